def matmul_kernel(
    a_ptr,
    b_ptr,
    c_ptr,
    M,
    N,
    K,
    stride_am,
    stride_ak,
    stride_bk,
    stride_bn,
    stride_cm,
    stride_cn,
    BLOCK_M: tl.constexpr,
    BLOCK_N: tl.constexpr,
    BLOCK_K: tl.constexpr,
    GROUP_M: tl.constexpr,
):
    pid = tl.program_id(axis=0)
    num_pid_m = tl.cdiv(M, BLOCK_M)
    num_pid_n = tl.cdiv(N, BLOCK_N)
    num_pid_in_group = GROUP_M * num_pid_n
    group_id = pid // num_pid_in_group
    first_pid_m = group_id * GROUP_M
    group_size_m = min(num_pid_m - first_pid_m, GROUP_M)
    pid_m = first_pid_m + ((pid % num_pid_in_group) % group_size_m)
    pid_n = (pid % num_pid_in_group) // group_size_m

    offs_am = (pid_m * BLOCK_M + tl.arange(0, BLOCK_M)) % M
    offs_bn = (pid_n * BLOCK_N + tl.arange(0, BLOCK_N)) % N
    offs_k = tl.arange(0, BLOCK_K)
    a_ptrs = a_ptr + offs_am[:, None] * stride_am + offs_k[None, :] * stride_ak
    b_ptrs = b_ptr + offs_k[:, None] * stride_bk + offs_bn[None, :] * stride_bn

    acc = tl.zeros((BLOCK_M, BLOCK_N), dtype=tl.float32)
    for kk in range(0, tl.cdiv(K, BLOCK_K)):
        a = tl.load(a_ptrs, mask=offs_k[None, :] < K - kk * BLOCK_K, other=0.0)
        b = tl.load(b_ptrs, mask=offs_k[:, None] < K - kk * BLOCK_K, other=0.0)
        acc = tl.dot(a, b, acc)
        a_ptrs += BLOCK_K * stride_ak
        b_ptrs += BLOCK_K * stride_bk

    c = acc.to(c_ptr.dtype.element_ty)
    offs_cm = pid_m * BLOCK_M + tl.arange(0, BLOCK_M)
    offs_cn = pid_n * BLOCK_N + tl.arange(0, BLOCK_N)
    c_ptrs = c_ptr + offs_cm[:, None] * stride_cm + offs_cn[None, :] * stride_cn
    mask = (offs_cm[:, None] < M) & (offs_cn[None, :] < N)
    tl.store(c_ptrs, c, mask=mask)

# config = {"BLOCK_K": 128, "BLOCK_M": 128, "BLOCK_N": 128, "GROUP_M": 8, "arch": "sm_100", "dtype": "fp8e5m2", "num_ctas": 1, "num_stages": 3, "num_warps": 4}
# arch = sm_100


// ===== COMPILED SASS (sm_100a) =====

	.target	sm_100a

	.elftype	@"ET_EXEC"


//--------------------- .note.nv.tkinfo           --------------------------
	.section	.note.nv.tkinfo,"",@"SHT_NOTE"
	.sectionflags	@"SHF_NOTE_NV_TKINFO"
	.tkinfo
        /*0018*/ 	.word	0x00000081
        /*0030*/ 	.string	""
        /*0030*/ 	.string	"ptxas-blackwell"
        /*0030*/ 	.string	"Cuda compilation tools, release 12.9, V12.9.86"
        /*0030*/ 	.string	"Build cuda_12.9.r12.9/compiler.36037853_0"
        /*0030*/ 	.string	"-v  -suppress-debug-info  -lineinfo  -arch sm_100a "



//--------------------- .note.nv.cuver            --------------------------
	.section	.note.nv.cuver,"",@"SHT_NOTE"
	.sectionflags	@"SHF_NOTE_NV_CUVER"
        /*0018*/ 	.short	0x0001
        /*001a*/ 	.short	0x0064
        /*001c*/ 	.short	0x0001
        /*001e*/ 	.short	0x0000
        /*0020*/ 	.short	0x0001
        /*0022*/ 	.short	0x0000


//--------------------- .nv.info                  --------------------------
	.section	.nv.info,"",@"SHT_CUDA_INFO"
	.align	4


	//----- nvinfo : EIATTR_REGCOUNT
	.align		4
        /*0000*/ 	.byte	0x04, 0x2f
        /*0002*/ 	.short	(.L_4 - .L_3)
	.align		4
.L_3:
        /*0004*/ 	.word	index@(matmul_kernel)
        /*0008*/ 	.word	0x000000a8


	//----- nvinfo : EIATTR_FRAME_SIZE
	.align		4
.L_4:
        /*000c*/ 	.byte	0x04, 0x11
        /*000e*/ 	.short	(.L_6 - .L_5)
	.align		4
.L_5:
        /*0010*/ 	.word	index@($__internal_2_$__cuda_sm10x_tcgen05_guardrail_trap_unallocated_columns_being_dealloced)
        /*0014*/ 	.word	0x00000c60


	//----- nvinfo : EIATTR_FRAME_SIZE
	.align		4
.L_6:
        /*0018*/ 	.byte	0x04, 0x11
        /*001a*/ 	.short	(.L_8 - .L_7)
	.align		4
.L_7:
        /*001c*/ 	.word	index@($__internal_1_$__cuda_sm10x_tcgen05_guardrail_trap_phase_invalid_during_alloc)
        /*0020*/ 	.word	0x00000c60


	//----- nvinfo : EIATTR_FRAME_SIZE
	.align		4
.L_8:
        /*0024*/ 	.byte	0x04, 0x11
        /*0026*/ 	.short	(.L_10 - .L_9)
	.align		4
.L_9:
        /*0028*/ 	.word	index@($__internal_0_$__cuda_sm10x_tcgen05_guardrail_trap_col_being_dealloced_not_returned_by_alloc)
        /*002c*/ 	.word	0x00000c60


	//----- nvinfo : EIATTR_FRAME_SIZE
	.align		4
.L_10:
        /*0030*/ 	.byte	0x04, 0x11
        /*0032*/ 	.short	(.L_12 - .L_11)
	.align		4
.L_11:
        /*0034*/ 	.word	index@(matmul_kernel)
        /*0038*/ 	.word	0x00000c60


	//----- nvinfo : EIATTR_MIN_STACK_SIZE
	.align		4
.L_12:
        /*003c*/ 	.byte	0x04, 0x12
        /*003e*/ 	.short	(.L_14 - .L_13)
	.align		4
.L_13:
        /*0040*/ 	.word	index@(matmul_kernel)
        /*0044*/ 	.word	0x00000c60
.L_14:


//--------------------- .nv.info.matmul_kernel    --------------------------
	.section	.nv.info.matmul_kernel,"",@"SHT_CUDA_INFO"
	.sectionflags	@""
	.align	4


	//----- nvinfo : EIATTR_CUDA_API_VERSION
	.align		4
        /*0000*/ 	.byte	0x04, 0x37
        /*0002*/ 	.short	(.L_16 - .L_15)
.L_15:
        /*0004*/ 	.word	0x00000081


	//----- nvinfo : EIATTR_KPARAM_INFO
	.align		4
.L_16:
        /*0008*/ 	.byte	0x04, 0x17
        /*000a*/ 	.short	(.L_18 - .L_17)
.L_17:
        /*000c*/ 	.word	0x00000000
        /*0010*/ 	.short	0x000d
        /*0012*/ 	.short	0x0048
        /*0014*/ 	.byte	0x00, 0xf4, 0x21, 0x00


	//----- nvinfo : EIATTR_KPARAM_INFO
	.align		4
.L_18:
        /*0018*/ 	.byte	0x04, 0x17
        /*001a*/ 	.short	(.L_20 - .L_19)
.L_19:
        /*001c*/ 	.word	0x00000000
        /*0020*/ 	.short	0x000c
        /*0022*/ 	.short	0x0040
        /*0024*/ 	.byte	0x00, 0xf4, 0x21, 0x00


	//----- nvinfo : EIATTR_KPARAM_INFO
	.align		4
.L_20:
        /*0028*/ 	.byte	0x04, 0x17
        /*002a*/ 	.short	(.L_22 - .L_21)
.L_21:
        /*002c*/ 	.word	0x00000000
        /*0030*/ 	.short	0x000b
        /*0032*/ 	.short	0x0038
        /*0034*/ 	.byte	0x00, 0xf0, 0x11, 0x00


	//----- nvinfo : EIATTR_KPARAM_INFO
	.align		4
.L_22:
        /*0038*/ 	.byte	0x04, 0x17
        /*003a*/ 	.short	(.L_24 - .L_23)
.L_23:
        /*003c*/ 	.word	0x00000000
        /*0040*/ 	.short	0x000a
        /*0042*/ 	.short	0x0034
        /*0044*/ 	.byte	0x00, 0xf0, 0x11, 0x00


	//----- nvinfo : EIATTR_KPARAM_INFO
	.align		4
.L_24:
        /*0048*/ 	.byte	0x04, 0x17
        /*004a*/ 	.short	(.L_26 - .L_25)
.L_25:
        /*004c*/ 	.word	0x00000000
        /*0050*/ 	.short	0x0009
        /*0052*/ 	.short	0x0030
        /*0054*/ 	.byte	0x00, 0xf0, 0x11, 0x00


	//----- nvinfo : EIATTR_KPARAM_INFO
	.align		4
.L_26:
        /*0058*/ 	.byte	0x04, 0x17
        /*005a*/ 	.short	(.L_28 - .L_27)
.L_27:
        /*005c*/ 	.word	0x00000000
        /*0060*/ 	.short	0x0008
        /*0062*/ 	.short	0x002c
        /*0064*/ 	.byte	0x00, 0xf0, 0x11, 0x00


	//----- nvinfo : EIATTR_KPARAM_INFO
	.align		4
.L_28:
        /*0068*/ 	.byte	0x04, 0x17
        /*006a*/ 	.short	(.L_30 - .L_29)
.L_29:
        /*006c*/ 	.word	0x00000000
        /*0070*/ 	.short	0x0007
        /*0072*/ 	.short	0x0028
        /*0074*/ 	.byte	0x00, 0xf0, 0x11, 0x00


	//----- nvinfo : EIATTR_KPARAM_INFO
	.align		4
.L_30:
        /*0078*/ 	.byte	0x04, 0x17
        /*007a*/ 	.short	(.L_32 - .L_31)
.L_31:
        /*007c*/ 	.word	0x00000000
        /*0080*/ 	.short	0x0006
        /*0082*/ 	.short	0x0024
        /*0084*/ 	.byte	0x00, 0xf0, 0x11, 0x00


	//----- nvinfo : EIATTR_KPARAM_INFO
	.align		4
.L_32:
        /*0088*/ 	.byte	0x04, 0x17
        /*008a*/ 	.short	(.L_34 - .L_33)
.L_33:
        /*008c*/ 	.word	0x00000000
        /*0090*/ 	.short	0x0005
        /*0092*/ 	.short	0x0020
        /*0094*/ 	.byte	0x00, 0xf0, 0x11, 0x00


	//----- nvinfo : EIATTR_KPARAM_INFO
	.align		4
.L_34:
        /*0098*/ 	.byte	0x04, 0x17
        /*009a*/ 	.short	(.L_36 - .L_35)
.L_35:
        /*009c*/ 	.word	0x00000000
        /*00a0*/ 	.short	0x0004
        /*00a2*/ 	.short	0x001c
        /*00a4*/ 	.byte	0x00, 0xf0, 0x11, 0x00


	//----- nvinfo : EIATTR_KPARAM_INFO
	.align		4
.L_36:
        /*00a8*/ 	.byte	0x04, 0x17
        /*00aa*/ 	.short	(.L_38 - .L_37)
.L_37:
        /*00ac*/ 	.word	0x00000000
        /*00b0*/ 	.short	0x0003
        /*00b2*/ 	.short	0x0018
        /*00b4*/ 	.byte	0x00, 0xf0, 0x11, 0x00


	//----- nvinfo : EIATTR_KPARAM_INFO
	.align		4
.L_38:
        /*00b8*/ 	.byte	0x04, 0x17
        /*00ba*/ 	.short	(.L_40 - .L_39)
.L_39:
        /*00bc*/ 	.word	0x00000000
        /*00c0*/ 	.short	0x0002
        /*00c2*/ 	.short	0x0010
        /*00c4*/ 	.byte	0x00, 0xf4, 0x21, 0x00


	//----- nvinfo : EIATTR_KPARAM_INFO
	.align		4
.L_40:
        /*00c8*/ 	.byte	0x04, 0x17
        /*00ca*/ 	.short	(.L_42 - .L_41)
.L_41:
        /*00cc*/ 	.word	0x00000000
        /*00d0*/ 	.short	0x0001
        /*00d2*/ 	.short	0x0008
        /*00d4*/ 	.byte	0x00, 0xf4, 0x21, 0x00


	//----- nvinfo : EIATTR_KPARAM_INFO
	.align		4
.L_42:
        /*00d8*/ 	.byte	0x04, 0x17
        /*00da*/ 	.short	(.L_44 - .L_43)
.L_43:
        /*00dc*/ 	.word	0x00000000
        /*00e0*/ 	.short	0x0000
        /*00e2*/ 	.short	0x0000
        /*00e4*/ 	.byte	0x00, 0xf4, 0x21, 0x00


	//----- nvinfo : EIATTR_AT_ENTRY_FRAGMENTS
	.align		4
.L_44:
        /*00e8*/ 	.byte	0x04, 0x4f
        /*00ea*/ 	.short	(.L_46 - .L_45)


	//   ....[0]....
.L_45:
        /*00ec*/ 	.word	0x00000004


	//----- nvinfo : EIATTR_RESERVED_SMEM_USED
	.align		4
.L_46:
        /*00f0*/ 	.byte	0x01, 0x41
	.zero		2


	//----- nvinfo : EIATTR_SPARSE_MMA_MASK
	.align		4
        /*00f4*/ 	.byte	0x03, 0x50
        /*00f6*/ 	.short	0x0000


	//----- nvinfo : EIATTR_TCGEN05_1CTA_USED
	.align		4
        /*00f8*/ 	.byte	0x01, 0x51
	.zero		2


	//----- nvinfo : EIATTR_MAXREG_COUNT
	.align		4
        /*00fc*/ 	.byte	0x03, 0x1b
        /*00fe*/ 	.short	0x00ff


	//----- nvinfo : EIATTR_NUM_BARRIERS
	.align		4
        /*0100*/ 	.byte	0x02, 0x4c
        /*0102*/ 	.byte	0x01
	.zero		1


	//----- nvinfo : EIATTR_ANNOTATIONS
	.align		4
        /*0104*/ 	.byte	0x04, 0x55
        /*0106*/ 	.short	(.L_48 - .L_47)


	//   ....[0]....
.L_47:
        /*0108*/ 	.word	0x00000001
        /*010c*/ 	.byte	0x90, 0x09, 0x00, 0x00, 0x01, 0x00, 0x00, 0x00, 0x10, 0x0b, 0x00, 0x00, 0x01, 0x00, 0x00, 0x00
        /* <DEDUP_REMOVED lines=1179> */
        /*4acc*/ 	.byte	0xc0, 0x57, 0x02, 0x00, 0x01, 0x00, 0x00, 0x00, 0xf0, 0x57, 0x02, 0x00


	//----- nvinfo : EIATTR_INT_WARP_WIDE_INSTR_OFFSETS
	.align		4
.L_48:
        /*4ad8*/ 	.byte	0x04, 0x31
        /*4ada*/ 	.short	(.L_50 - .L_49)


	//   ....[0]....
.L_49:
        /*4adc*/ 	.word	0x00002390


	//   ....[1]....
        /*4ae0*/ 	.word	0x000023c0


	//   ....[2]....
        /*4ae4*/ 	.word	0x0000ec70


	//   ....[3]....
        /*4ae8*/ 	.word	0x00025e30


	//   ....[4]....
        /*4aec*/ 	.word	0x00025e80


	//----- nvinfo : EIATTR_COOP_GROUP_MASK_REGIDS
	.align		4
.L_50:
        /*4af0*/ 	.byte	0x04, 0x29
        /*4af2*/ 	.short	(.L_52 - .L_51)


	//   ....[0]....
.L_51:
        /*4af4*/ 	.word	0xffffffff


	//   ....[1]....
        /*4af8*/ 	.word	0xffffffff


	//   ....[2]....
        /*4afc*/ 	.word	0xffffffff


	//   ....[3]....
        /*4b00*/ 	.word	0xffffffff


	//----- nvinfo : EIATTR_COOP_GROUP_INSTR_OFFSETS
	.align		4
.L_52:
        /*4b04*/ 	.byte	0x04, 0x28
        /*4b06*/ 	.short	(.L_54 - .L_53)


	//   ....[0]....
.L_53:
        /*4b08*/ 	.word	0x00000070


	//   ....[1]....
        /*4b0c*/ 	.word	0x00000330


	//   ....[2]....
        /*4b10*/ 	.word	0x00025cc0


	//   ....[3]....
        /*4b14*/ 	.word	0x00025f30


	//----- nvinfo : EIATTR_VRC_CTA_INIT_COUNT
	.align		4
.L_54:
        /*4b18*/ 	.byte	0x02, 0x4a
        /*4b1a*/ 	.byte	0x80
	.zero		1


	//----- nvinfo : EIATTR_MBARRIER_INSTR_OFFSETS
	.align		4
        /*4b1c*/ 	.byte	0x04, 0x39
        /*4b1e*/ 	.short	(.L_56 - .L_55)


	//   ....[0]....
.L_55:
        /*4b20*/ 	.word	0x000025b0
        /*4b24*/ 	.word	0x000000ff
        /*4b28*/ 	.word	0x00000000
        /*4b2c*/ 	.short	0x0100
        /*4b2e*/ 	.byte	0x06
	.zero		1


	//   ....[1]....
        /*4b30*/ 	.word	0x0000ecb0
        /*4b34*/ 	.word	0x000000ff
        /*4b38*/ 	.word	0x00010008
        /*4b3c*/ 	.short	0x0100
        /*4b3e*/ 	.byte	0x09
	.zero		1


	//   ....[2]....
        /*4b40*/ 	.word	0x00015d20
        /*4b44*/ 	.word	0x000000ff
        /*4b48*/ 	.word	0x00000000
        /*4b4c*/ 	.short	0x010a
        /*4b4e*/ 	.byte	0x06
	.zero		1


	//   ....[3]....
        /*4b50*/ 	.word	0x00021760
        /*4b54*/ 	.word	0x000000ff
        /*4b58*/ 	.word	0x00000000
        /*4b5c*/ 	.short	0x010a
        /*4b5e*/ 	.byte	0x06
	.zero		1


	//   ....[4]....
        /*4b60*/ 	.word	0x000218e0
        /*4b64*/ 	.word	0x000000ff
        /*4b68*/ 	.word	0x00010000
        /*4b6c*/ 	.short	0x0108
        /*4b6e*/ 	.byte	0x09
	.zero		1


	//   ....[5]....
        /*4b70*/ 	.word	0x00021910
        /*4b74*/ 	.word	0x000000ff
        /*4b78*/ 	.word	0x00010008
        /*4b7c*/ 	.short	0x0108
        /*4b7e*/ 	.byte	0x09
	.zero		1


	//   ....[6]....
        /*4b80*/ 	.word	0x00025f50
        /*4b84*/ 	.word	0x000000ff
        /*4b88*/ 	.word	0x00000000
        /*4b8c*/ 	.short	0x010a
        /*4b8e*/ 	.byte	0x06
	.zero		1


	//   ....[7]....
        /*4b90*/ 	.word	0x00025f80
        /*4b94*/ 	.word	0x000000ff
        /*4b98*/ 	.word	0x00000000
        /*4b9c*/ 	.short	0x010a
        /*4b9e*/ 	.byte	0x06
	.zero		1


	//----- nvinfo : EIATTR_NUM_MBARRIERS
	.align		4
.L_56:
        /*4ba0*/ 	.byte	0x03, 0x38
        /*4ba2*/ 	.short	0x0002


	//----- nvinfo : EIATTR_EXIT_INSTR_OFFSETS
	.align		4
        /*4ba4*/ 	.byte	0x04, 0x1c
        /*4ba6*/ 	.short	(.L_58 - .L_57)


	//   ....[0]....
.L_57:
        /*4ba8*/ 	.word	0x00025f40


	//----- nvinfo : EIATTR_REQNTID
	.align		4
.L_58:
        /*4bac*/ 	.byte	0x04, 0x10
        /*4bae*/ 	.short	(.L_60 - .L_59)
.L_59:
        /*4bb0*/ 	.word	0x00000080
        /*4bb4*/ 	.word	0x00000001
        /*4bb8*/ 	.word	0x00000001


	//----- nvinfo : EIATTR_CRS_STACK_SIZE
	.align		4
.L_60:
        /*4bbc*/ 	.byte	0x04, 0x1e
        /*4bbe*/ 	.short	(.L_62 - .L_61)
.L_61:
        /*4bc0*/ 	.word	0x00000000


	//----- nvinfo : EIATTR_CBANK_PARAM_SIZE
	.align		4
.L_62:
        /*4bc4*/ 	.byte	0x03, 0x19
        /*4bc6*/ 	.short	0x0050


	//----- nvinfo : EIATTR_PARAM_CBANK
	.align		4
        /*4bc8*/ 	.byte	0x04, 0x0a
        /*4bca*/ 	.short	(.L_64 - .L_63)
	.align		4
.L_63:
        /*4bcc*/ 	.word	index@(.nv.constant0.matmul_kernel)
        /*4bd0*/ 	.short	0x0380
        /*4bd2*/ 	.short	0x0050


	//----- nvinfo : EIATTR_SW_WAR
	.align		4
.L_64:
        /*4bd4*/ 	.byte	0x04, 0x36
        /*4bd6*/ 	.short	(.L_66 - .L_65)
.L_65:
        /*4bd8*/ 	.word	0x00000008
.L_66:


//--------------------- .nv.compat                --------------------------
	.section	.nv.compat,"",@"SHT_CUDA_COMPAT_INFO"
	.align	4
        /*0000*/ 	.byte	0x02, 0x02, 0x02, 0x00, 0x02, 0x05, 0x05, 0x00, 0x02, 0x03, 0x00, 0x00, 0x02, 0x06, 0x01, 0x00


//--------------------- .nv.callgraph             --------------------------
	.section	.nv.callgraph,"",@"SHT_CUDA_CALLGRAPH"
	.align	4
	.sectionentsize	8
	.align		4
        /*0000*/ 	.word	0x00000000
	.align		4
        /*0004*/ 	.word	0xffffffff
	.align		4
        /*0008*/ 	.word	0x00000000
	.align		4
        /*000c*/ 	.word	0xfffffffe
	.align		4
        /*0010*/ 	.word	0x00000000
	.align		4
        /*0014*/ 	.word	0xfffffffd
	.align		4
        /*0018*/ 	.word	0x00000000
	.align		4
        /*001c*/ 	.word	0xfffffffc


//--------------------- .text.matmul_kernel       --------------------------
	.section	.text.matmul_kernel,"ax",@progbits
	.align	128
        .global         matmul_kernel
        .type           matmul_kernel,@function
        .size           matmul_kernel,(.L_x_20 - matmul_kernel)
        .other          matmul_kernel,@"STO_CUDA_ENTRY STV_DEFAULT"
matmul_kernel:
.text.matmul_kernel:
[----:B------:R-:W0:Y:S01]  /*0000*/  LDC R1, c[0x0][0x37c] ;  /* 0x0000df00ff017b82 */ /* 0x000e220000000800 */
[----:B------:R-:W1:Y:S01]  /*0010*/  S2R R2, SR_TID.X ;  /* 0x0000000000027919 */ /* 0x000e620000002100 */
[----:B0-----:R-:W-:Y:S01]  /*0020*/  VIADD R1, R1, 0xfffff3a0 ;  /* 0xfffff3a001017836 */ /* 0x001fe20000000000 */
[----:B-1----:R-:W-:-:S13]  /*0030*/  ISETP.GE.U32.AND P0, PT, R2, 0x20, PT ;  /* 0x000000200200780c */ /* 0x002fda0003f06070 */
[----:B------:R-:W-:Y:S02]  /*0040*/  VOTEU.ANY UP0, P0 ;  /* 0x0000000000ff7886 */ /* 0x000fe40000000100 */
[----:B------:R-:W-:Y:S05]  /*0050*/  BRA.U UP0, `(.L_x_0) ;  /* 0x0000000100b87547 */ /* 0x000fea000b800000 */
[----:B------:R-:W0:Y:S01]  /*0060*/  S2UR UR6, SR_CgaCtaId ;  /* 0x00000000000679c3 */ /* 0x000e220000008800 */
[----:B------:R-:W-:Y:S01]  /*0070*/  NOP ;  /* 0x0000000000007918 */ /* 0x000fe20000000000 */
[----:B------:R-:W-:Y:S02]  /*0080*/  UMOV UR4, 0x40 ;  /* 0x0000004000047882 */ /* 0x000fe40000000000 */
[----:B0-----:R-:W-:-:S09]  /*0090*/  ULEA UR4, UR6, UR4, 0x18 ;  /* 0x0000000406047291 */ /* 0x001fd2000f8ec0ff */
[----:B------:R-:W0:Y:S01]  /*00a0*/  LDS.U8 R0, [UR4] ;  /* 0x00000004ff007984 */ /* 0x000e220008000000 */
[----:B------:R-:W-:Y:S02]  /*00b0*/  UMOV UR4, 0x400 ;  /* 0x0000040000047882 */ /* 0x000fe40000000000 */
[----:B------:R-:W-:Y:S01]  /*00c0*/  ULEA UR4, UR6, UR4, 0x18 ;  /* 0x0000000406047291 */ /* 0x000fe2000f8ec0ff */
[----:B0-----:R-:W-:-:S13]  /*00d0*/  ISETP.NE.AND P0, PT, R0, RZ, PT ;  /* 0x000000ff0000720c */ /* 0x001fda0003f05270 */
[----:B------:R-:W-:Y:S05]  /*00e0*/  @P0 BRA `(.L_x_1) ;  /* 0x00000000007c0947 */ /* 0x000fea0003800000 */
[----:B------:R-:W-:-:S13]  /*00f0*/  ELECT P0, URZ, PT ;  /* 0x0000000000ff782f */ /* 0x000fda0003800000 */
[----:B------:R-:W-:Y:S05]  /*0100*/  @!P0 BRA `(.L_x_2) ;  /* 0x0000000000848947 */ /* 0x000fea0003800000 */
[----:B------:R-:W-:Y:S01]  /*0110*/  UMOV UR5, 0x4 ;  /* 0x0000000400057882 */ /* 0x000fe20000000000 */
[----:B------:R-:W-:Y:S02]  /*0120*/  IMAD.MOV.U32 R5, RZ, RZ, 0x1 ;  /* 0x00000001ff057424 */ /* 0x000fe400078e00ff */
[----:B------:R-:W-:Y:S02]  /*0130*/  IMAD.MOV.U32 R3, RZ, RZ, 0xf ;  /* 0x0000000fff037424 */ /* 0x000fe400078e00ff */
[----:B------:R-:W-:Y:S04]  /*0140*/  DEPBAR.LE SB0, 0x36 ;  /* 0x00008d800000791a */ /* 0x000fe80000000000 */
[----:B------:R-:W0:Y:S02]  /*0150*/  UTCATOMSWS.FIND_AND_SET.ALIGN UP1, UR5, UR5 ;  /* 0x00000005000575e3 */ /* 0x000e240008020800 */
[----:B0-----:R-:W-:-:S04]  /*0160*/  PLOP3.LUT P0, PT, PT, PT, UP1, 0x80, 0x8 ;  /* 0x000000000008781c */ /* 0x001fc80003f0f018 */
[----:B------:R-:W-:-:S04]  /*0170*/  SEL R0, RZ, 0xffffffff, !P0 ;  /* 0xffffffffff007807 */ /* 0x000fc80004000000 */
[----:B------:R-:W-:Y:S01]  /*0180*/  ISETP.NE.AND P0, PT, R0, RZ, PT ;  /* 0x000000ff0000720c */ /* 0x000fe20003f05270 */
[----:B------:R-:W-:-:S12]  /*0190*/  IMAD.U32 R0, RZ, RZ, UR5 ;  /* 0x00000005ff007e24 */ /* 0x000fd8000f8e00ff */
[----:B------:R-:W-:Y:S05]  /*01a0*/  @P0 BRA `(.L_x_3) ;  /* 0x0000000000240947 */ /* 0x000fea0003800000 */
.L_x_4:
[----:B------:R-:W-:Y:S05]  /*01b0*/  NANOSLEEP 0x64 ;  /* 0x000000640000795d */ /* 0x000fea0003800000 */
[----:B------:R-:W-:-:S05]  /*01c0*/  UMOV UR5, 0x4 ;  /* 0x0000000400057882 */ /* 0x000fca0000000000 */
[----:B------:R-:W-:Y:S04]  /*01d0*/  DEPBAR.LE SB0, 0x36 ;  /* 0x00008d800000791a */ /* 0x000fe80000000000 */
[----:B------:R-:W0:Y:S02]  /*01e0*/  UTCATOMSWS.FIND_AND_SET.ALIGN UP1, UR5, UR5 ;  /* 0x00000005000575e3 */ /* 0x000e240008020800 */
[----:B0-----:R-:W-:-:S04]  /*01f0*/  PLOP3.LUT P0, PT, PT, PT, UP1, 0x80, 0x8 ;  /* 0x000000000008781c */ /* 0x001fc80003f0f018 */
[----:B------:R-:W-:-:S04]  /*0200*/  SEL R0, RZ, 0xffffffff, !P0 ;  /* 0xffffffffff007807 */ /* 0x000fc80004000000 */
[----:B------:R-:W-:Y:S01]  /*0210*/  ISETP.NE.AND P0, PT, R0, RZ, PT ;  /* 0x000000ff0000720c */ /* 0x000fe20003f05270 */
[----:B------:R-:W-:-:S12]  /*0220*/  IMAD.U32 R0, RZ, RZ, UR5 ;  /* 0x00000005ff007e24 */ /* 0x000fd8000f8e00ff */
[----:B------:R-:W-:Y:S05]  /*0230*/  @!P0 BRA `(.L_x_4) ;  /* 0xfffffffc00dc8947 */ /* 0x000fea000383ffff */
.L_x_3:
[C---:B------:R-:W-:Y:S01]  /*0240*/  VIADD R4, R0.reuse, 0x10 ;  /* 0x0000001000047836 */ /* 0x040fe20000000000 */
[----:B------:R-:W-:Y:S01]  /*0250*/  UMOV UR5, 0x50 ;  /* 0x0000005000057882 */ /* 0x000fe20000000000 */
[----:B------:R-:W-:Y:S01]  /*0260*/  SHF.L.U32 R3, R3, R0, RZ ;  /* 0x0000000003037219 */ /* 0x000fe200000006ff */
[----:B------:R-:W-:Y:S01]  /*0270*/  ULEA UR5, UR6, UR5, 0x18 ;  /* 0x0000000506057291 */ /* 0x000fe2000f8ec0ff */
[----:B------:R-:W-:Y:S01]  /*0280*/  IMAD.SHL.U32 R0, R0, 0x20, RZ ;  /* 0x0000002000007824 */ /* 0x000fe200078e00ff */
[----:B------:R-:W-:-:S04]  /*0290*/  SHF.L.U32 R4, R5, R4, RZ ;  /* 0x0000000405047219 */ /* 0x000fc800000006ff */
[----:B------:R-:W-:-:S05]  /*02a0*/  LOP3.LUT R3, R4, R3, RZ, 0xfc, !PT ;  /* 0x0000000304037212 */ /* 0x000fca00078efcff */
[----:B------:R0:W-:Y:S04]  /*02b0*/  ATOMS.OR RZ, [UR5], R3 ;  /* 0x00000003ffff798c */ /* 0x0001e8000b000005 */
[----:B------:R0:W-:Y:S01]  /*02c0*/  STS [UR4], R0 ;  /* 0x00000000ff007988 */ /* 0x0001e20008000804 */
[----:B------:R-:W-:Y:S05]  /*02d0*/  BRA `(.L_x_2) ;  /* 0x0000000000107947 */ /* 0x000fea0003800000 */
.L_x_1:
[----:B------:R-:W-:Y:S01]  /*02e0*/  IMAD.MOV.U32 R0, RZ, RZ, -0x1 ;  /* 0xffffffffff007424 */ /* 0x000fe200078e00ff */
[----:B------:R-:W-:-:S04]  /*02f0*/  MOV R4, 0x320 ;  /* 0x0000032000047802 */ /* 0x000fc80000000f00 */
[----:B------:R0:W-:Y:S03]  /*0300*/  STS [UR4], R0 ;  /* 0x00000000ff007988 */ /* 0x0001e60008000804 */
[----:B0-----:R-:W-:Y:S05]  /*0310*/  CALL.REL.NOINC `($__internal_1_$__cuda_sm10x_tcgen05_guardrail_trap_phase_invalid_during_alloc) ;  /* 0x0000025c00307944 */ /* 0x001fea0003c00000 */
.L_x_2:
[----:B------:R-:W-:Y:S05]  /*0320*/  WARPSYNC.ALL ;  /* 0x0000000000007948 */ /* 0x000fea0003800000 */
[----:B------:R-:W-:Y:S01]  /*0330*/  NOP ;  /* 0x0000000000007918 */ /* 0x000fe20000000000 */
.L_x_0:
[----:B------:R-:W1:Y:S01]  /*0340*/  LDC.64 R28, c[0x0][0x398] ;  /* 0x0000e600ff1c7b82 */ /* 0x000e620000000a00 */
[----:B------:R-:W2:Y:S01]  /*0350*/  S2R R7, SR_CTAID.X ;  /* 0x0000000000077919 */ /* 0x000ea20000002500 */
[----:B------:R-:W-:Y:S01]  /*0360*/  UMOV UR9, 0x400 ;  /* 0x0000040000097882 */ /* 0x000fe20000000000 */
[----:B------:R-:W-:Y:S01]  /*0370*/  LOP3.LUT R107, R2, 0x7f, RZ, 0xc0, !PT ;  /* 0x0000007f026b7812 */ /* 0x000fe200078ec0ff */
[----:B------:R-:W3:Y:S04]  /*0380*/  LDCU UR11, c[0x0][0x3a4] ;  /* 0x00007480ff0b77ac */ /* 0x000ee80008000800 */
[----:B------:R-:W4:Y:S01]  /*0390*/  S2UR UR5, SR_CgaCtaId ;  /* 0x00000000000579c3 */ /* 0x000f220000008800 */
[----:B------:R-:W0:Y:S01]  /*03a0*/  LDCU.64 UR18, c[0x0][0x358] ;  /* 0x00006b00ff1277ac */ /* 0x000e220008000a00 */
[----:B------:R-:W0:Y:S06]  /*03b0*/  LDCU.128 UR12, c[0x0][0x380] ;  /* 0x00007000ff0c77ac */ /* 0x000e2c0008000c00 */
[----:B------:R-:W0:Y:S02]  /*03c0*/  LDC.64 R36, c[0x0][0x3a8] ;  /* 0x0000ea00ff247b82 */ /* 0x000e240000000a00 */
[----:B01----:R-:W-:Y:S01]  /*03d0*/  VIADD R0, R29, 0x7f ;  /* 0x0000007f1d007836 */ /* 0x003fe20000000000 */
[----:B------:R-:W-:-:S05]  /*03e0*/  IABS R39, R29 ;  /* 0x0000001d00277213 */ /* 0x000fca0000000000 */
[----:B------:R-:W-:Y:S01]  /*03f0*/  BAR.SYNC.DEFER_BLOCKING 0x0 ;  /* 0x0000000000007b1d */ /* 0x000fe20000010000 */
[----:B------:R-:W-:Y:S02]  /*0400*/  ISETP.NE.AND P3, PT, R28, RZ, PT ;  /* 0x000000ff1c00720c */ /* 0x000fe40003f65270 */
[----:B------:R-:W-:Y:S01]  /*0410*/  SHF.R.S32.HI R3, RZ, 0x1f, R0 ;  /* 0x0000001fff037819 */ /* 0x000fe20000011400 */
[----:B----4-:R-:W-:-:S03]  /*0420*/  ULEA UR9, UR5, UR9, 0x18 ;  /* 0x0000000905097291 */ /* 0x010fc6000f8ec0ff */
[----:B------:R-:W-:Y:S02]  /*0430*/  LEA.HI R3, R3, R0, RZ, 0x7 ;  /* 0x0000000003037211 */ /* 0x000fe400078f38ff */
[----:B--2---:R-:W-:Y:S02]  /*0440*/  IABS R10, R7 ;  /* 0x00000007000a7213 */ /* 0x004fe40000000000 */
[----:B------:R-:W-:-:S05]  /*0450*/  SHF.R.S32.HI R3, RZ, 0x7, R3 ;  /* 0x00000007ff037819 */ /* 0x000fca0000011403 */
[----:B------:R-:W-:-:S05]  /*0460*/  IMAD.SHL.U32 R6, R3, 0x8, RZ ;  /* 0x0000000803067824 */ /* 0x000fca00078e00ff */
[-C--:B------:R-:W-:Y:S02]  /*0470*/  IABS R3, R6.reuse ;  /* 0x0000000600037213 */ /* 0x080fe40000000000 */
[----:B------:R-:W-:Y:S02]  /*0480*/  IABS R11, R6 ;  /* 0x00000006000b7213 */ /* 0x000fe40000000000 */
[----:B------:R-:W0:Y:S08]  /*0490*/  I2F.RP R0, R3 ;  /* 0x0000000300007306 */ /* 0x000e300000209400 */
[----:B0-----:R-:W0:Y:S02]  /*04a0*/  MUFU.RCP R0, R0 ;  /* 0x0000000000007308 */ /* 0x001e240000001000 */
[----:B0-----:R-:W-:-:S02]  /*04b0*/  VIADD R4, R0, 0xffffffe ;  /* 0x0ffffffe00047836 */ /* 0x001fc40000000000 */
[----:B------:R-:W-:-:S04]  /*04c0*/  IMAD.MOV R0, RZ, RZ, -R11 ;  /* 0x000000ffff007224 */ /* 0x000fc800078e0a0b */
[----:B------:R0:W1:Y:S02]  /*04d0*/  F2I.FTZ.U32.TRUNC.NTZ R5, R4 ;  /* 0x0000000400057305 */ /* 0x000064000021f000 */
[----:B0-----:R-:W-:Y:S02]  /*04e0*/  IMAD.MOV.U32 R4, RZ, RZ, RZ ;  /* 0x000000ffff047224 */ /* 0x001fe400078e00ff */
[----:B-1----:R-:W-:-:S04]  /*04f0*/  IMAD.MOV R8, RZ, RZ, -R5 ;  /* 0x000000ffff087224 */ /* 0x002fc800078e0a05 */
[----:B------:R-:W-:Y:S02]  /*0500*/  IMAD R9, R8, R3, RZ ;  /* 0x0000000308097224 */ /* 0x000fe400078e02ff */
[----:B------:R-:W-:Y:S02]  /*0510*/  IMAD.MOV.U32 R8, RZ, RZ, R10 ;  /* 0x000000ffff087224 */ /* 0x000fe400078e000a */
[----:B------:R-:W-:-:S06]  /*0520*/  IMAD.HI.U32 R5, R5, R9, R4 ;  /* 0x0000000905057227 */ /* 0x000fcc00078e0004 */
[----:B------:R-:W-:-:S04]  /*0530*/  IMAD.HI.U32 R5, R5, R8, RZ ;  /* 0x0000000805057227 */ /* 0x000fc800078e00ff */
[----:B------:R-:W-:-:S05]  /*0540*/  IMAD R0, R5, R0, R8 ;  /* 0x0000000005007224 */ /* 0x000fca00078e0208 */
[----:B------:R-:W-:-:S13]  /*0550*/  ISETP.GT.U32.AND P1, PT, R3, R0, PT ;  /* 0x000000000300720c */ /* 0x000fda0003f24070 */
[----:B------:R-:W-:Y:S02]  /*0560*/  @!P1 IMAD.IADD R0, R0, 0x1, -R3 ;  /* 0x0000000100009824 */ /* 0x000fe400078e0a03 */
[----:B------:R-:W-:Y:S01]  /*0570*/  @!P1 VIADD R5, R5, 0x1 ;  /* 0x0000000105059836 */ /* 0x000fe20000000000 */
[----:B------:R-:W-:Y:S02]  /*0580*/  ISETP.NE.AND P1, PT, R6, RZ, PT ;  /* 0x000000ff0600720c */ /* 0x000fe40003f25270 */
[----:B------:R-:W-:Y:S02]  /*0590*/  ISETP.GE.U32.AND P0, PT, R0, R3, PT ;  /* 0x000000030000720c */ /* 0x000fe40003f06070 */
[----:B------:R-:W-:-:S04]  /*05a0*/  LOP3.LUT R0, R7, R6, RZ, 0x3c, !PT ;  /* 0x0000000607007212 */ /* 0x000fc800078e3cff */
[----:B------:R-:W-:Y:S01]  /*05b0*/  ISETP.GE.AND P2, PT, R0, RZ, PT ;  /* 0x000000ff0000720c */ /* 0x000fe20003f46270 */
[----:B------:R-:W-:-:S05]  /*05c0*/  VIADD R0, R28, 0x7f ;  /* 0x0000007f1c007836 */ /* 0x000fca0000000000 */
[----:B------:R-:W-:Y:S01]  /*05d0*/  SHF.R.S32.HI R3, RZ, 0x1f, R0 ;  /* 0x0000001fff037819 */ /* 0x000fe20000011400 */
[----:B------:R-:W-:-:S03]  /*05e0*/  @P0 VIADD R5, R5, 0x1 ;  /* 0x0000000105050836 */ /* 0x000fc60000000000 */
[----:B------:R-:W-:Y:S01]  /*05f0*/  LEA.HI R3, R3, R0, RZ, 0x7 ;  /* 0x0000000003037211 */ /* 0x000fe200078f38ff */
[----:B------:R-:W-:-:S04]  /*0600*/  IMAD.MOV.U32 R4, RZ, RZ, R5 ;  /* 0x000000ffff047224 */ /* 0x000fc800078e0005 */
[----:B------:R-:W-:Y:S01]  /*0610*/  @!P2 IMAD.MOV R4, RZ, RZ, -R4 ;  /* 0x000000ffff04a224 */ /* 0x000fe200078e0a04 */
[----:B------:R-:W-:-:S05]  /*0620*/  @!P1 LOP3.LUT R4, RZ, R6, RZ, 0x33, !PT ;  /* 0x00000006ff049212 */ /* 0x000fca00078e33ff */
[----:B------:R-:W-:Y:S02]  /*0630*/  IMAD.SHL.U32 R10, R4, 0x8, RZ ;  /* 0x00000008040a7824 */ /* 0x000fe400078e00ff */
[----:B------:R-:W-:-:S03]  /*0640*/  IMAD.MOV R4, RZ, RZ, -R4 ;  /* 0x000000ffff047224 */ /* 0x000fc600078e0a04 */
[----:B------:R-:W-:Y:S01]  /*0650*/  LEA.HI.SX32 R3, R3, -R10, 0x19 ;  /* 0x8000000a03037211 */ /* 0x000fe200078fcaff */
[----:B------:R-:W-:Y:S02]  /*0660*/  IMAD R8, R6, R4, R7 ;  /* 0x0000000406087224 */ /* 0x000fe400078e0207 */
[----:B------:R-:W-:Y:S01]  /*0670*/  IMAD.MOV.U32 R4, RZ, RZ, RZ ;  /* 0x000000ffff047224 */ /* 0x000fe200078e00ff */
[----:B------:R-:W-:Y:S02]  /*0680*/  VIMNMX R11, PT, PT, R3, 0x8, PT ;  /* 0x00000008030b7848 */ /* 0x000fe40003fe0100 */
[----:B------:R-:W-:Y:S02]  /*0690*/  IABS R6, R8 ;  /* 0x0000000800067213 */ /* 0x000fe40000000000 */
[-C--:B------:R-:W-:Y:S02]  /*06a0*/  IABS R9, R11.reuse ;  /* 0x0000000b00097213 */ /* 0x080fe40000000000 */
[----:B------:R-:W-:-:S02]  /*06b0*/  IABS R7, R11 ;  /* 0x0000000b00077213 */ /* 0x000fc40000000000 */
[----:B------:R-:W0:Y:S08]  /*06c0*/  I2F.RP R0, R9 ;  /* 0x0000000900007306 */ /* 0x000e300000209400 */
[----:B0-----:R-:W0:Y:S02]  /*06d0*/  MUFU.RCP R0, R0 ;  /* 0x0000000000007308 */ /* 0x001e240000001000 */
[----:B0-----:R-:W-:-:S02]  /*06e0*/  VIADD R5, R0, 0xffffffe ;  /* 0x0ffffffe00057836 */ /* 0x001fc40000000000 */
[----:B------:R-:W-:-:S04]  /*06f0*/  IMAD.MOV R0, RZ, RZ, -R7 ;  /* 0x000000ffff007224 */ /* 0x000fc800078e0a07 */
[----:B------:R-:W0:Y:S02]  /*0700*/  F2I.FTZ.U32.TRUNC.NTZ R5, R5 ;  /* 0x0000000500057305 */ /* 0x000e24000021f000 */
[----:B0-----:R-:W-:-:S04]  /*0710*/  IMAD.MOV R12, RZ, RZ, -R5 ;  /* 0x000000ffff0c7224 */ /* 0x001fc800078e0a05 */
[----:B------:R-:W-:-:S04]  /*0720*/  IMAD R3, R12, R9, RZ ;  /* 0x000000090c037224 */ /* 0x000fc800078e02ff */
[----:B------:R-:W-:Y:S01]  /*0730*/  IMAD.HI.U32 R4, R5, R3, R4 ;  /* 0x0000000305047227 */ /* 0x000fe200078e0004 */
[----:B------:R-:W-:-:S03]  /*0740*/  IABS R5, R28 ;  /* 0x0000001c00057213 */ /* 0x000fc60000000000 */
[----:B------:R-:W-:Y:S02]  /*0750*/  IMAD.MOV.U32 R3, RZ, RZ, R6 ;  /* 0x000000ffff037224 */ /* 0x000fe400078e0006 */
[----:B------:R-:W0:Y:S02]  /*0760*/  I2F.RP R6, R39 ;  /* 0x0000002700067306 */ /* 0x000e240000209400 */
[----:B------:R-:W-:-:S04]  /*0770*/  IMAD.HI.U32 R4, R4, R3, RZ ;  /* 0x0000000304047227 */ /* 0x000fc800078e00ff */
[----:B------:R-:W-:Y:S02]  /*0780*/  IMAD R0, R4, R0, R3 ;  /* 0x0000000004007224 */ /* 0x000fe400078e0203 */
[----:B------:R-:W-:-:S03]  /*0790*/  IMAD.MOV.U32 R3, RZ, RZ, R5 ;  /* 0x000000ffff037224 */ /* 0x000fc600078e0005 */
[----:B------:R-:W-:Y:S01]  /*07a0*/  ISETP.GT.U32.AND P1, PT, R9, R0, PT ;  /* 0x000000000900720c */ /* 0x000fe20003f24070 */
[----:B------:R-:W1:Y:S08]  /*07b0*/  I2F.RP R5, R3 ;  /* 0x0000000300057306 */ /* 0x000e700000209400 */
[----:B0-----:R-:W0:Y:S04]  /*07c0*/  MUFU.RCP R6, R6 ;  /* 0x0000000600067308 */ /* 0x001e280000001000 */
[----:B------:R-:W-:-:S02]  /*07d0*/  @!P1 IMAD.IADD R0, R0, 0x1, -R9 ;  /* 0x0000000100009824 */ /* 0x000fc400078e0a09 */
[----:B------:R-:W-:Y:S01]  /*07e0*/  @!P1 VIADD R4, R4, 0x1 ;  /* 0x0000000104049836 */ /* 0x000fe20000000000 */
[----:B------:R-:W-:Y:S01]  /*07f0*/  ISETP.NE.AND P1, PT, R11, RZ, PT ;  /* 0x000000ff0b00720c */ /* 0x000fe20003f25270 */
[----:B-1----:R-:W1:Y:S01]  /*0800*/  MUFU.RCP R5, R5 ;  /* 0x0000000500057308 */ /* 0x002e620000001000 */
[----:B------:R-:W-:Y:S02]  /*0810*/  ISETP.GE.U32.AND P0, PT, R0, R9, PT ;  /* 0x000000090000720c */ /* 0x000fe40003f06070 */
[----:B------:R-:W-:Y:S01]  /*0820*/  LOP3.LUT R0, R8, R11, RZ, 0x3c, !PT ;  /* 0x0000000b08007212 */ /* 0x000fe200078e3cff */
[----:B------:R-:W2:Y:S01]  /*0830*/  LDS R9, [UR9] ;  /* 0x00000009ff097984 */ /* 0x000ea20008000800 */
[----:B------:R-:W-:Y:S01]  /*0840*/  BAR.SYNC.DEFER_BLOCKING 0x0 ;  /* 0x0000000000007b1d */ /* 0x000fe20000010000 */
[----:B0-----:R-:W-:Y:S01]  /*0850*/  VIADD R40, R6, 0xffffffe ;  /* 0x0ffffffe06287836 */ /* 0x001fe20000000000 */
[----:B------:R-:W-:-:S04]  /*0860*/  ISETP.GE.AND P2, PT, R0, RZ, PT ;  /* 0x000000ff0000720c */ /* 0x000fc80003f46270 */
[----:B------:R0:W4:Y:S03]  /*0870*/  F2I.FTZ.U32.TRUNC.NTZ R41, R40 ;  /* 0x0000002800297305 */ /* 0x000126000021f000 */
[----:B------:R-:W-:Y:S02]  /*0880*/  @P0 VIADD R4, R4, 0x1 ;  /* 0x0000000104040836 */ /* 0x000fe40000000000 */
[----:B-1----:R-:W-:-:S04]  /*0890*/  VIADD R5, R5, 0xffffffe ;  /* 0x0ffffffe05057836 */ /* 0x002fc80000000000 */
[----:B------:R-:W-:Y:S01]  /*08a0*/  @!P2 IMAD.MOV R4, RZ, RZ, -R4 ;  /* 0x000000ffff04a224 */ /* 0x000fe200078e0a04 */
[----:B------:R-:W-:Y:S01]  /*08b0*/  @!P1 LOP3.LUT R4, RZ, R11, RZ, 0x33, !PT ;  /* 0x0000000bff049212 */ /* 0x000fe200078e33ff */
[----:B0-----:R-:W-:Y:S01]  /*08c0*/  IMAD.MOV.U32 R40, RZ, RZ, RZ ;  /* 0x000000ffff287224 */ /* 0x001fe200078e00ff */
[----:B------:R-:W0:Y:S01]  /*08d0*/  F2I.FTZ.U32.TRUNC.NTZ R5, R5 ;  /* 0x0000000500057305 */ /* 0x000e22000021f000 */
[----:B------:R-:W-:Y:S01]  /*08e0*/  ISETP.NE.U32.AND P1, PT, R107, RZ, PT ;  /* 0x000000ff6b00720c */ /* 0x000fe20003f25070 */
[--C-:B----4-:R-:W-:Y:S02]  /*08f0*/  IMAD.MOV R6, RZ, RZ, -R41.reuse ;  /* 0x000000ffff067224 */ /* 0x110fe400078e0a29 */
[----:B------:R-:W-:Y:S02]  /*0900*/  IMAD.SHL.U32 R0, R4, 0x80, RZ ;  /* 0x0000008004007824 */ /* 0x000fe400078e00ff */
[----:B------:R-:W-:Y:S01]  /*0910*/  IMAD R7, R6, R39, RZ ;  /* 0x0000002706077224 */ /* 0x000fe200078e02ff */
[----:B------:R-:W-:Y:S01]  /*0920*/  SHF.R.U32.HI R6, RZ, 0x5, R2 ;  /* 0x00000005ff067819 */ /* 0x000fe20000011602 */
[----:B------:R-:W-:Y:S01]  /*0930*/  VIADD R101, R0, 0x1 ;  /* 0x0000000100657836 */ /* 0x000fe20000000000 */
[----:B------:R-:W-:Y:S01]  /*0940*/  IABS R47, R0 ;  /* 0x00000000002f7213 */ /* 0x000fe20000000000 */
[----:B------:R-:W-:Y:S01]  /*0950*/  IMAD.HI.U32 R40, R41, R7, R40 ;  /* 0x0000000729287227 */ /* 0x000fe200078e0028 */
[----:B------:R-:W-:-:S02]  /*0960*/  R2UR UR7, R6 ;  /* 0x00000000060772ca */ /* 0x000fc400000e0000 */
[----:B------:R-:W-:Y:S01]  /*0970*/  IABS R46, R101 ;  /* 0x00000065002e7213 */ /* 0x000fe20000000000 */
[----:B------:R-:W-:Y:S01]  /*0980*/  IMAD.MOV R6, RZ, RZ, -R4 ;  /* 0x000000ffff067224 */ /* 0x000fe200078e0a04 */
[----:B------:R-:W-:Y:S01]  /*0990*/  STL [R1+0x8e8], R101 ;  /* 0x0008e86501007387 */ /* 0x000fe20000100800 */
[----:B------:R-:W-:Y:S01]  /*09a0*/  VIADD R22, R0, 0x4 ;  /* 0x0000000400167836 */ /* 0x000fe20000000000 */
[----:B--2---:R-:W-:Y:S01]  /*09b0*/  R2UR UR8, R9 ;  /* 0x00000000090872ca */ /* 0x004fe200000e0000 */
[----:B------:R-:W-:-:S03]  /*09c0*/  IMAD.HI.U32 R4, R40, R47, RZ ;  /* 0x0000002f28047227 */ /* 0x000fc600078e00ff */
[----:B------:R-:W-:Y:S01]  /*09d0*/  IABS R43, R22 ;  /* 0x00000016002b7213 */ /* 0x000fe20000000000 */
[----:B------:R-:W-:Y:S02]  /*09e0*/  IMAD R6, R11, R6, R8 ;  /* 0x000000060b067224 */ /* 0x000fe400078e0208 */
[----:B------:R-:W-:Y:S01]  /*09f0*/  IMAD.MOV R8, RZ, RZ, -R4 ;  /* 0x000000ffff087224 */ /* 0x000fe200078e0a04 */
[----:B------:R-:W-:Y:S01]  /*0a00*/  USHF.L.U32 UR4, UR7, 0x15, URZ ;  /* 0x0000001507047899 */ /* 0x000fe200080006ff */
[C---:B------:R-:W-:Y:S02]  /*0a10*/  VIADD R15, R0.reuse, 0x3 ;  /* 0x00000003000f7836 */ /* 0x040fe40000000000 */
[----:B------:R-:W-:Y:S01]  /*0a20*/  IMAD R47, R39, R8, R47 ;  /* 0x00000008272f7224 */ /* 0x000fe200078e022f */
[----:B------:R-:W-:Y:S01]  /*0a30*/  ULOP3.LUT UR10, UR4, 0x600000, URZ, 0xc0, !UPT ;  /* 0x00600000040a7892 */ /* 0x000fe2000f8ec0ff */
[----:B------:R-:W-:Y:S01]  /*0a40*/  VIADD R16, R0, 0xc ;  /* 0x0000000c00107836 */ /* 0x000fe20000000000 */
[----:B------:R-:W-:Y:S01]  /*0a50*/  IABS R44, R15 ;  /* 0x0000000f002c7213 */ /* 0x000fe20000000000 */
[----:B------:R-:W-:Y:S01]  /*0a60*/  IMAD.HI.U32 R7, R40, R46, RZ ;  /* 0x0000002e28077227 */ /* 0x000fe200078e00ff */
[----:B------:R-:W-:-:S02]  /*0a70*/  UMOV UR4, 0x1 ;  /* 0x0000000100047882 */ /* 0x000fc40000000000 */
[----:B------:R-:W-:Y:S01]  /*0a80*/  IABS R32, R16 ;  /* 0x0000001000207213 */ /* 0x000fe20000000000 */
[----:B------:R-:W-:-:S04]  /*0a90*/  IMAD.HI.U32 R8, R40, R43, RZ ;  /* 0x0000002b28087227 */ /* 0x000fc800078e00ff */
[C---:B------:R-:W-:Y:S02]  /*0aa0*/  VIADD R13, R0.reuse, 0x8 ;  /* 0x00000008000d7836 */ /* 0x040fe40000000000 */
[----:B0-----:R-:W-:Y:S02]  /*0ab0*/  IMAD.MOV R12, RZ, RZ, -R5 ;  /* 0x000000ffff0c7224 */ /* 0x001fe400078e0a05 */
[----:B------:R-:W-:Y:S01]  /*0ac0*/  IMAD.MOV R7, RZ, RZ, -R7 ;  /* 0x000000ffff077224 */ /* 0x000fe200078e0a07 */
[----:B------:R-:W-:Y:S01]  /*0ad0*/  IABS R42, R13 ;  /* 0x0000000d002a7213 */ /* 0x000fe20000000000 */
[C---:B------:R-:W-:Y:S02]  /*0ae0*/  VIADD R25, R0.reuse, 0x2 ;  /* 0x0000000200197836 */ /* 0x040fe40000000000 */
[----:B------:R-:W-:Y:S02]  /*0af0*/  VIADD R14, R0, 0x9 ;  /* 0x00000009000e7836 */ /* 0x000fe40000000000 */
[----:B------:R-:W-:Y:S01]  /*0b00*/  IMAD.MOV R8, RZ, RZ, -R8 ;  /* 0x000000ffff087224 */ /* 0x000fe200078e0a08 */
[----:B------:R-:W-:Y:S01]  /*0b10*/  STL [R1+0x8e4], R25 ;  /* 0x0008e41901007387 */ /* 0x000fe20000100800 */
[----:B------:R-:W-:Y:S01]  /*0b20*/  IMAD R9, R12, R3, RZ ;  /* 0x000000030c097224 */ /* 0x000fe200078e02ff */
[----:B------:R-:W-:Y:S01]  /*0b30*/  IABS R41, R14 ;  /* 0x0000000e00297213 */ /* 0x000fe20000000000 */
[----:B------:R-:W-:Y:S01]  /*0b40*/  IMAD.MOV.U32 R4, RZ, RZ, RZ ;  /* 0x000000ffff047224 */ /* 0x000fe200078e00ff */
[----:B------:R0:W-:Y:S01]  /*0b50*/  STL [R1+0x8e0], R15 ;  /* 0x0008e00f01007387 */ /* 0x0001e20000100800 */
[C---:B------:R-:W-:Y:S01]  /*0b60*/  IMAD R46, R39.reuse, R7, R46 ;  /* 0x00000007272e7224 */ /* 0x040fe200078e022e */
[----:B------:R-:W-:Y:S01]  /*0b70*/  IABS R45, R25 ;  /* 0x00000019002d7213 */ /* 0x000fe20000000000 */
[----:B------:R-:W-:Y:S01]  /*0b80*/  IMAD R43, R39, R8, R43 ;  /* 0x00000008272b7224 */ /* 0x000fe200078e022b */
[----:B------:R-:W-:Y:S01]  /*0b90*/  STL [R1+0x8ec], R22 ;  /* 0x0008ec1601007387 */ /* 0x000fe20000100800 */
[----:B------:R-:W-:-:S02]  /*0ba0*/  VIADD R18, R0, 0xb ;  /* 0x0000000b00127836 */ /* 0x000fc40000000000 */
[----:B------:R-:W-:Y:S01]  /*0bb0*/  VIADD R103, R0, 0x30 ;  /* 0x0000003000677836 */ /* 0x000fe20000000000 */
[----:B------:R-:W-:Y:S01]  /*0bc0*/  STL [R1+0x8f0], R13 ;  /* 0x0008f00d01007387 */ /* 0x000fe20000100800 */
[----:B------:R-:W-:Y:S01]  /*0bd0*/  IMAD.HI.U32 R7, R40, R44, RZ ;  /* 0x0000002c28077227 */ /* 0x000fe200078e00ff */
[----:B------:R-:W-:Y:S02]  /*0be0*/  IABS R33, R18 ;  /* 0x0000001200217213 */ /* 0x000fe40000000000 */
[----:B------:R1:W-:Y:S01]  /*0bf0*/  STL [R1+0x8f4], R14 ;  /* 0x0008f40e01007387 */ /* 0x0003e20000100800 */
[----:B------:R-:W-:Y:S01]  /*0c00*/  VIADD R165, R0, 0xa ;  /* 0x0000000a00a57836 */ /* 0x000fe20000000000 */
[----:B------:R-:W-:Y:S01]  /*0c10*/  IABS R84, R103 ;  /* 0x0000006700547213 */ /* 0x000fe20000000000 */
[----:B------:R-:W-:-:S03]  /*0c20*/  IMAD.HI.U32 R8, R40, R32, RZ ;  /* 0x0000002028087227 */ /* 0x000fc600078e00ff */
[----:B------:R-:W-:Y:S01]  /*0c30*/  STL [R1+0x8f8], R165 ;  /* 0x0008f8a501007387 */ /* 0x000fe20000100800 */
[----:B------:R-:W-:Y:S01]  /*0c40*/  IMAD.HI.U32 R4, R5, R9, R4 ;  /* 0x0000000905047227 */ /* 0x000fe200078e0004 */
[----:B------:R-:W-:Y:S02]  /*0c50*/  IABS R34, R165 ;  /* 0x000000a500227213 */ /* 0x000fe40000000000 */
[----:B------:R-:W-:Y:S01]  /*0c60*/  STL [R1+0x8fc], R18 ;  /* 0x0008fc1201007387 */ /* 0x000fe20000100800 */
[----:B------:R-:W-:Y:S02]  /*0c70*/  VIADD R104, R0, 0x10 ;  /* 0x0000001000687836 */ /* 0x000fe40000000000 */
[----:B------:R-:W-:Y:S01]  /*0c80*/  IMAD.IADD R5, R10, 0x1, R6 ;  /* 0x000000010a057824 */ /* 0x000fe200078e0206 */
[----:B------:R-:W-:Y:S01]  /*0c90*/  STL [R1+0x900], R16 ;  /* 0x0009001001007387 */ /* 0x000fe20000100800 */
[----:B------:R-:W-:Y:S01]  /*0ca0*/  IMAD.HI.U32 R9, R40, R42, RZ ;  /* 0x0000002a28097227 */ /* 0x000fe200078e00ff */
[----:B------:R-:W-:-:S02]  /*0cb0*/  IABS R100, R104 ;  /* 0x0000006800647213 */ /* 0x000fc40000000000 */
[----:B------:R-:W-:Y:S01]  /*0cc0*/  STL [R1+0x904], R104 ;  /* 0x0009046801007387 */ /* 0x000fe20000100800 */
[----:B------:R-:W-:Y:S02]  /*0cd0*/  IMAD.MOV R7, RZ, RZ, -R7 ;  /* 0x000000ffff077224 */ /* 0x000fe400078e0a07 */
[----:B------:R-:W-:Y:S02]  /*0ce0*/  VIADD R24, R0, 0x18 ;  /* 0x0000001800187836 */ /* 0x000fe40000000000 */
[----:B------:R-:W-:Y:S02]  /*0cf0*/  IMAD.MOV R8, RZ, RZ, -R8 ;  /* 0x000000ffff087224 */ /* 0x000fe400078e0a08 */
[----:B------:R-:W-:Y:S01]  /*0d00*/  IMAD.HI.U32 R10, R40, R41, RZ ;  /* 0x00000029280a7227 */ /* 0x000fe200078e00ff */
[----:B------:R-:W-:Y:S01]  /*0d10*/  STL [R1+0x914], R24 ;  /* 0x0009141801007387 */ /* 0x000fe20000100800 */
[----:B------:R-:W-:Y:S02]  /*0d20*/  IABS R96, R24 ;  /* 0x0000001800607213 */ /* 0x000fe40000000000 */
[----:B0-----:R-:W-:-:S02]  /*0d30*/  VIADD R15, R0, 0x20 ;  /* 0x00000020000f7836 */ /* 0x001fc40000000000 */
[C---:B-1----:R-:W-:Y:S02]  /*0d40*/  VIADD R14, R0.reuse, 0x28 ;  /* 0x00000028000e7836 */ /* 0x042fe40000000000 */
[----:B------:R-:W-:Y:S01]  /*0d50*/  IMAD.MOV R9, RZ, RZ, -R9 ;  /* 0x000000ffff097224 */ /* 0x000fe200078e0a09 */
[----:B------:R-:W-:Y:S01]  /*0d60*/  STL [R1+0x930], R15 ;  /* 0x0009300f01007387 */ /* 0x000fe20000100800 */
[C---:B------:R-:W-:Y:S01]  /*0d70*/  IMAD R44, R39.reuse, R7, R44 ;  /* 0x00000007272c7224 */ /* 0x040fe200078e022c */
[----:B------:R-:W-:Y:S01]  /*0d80*/  IABS R88, R14 ;  /* 0x0000000e00587213 */ /* 0x000fe20000000000 */
[----:B------:R-:W-:Y:S01]  /*0d90*/  IMAD R32, R39, R8, R32 ;  /* 0x0000000827207224 */ /* 0x000fe200078e0220 */
[----:B------:R-:W-:Y:S01]  /*0da0*/  STL [R1+0x934], R14 ;  /* 0x0009340e01007387 */ /* 0x000fe20000100800 */
[C---:B------:R-:W-:Y:S01]  /*0db0*/  VIADD R11, R0.reuse, 0x38 ;  /* 0x00000038000b7836 */ /* 0x040fe20000000000 */
[----:B------:R-:W-:Y:S01]  /*0dc0*/  IABS R92, R15 ;  /* 0x0000000f005c7213 */ /* 0x000fe20000000000 */
[----:B------:R-:W-:Y:S01]  /*0dd0*/  VIADD R157, R0, 0x58 ;  /* 0x00000058009d7836 */ /* 0x000fe20000000000 */
[----:B------:R-:W-:Y:S01]  /*0de0*/  STL [R1+0x944], R103 ;  /* 0x0009446701007387 */ /* 0x000fe20000100800 */
[----:B------:R-:W-:Y:S01]  /*0df0*/  IMAD.MOV R10, RZ, RZ, -R10 ;  /* 0x000000ffff0a7224 */ /* 0x000fe200078e0a0a */
[----:B------:R-:W-:Y:S01]  /*0e00*/  IABS R80, R11 ;  /* 0x0000000b00507213 */ /* 0x000fe20000000000 */
[----:B------:R-:W-:Y:S01]  /*0e10*/  IMAD.HI.U32 R7, R40, R33, RZ ;  /* 0x0000002128077227 */ /* 0x000fe200078e00ff */
[----:B------:R0:W-:Y:S01]  /*0e20*/  STL [R1+0x964], R11 ;  /* 0x0009640b01007387 */ /* 0x0001e20000100800 */
[----:B------:R-:W-:-:S02]  /*0e30*/  IABS R64, R157 ;  /* 0x0000009d00407213 */ /* 0x000fc40000000000 */
[----:B------:R-:W-:-:S04]  /*0e40*/  IMAD.HI.U32 R8, R40, R84, RZ ;  /* 0x0000005428087227 */ /* 0x000fc800078e00ff */
[C---:B------:R-:W-:Y:S02]  /*0e50*/  VIADD R17, R0.reuse, 0x40 ;  /* 0x0000004000117836 */ /* 0x040fe40000000000 */
[C---:B------:R-:W-:Y:S02]  /*0e60*/  IMAD R42, R39.reuse, R9, R42 ;  /* 0x00000009272a7224 */ /* 0x040fe400078e022a */
[----:B------:R-:W-:Y:S01]  /*0e70*/  VIADD R20, R0, 0x48 ;  /* 0x0000004800147836 */ /* 0x000fe20000000000 */
[----:B------:R-:W-:Y:S01]  /*0e80*/  STL [R1+0x994], R17 ;  /* 0x0009941101007387 */ /* 0x000fe20000100800 */
[----:B------:R-:W-:Y:S01]  /*0e90*/  IMAD R41, R39, R10, R41 ;  /* 0x0000000a27297224 */ /* 0x000fe200078e0229 */
[----:B------:R-:W-:Y:S01]  /*0ea0*/  IABS R76, R17 ;  /* 0x00000011004c7213 */ /* 0x000fe20000000000 */
[----:B------:R-:W-:Y:S01]  /*0eb0*/  IMAD.HI.U32 R9, R40, R100, RZ ;  /* 0x0000006428097227 */ /* 0x000fe200078e00ff */
[----:B------:R-:W-:Y:S01]  /*0ec0*/  STL [R1+0x9c4], R20 ;  /* 0x0009c41401007387 */ /* 0x000fe20000100800 */
[----:B------:R-:W-:-:S02]  /*0ed0*/  IABS R72, R20 ;  /* 0x0000001400487213 */ /* 0x000fc40000000000 */
[----:B------:R-:W-:Y:S02]  /*0ee0*/  IMAD.MOV R12, RZ, RZ, -R7 ;  /* 0x000000ffff0c7224 */ /* 0x000fe400078e0a07 */
[----:B------:R-:W-:Y:S02]  /*0ef0*/  IMAD.MOV R8, RZ, RZ, -R8 ;  /* 0x000000ffff087224 */ /* 0x000fe400078e0a08 */
[----:B------:R-:W-:Y:S02]  /*0f00*/  VIADD R150, R0, 0x50 ;  /* 0x0000005000967836 */ /* 0x000fe40000000000 */
[----:B------:R-:W-:-:S03]  /*0f10*/  IMAD.HI.U32 R10, R40, R96, RZ ;  /* 0x00000060280a7227 */ /* 0x000fc600078e00ff */
[----:B------:R-:W-:Y:S01]  /*0f20*/  STL [R1+0x9cc], R150 ;  /* 0x0009cc9601007387 */ /* 0x000fe20000100800 */
[C---:B0-----:R-:W-:Y:S01]  /*0f30*/  VIADD R11, R0.reuse, 0x60 ;  /* 0x00000060000b7836 */ /* 0x041fe20000000000 */
[----:B------:R-:W-:Y:S01]  /*0f40*/  IABS R68, R150 ;  /* 0x0000009600447213 */ /* 0x000fe20000000000 */
[C---:B------:R-:W-:Y:S02]  /*0f50*/  VIADD R156, R0.reuse, 0x68 ;  /* 0x00000068009c7836 */ /* 0x040fe40000000000 */
[----:B------:R-:W-:Y:S01]  /*0f60*/  IMAD.MOV R9, RZ, RZ, -R9 ;  /* 0x000000ffff097224 */ /* 0x000fe200078e0a09 */
[----:B------:R0:W-:Y:S01]  /*0f70*/  STL [R1+0x99c], R11 ;  /* 0x00099c0b01007387 */ /* 0x0001e20000100800 */
        /* <DEDUP_REMOVED lines=11> */
[----:B------:R-:W-:Y:S01]  /*1030*/  STL [R1+0x978], R14 ;  /* 0x0009780e01007387 */ /* 0x000fe20000100800 */
[----:B------:R-:W-:-:S02]  /*1040*/  IABS R91, R21 ;  /* 0x00000015005b7213 */ /* 0x000fc40000000000 */
[C---:B------:R-:W-:Y:S02]  /*1050*/  VIADD R12, R0.reuse, 0x78 ;  /* 0x00000078000c7836 */ /* 0x040fe40000000000 */
[C---:B------:R-:W-:Y:S02]  /*1060*/  VIADD R102, R0.reuse, 0x11 ;  /* 0x0000001100667836 */ /* 0x040fe40000000000 */
[----:B0-----:R-:W-:Y:S01]  /*1070*/  VIADD R11, R0, 0x19 ;  /* 0x00000019000b7836 */ /* 0x001fe20000000000 */
[----:B------:R-:W-:Y:S01]  /*1080*/  STL [R1+0x95c], R12 ;  /* 0x00095c0c01007387 */ /* 0x000fe20000100800 */
[C---:B------:R-:W-:Y:S01]  /*1090*/  IMAD R100, R39.reuse, R9, R100 ;  /* 0x0000000927647224 */ /* 0x040fe200078e0264 */
[----:B------:R-:W-:Y:S01]  /*10a0*/  IABS R50, R12 ;  /* 0x0000000c00327213 */ /* 0x000fe20000000000 */
[----:B------:R-:W-:Y:S01]  /*10b0*/  IMAD R96, R39, R10, R96 ;  /* 0x0000000a27607224 */ /* 0x000fe200078e0260 */
[----:B------:R-:W-:Y:S01]  /*10c0*/  STL [R1+0x908], R102 ;  /* 0x0009086601007387 */ /* 0x000fe20000100800 */
[----:B------:R-:W-:Y:S01]  /*10d0*/  IMAD.HI.U32 R9, R40, R80, RZ ;  /* 0x0000005028097227 */ /* 0x000fe200078e00ff */
[----:B------:R-:W-:-:S02]  /*10e0*/  IABS R95, R11 ;  /* 0x0000000b005f7213 */ /* 0x000fc40000000000 */
[----:B------:R0:W-:Y:S01]  /*10f0*/  STL [R1+0x918], R11 ;  /* 0x0009180b01007387 */ /* 0x0001e20000100800 */
[----:B------:R-:W-:Y:S01]  /*1100*/  IMAD.MOV R8, RZ, RZ, -R8 ;  /* 0x000000ffff087224 */ /* 0x000fe200078e0a08 */
[----:B------:R-:W-:Y:S01]  /*1110*/  IABS R99, R102 ;  /* 0x0000006600637213 */ /* 0x000fe20000000000 */
[C---:B------:R-:W-:Y:S01]  /*1120*/  IMAD.HI.U32 R10, R40.reuse, R76, RZ ;  /* 0x0000004c280a7227 */ /* 0x040fe200078e00ff */
[----:B------:R-:W-:Y:S03]  /*1130*/  STL [R1+0x92c], R21 ;  /* 0x00092c1501007387 */ /* 0x000fe60000100800 */
[----:B------:R-:W-:-:S04]  /*1140*/  IMAD.HI.U32 R7, R40, R88, RZ ;  /* 0x0000005828077227 */ /* 0x000fc800078e00ff */
[----:B------:R-:W-:Y:S02]  /*1150*/  IMAD.MOV R9, RZ, RZ, -R9 ;  /* 0x000000ffff097224 */ /* 0x000fe400078e0a09 */
[----:B------:R-:W-:Y:S02]  /*1160*/  IMAD R64, R39, R8, R64 ;  /* 0x0000000827407224 */ /* 0x000fe400078e0240 */
[----:B0-----:R-:W-:Y:S02]  /*1170*/  VIADD R11, R0, 0x39 ;  /* 0x00000039000b7836 */ /* 0x001fe40000000000 */
[----:B------:R-:W-:Y:S02]  /*1180*/  IMAD.MOV R10, RZ, RZ, -R10 ;  /* 0x000000ffff0a7224 */ /* 0x000fe400078e0a0a */
[----:B------:R-:W-:Y:S01]  /*1190*/  IMAD.HI.U32 R8, R40, R91, RZ ;  /* 0x0000005b28087227 */ /* 0x000fe200078e00ff */
[----:B------:R-:W-:-:S03]  /*11a0*/  IABS R79, R11 ;  /* 0x0000000b004f7213 */ /* 0x000fc60000000000 */
[----:B------:R-:W-:Y:S02]  /*11b0*/  IMAD.MOV R7, RZ, RZ, -R7 ;  /* 0x000000ffff077224 */ /* 0x000fe400078e0a07 */
[----:B------:R-:W-:Y:S02]  /*11c0*/  VIADD R15, R0, 0x29 ;  /* 0x00000029000f7836 */ /* 0x000fe40000000000 */
[C---:B------:R-:W-:Y:S02]  /*11d0*/  IMAD R80, R39.reuse, R9, R80 ;  /* 0x0000000927507224 */ /* 0x040fe400078e0250 */
[----:B------:R-:W-:Y:S01]  /*11e0*/  IMAD R76, R39, R10, R76 ;  /* 0x0000000a274c7224 */ /* 0x000fe200078e024c */
[----:B------:R0:W-:Y:S01]  /*11f0*/  STL [R1+0x938], R15 ;  /* 0x0009380f01007387 */ /* 0x0001e20000100800 */
[----:B------:R-:W-:Y:S01]  /*1200*/  IMAD.HI.U32 R9, R40, R60, RZ ;  /* 0x0000003c28097227 */ /* 0x000fe200078e00ff */
[----:B------:R-:W-:-:S03]  /*1210*/  IABS R87, R15 ;  /* 0x0000000f00577213 */ /* 0x000fc60000000000 */
[----:B------:R-:W-:Y:S02]  /*1220*/  IMAD.MOV R8, RZ, RZ, -R8 ;  /* 0x000000ffff087224 */ /* 0x000fe400078e0a08 */
[----:B------:R-:W-:Y:S02]  /*1230*/  VIADD R14, R0, 0x31 ;  /* 0x00000031000e7836 */ /* 0x000fe40000000000 */
[----:B------:R-:W-:-:S03]  /*1240*/  IMAD.HI.U32 R6, R40, R45, RZ ;  /* 0x0000002d28067227 */ /* 0x000fc600078e00ff */
[----:B------:R-:W-:Y:S01]  /*1250*/  STL [R1+0x948], R14 ;  /* 0x0009480e01007387 */ /* 0x000fe20000100800 */
[----:B------:R-:W-:Y:S01]  /*1260*/  IMAD R88, R39, R7, R88 ;  /* 0x0000000727587224 */ /* 0x000fe200078e0258 */
[----:B------:R-:W-:Y:S01]  /*1270*/  IABS R83, R14 ;  /* 0x0000000e00537213 */ /* 0x000fe20000000000 */
[C---:B------:R-:W-:Y:S01]  /*1280*/  IMAD.HI.U32 R10, R40.reuse, R56, RZ ;  /* 0x00000038280a7227 */ /* 0x040fe200078e00ff */
[----:B------:R1:W-:Y:S03]  /*1290*/  STL [R1+0x968], R11 ;  /* 0x0009680b01007387 */ /* 0x0003e60000100800 */
[----:B------:R-:W-:-:S04]  /*12a0*/  IMAD.HI.U32 R7, R40, R68, RZ ;  /* 0x0000004428077227 */ /* 0x000fc800078e00ff */
[C---:B------:R-:W-:Y:S02]  /*12b0*/  VIADD R158, R0.reuse, 0x41 ;  /* 0x00000041009e7836 */ /* 0x040fe40000000000 */
[C---:B------:R-:W-:Y:S02]  /*12c0*/  VIADD R118, R0.reuse, 0x49 ;  /* 0x0000004900767836 */ /* 0x040fe40000000000 */
[----:B------:R-:W-:Y:S01]  /*12d0*/  IMAD.MOV R9, RZ, RZ, -R9 ;  /* 0x000000ffff097224 */ /* 0x000fe200078e0a09 */
[----:B------:R-:W-:Y:S01]  /*12e0*/  STL [R1+0x998], R158 ;  /* 0x0009989e01007387 */ /* 0x000fe20000100800 */
[----:B------:R-:W-:Y:S01]  /*12f0*/  IMAD R91, R39, R8, R91 ;  /* 0x00000008275b7224 */ /* 0x000fe200078e025b */
[----:B------:R-:W-:Y:S01]  /*1300*/  IABS R71, R118 ;  /* 0x0000007600477213 */ /* 0x000fe20000000000 */
[C---:B------:R-:W-:Y:S01]  /*1310*/  VIADD R105, R0.reuse, 0x51 ;  /* 0x0000005100697836 */ /* 0x040fe20000000000 */
[----:B------:R-:W-:Y:S01]  /*1320*/  STL [R1+0x9c8], R118 ;  /* 0x0009c87601007387 */ /* 0x000fe20000100800 */
[----:B0-----:R-:W-:Y:S01]  /*1330*/  VIADD R15, R0, 0x61 ;  /* 0x00000061000f7836 */ /* 0x001fe20000000000 */
[----:B------:R-:W-:Y:S01]  /*1340*/  IABS R75, R158 ;  /* 0x0000009e004b7213 */ /* 0x000fe20000000000 */
[----:B------:R-:W-:Y:S01]  /*1350*/  IMAD.MOV R6, RZ, RZ, -R6 ;  /* 0x000000ffff067224 */ /* 0x000fe200078e0a06 */
[----:B------:R-:W-:Y:S01]  /*1360*/  STL [R1+0x9c0], R105 ;  /* 0x0009c06901007387 */ /* 0x000fe20000100800 */
[----:B------:R-:W-:Y:S01]  /*1370*/  IMAD.MOV R10, RZ, RZ, -R10 ;  /* 0x000000ffff0a7224 */ /* 0x000fe200078e0a0a */
[----:B------:R-:W-:Y:S01]  /*1380*/  IABS R59, R15 ;  /* 0x0000000f003b7213 */ /* 0x000fe20000000000 */
[----:B------:R-:W-:Y:S01]  /*1390*/  IMAD.HI.U32 R8, R40, R79, RZ ;  /* 0x0000004f28087227 */ /* 0x000fe200078e00ff */
[----:B------:R-:W-:-:S03]  /*13a0*/  IABS R67, R105 ;  /* 0x0000006900437213 */ /* 0x000fc60000000000 */
[C---:B------:R-:W-:Y:S02]  /*13b0*/  VIADD R19, R0.reuse, 0x59 ;  /* 0x0000005900137836 */ /* 0x040fe40000000000 */
[----:B------:R-:W-:Y:S02]  /*13c0*/  IMAD.MOV R7, RZ, RZ, -R7 ;  /* 0x000000ffff077224 */ /* 0x000fe400078e0a07 */
[----:B-1----:R-:W-:Y:S01]  /*13d0*/  VIADD R11, R0, 0x69 ;  /* 0x00000069000b7836 */ /* 0x002fe20000000000 */
[----:B------:R-:W-:Y:S01]  /*13e0*/  STL [R1+0x9b0], R19 ;  /* 0x0009b01301007387 */ /* 0x000fe20000100800 */
[C---:B------:R-:W-:Y:S01]  /*13f0*/  IMAD R60, R39.reuse, R9, R60 ;  /* 0x00000009273c7224 */ /* 0x040fe200078e023c */
[----:B------:R-:W-:Y:S01]  /*1400*/  IABS R63, R19 ;  /* 0x00000013003f7213 */ /* 0x000fe20000000000 */
[C---:B------:R-:W-:Y:S01]  /*1410*/  IMAD R45, R39.reuse, R6, R45 ;  /* 0x00000006272d7224 */ /* 0x040fe200078e022d */
[----:B------:R0:W-:Y:S01]  /*1420*/  STL [R1+0x990], R15 ;  /* 0x0009900f01007387 */ /* 0x0001e20000100800 */
[----:B------:R-:W-:Y:S01]  /*1430*/  IMAD R56, R39, R10, R56 ;  /* 0x0000000a27387224 */ /* 0x000fe200078e0238 */
[----:B------:R-:W-:Y:S01]  /*1440*/  IABS R55, R11 ;  /* 0x0000000b00377213 */ /* 0x000fe20000000000 */
[----:B------:R-:W-:Y:S01]  /*1450*/  IMAD.HI.U32 R9, R40, R53, RZ ;  /* 0x0000003528097227 */ /* 0x000fe200078e00ff */
[----:B------:R1:W-:Y:S03]  /*1460*/  STL [R1+0x980], R11 ;  /* 0x0009800b01007387 */ /* 0x0003e60000100800 */
[----:B------:R-:W-:-:S02]  /*1470*/  IMAD.MOV R8, RZ, RZ, -R8 ;  /* 0x000000ffff087224 */ /* 0x000fc400078e0a08 */
[----:B------:R-:W-:-:S04]  /*1480*/  IMAD.HI.U32 R6, R40, R34, RZ ;  /* 0x0000002228067227 */ /* 0x000fc800078e00ff */
[----:B------:R-:W-:Y:S02]  /*1490*/  IMAD R68, R39, R7, R68 ;  /* 0x0000000727447224 */ /* 0x000fe400078e0244 */
[----:B------:R-:W-:-:S04]  /*14a0*/  IMAD.HI.U32 R10, R40, R50, RZ ;  /* 0x00000032280a7227 */ /* 0x000fc800078e00ff */
[----:B------:R-:W-:-:S04]  /*14b0*/  IMAD.HI.U32 R7, R40, R95, RZ ;  /* 0x0000005f28077227 */ /* 0x000fc800078e00ff */
[C---:B------:R-:W-:Y:S02]  /*14c0*/  VIADD R164, R0.reuse, 0x71 ;  /* 0x0000007100a47836 */ /* 0x040fe40000000000 */
[----:B------:R-:W-:Y:S02]  /*14d0*/  IMAD.MOV R12, RZ, RZ, -R9 ;  /* 0x000000ffff0c7224 */ /* 0x000fe400078e0a09 */
[----:B------:R-:W-:Y:S01]  /*14e0*/  IMAD R79, R39, R8, R79 ;  /* 0x00000008274f7224 */ /* 0x000fe200078e024f */
[----:B------:R-:W-:Y:S01]  /*14f0*/  STL [R1+0x96c], R164 ;  /* 0x00096ca401007387 */ /* 0x000fe20000100800 */
[C---:B0-----:R-:W-:Y:S01]  /*1500*/  VIADD R15, R0.reuse, 0x79 ;  /* 0x00000079000f7836 */ /* 0x041fe20000000000 */
[----:B------:R-:W-:Y:S01]  /*1510*/  IABS R52, R164 ;  /* 0x000000a400347213 */ /* 0x000fe20000000000 */
[----:B-1----:R-:W-:Y:S02]  /*1520*/  VIADD R11, R0, 0x22 ;  /* 0x00000022000b7836 */ /* 0x002fe40000000000 */
[----:B------:R-:W-:Y:S01]  /*1530*/  IMAD.MOV R6, RZ, RZ, -R6 ;  /* 0x000000ffff067224 */ /* 0x000fe200078e0a06 */
[----:B------:R0:W-:Y:S01]  /*1540*/  STL [R1+0x958], R15 ;  /* 0x0009580f01007387 */ /* 0x0001e20000100800 */
[----:B------:R-:W-:Y:S01]  /*1550*/  IMAD.MOV R9, RZ, RZ, -R10 ;  /* 0x000000ffff097224 */ /* 0x000fe200078e0a0a */
[----:B------:R-:W-:Y:S01]  /*1560*/  IABS R90, R11 ;  /* 0x0000000b005a7213 */ /* 0x000fe20000000000 */
[----:B------:R-:W-:Y:S01]  /*1570*/  IMAD.HI.U32 R8, R40, R59, RZ ;  /* 0x0000003b28087227 */ /* 0x000fe200078e00ff */
[----:B------:R-:W-:-:S03]  /*1580*/  IABS R49, R15 ;  /* 0x0000000f00317213 */ /* 0x000fc60000000000 */
[C---:B------:R-:W-:Y:S02]  /*1590*/  VIADD R27, R0.reuse, 0x12 ;  /* 0x00000012001b7836 */ /* 0x040fe40000000000 */
[----:B------:R-:W-:Y:S01]  /*15a0*/  IMAD.MOV R10, RZ, RZ, -R7 ;  /* 0x000000ffff0a7224 */ /* 0x000fe200078e0a07 */
[----:B0-----:R-:W0:Y:S01]  /*15b0*/  LDC R15, c[0x0][0x3a0] ;  /* 0x0000e800ff0f7b82 */ /* 0x001e220000000800 */
[----:B------:R-:W-:Y:S01]  /*15c0*/  VIADD R146, R0, 0x1a ;  /* 0x0000001a00927836 */ /* 0x000fe20000000000 */
[----:B------:R-:W-:Y:S01]  /*15d0*/  STL [R1+0x90c], R27 ;  /* 0x00090c1b01007387 */ /* 0x000fe20000100800 */
[C---:B------:R-:W-:Y:S01]  /*15e0*/  IMAD.HI.U32 R7, R40.reuse, R83, RZ ;  /* 0x0000005328077227 */ /* 0x040fe200078e00ff */
[----:B------:R-:W-:Y:S02]  /*15f0*/  IABS R98, R27 ;  /* 0x0000001b00627213 */ /* 0x000fe40000000000 */
[----:B------:R-:W-:Y:S01]  /*1600*/  STL [R1+0x91c], R146 ;  /* 0x00091c9201007387 */ /* 0x000fe20000100800 */
[----:B------:R-:W-:Y:S01]  /*1610*/  IMAD R34, R39, R6, R34 ;  /* 0x0000000627227224 */ /* 0x000fe200078e0222 */
[----:B------:R-:W-:Y:S01]  /*1620*/  IABS R94, R146 ;  /* 0x00000092005e7213 */ /* 0x000fe20000000000 */
[----:B------:R-:W-:Y:S01]  /*1630*/  IMAD.MOV R8, RZ, RZ, -R8 ;  /* 0x000000ffff087224 */ /* 0x000fe200078e0a08 */
[----:B------:R1:W-:Y:S01]  /*1640*/  STL [R1+0x928], R11 ;  /* 0x0009280b01007387 */ /* 0x0003e20000100800 */
[----:B------:R-:W-:-:S04]  /*1650*/  IMAD.HI.U32 R6, R40, R92, RZ ;  /* 0x0000005c28067227 */ /* 0x000fc800078e00ff */
[----:B------:R-:W-:Y:S02]  /*1660*/  IMAD R53, R39, R12, R53 ;  /* 0x0000000c27357224 */ /* 0x000fe400078e0235 */
[----:B------:R-:W-:Y:S02]  /*1670*/  IMAD.MOV R12, RZ, RZ, -R7 ;  /* 0x000000ffff0c7224 */ /* 0x000fe400078e0a07 */
[----:B------:R-:W-:-:S04]  /*1680*/  IMAD.HI.U32 R7, R40, R63, RZ ;  /* 0x0000003f28077227 */ /* 0x000fc800078e00ff */
[----:B------:R-:W-:Y:S02]  /*1690*/  IMAD R59, R39, R8, R59 ;  /* 0x00000008273b7224 */ /* 0x000fe400078e023b */
[----:B-1----:R-:W-:Y:S02]  /*16a0*/  VIADD R11, R0, 0x42 ;  /* 0x00000042000b7836 */ /* 0x002fe40000000000 */
[----:B------:R-:W-:Y:S02]  /*16b0*/  IMAD.MOV R6, RZ, RZ, -R6 ;  /* 0x000000ffff067224 */ /* 0x000fe400078e0a06 */
[----:B------:R-:W-:Y:S01]  /*16c0*/  IMAD.HI.U32 R8, R40, R90, RZ ;  /* 0x0000005a28087227 */ /* 0x000fe200078e00ff */
[----:B------:R-:W-:-:S03]  /*16d0*/  IABS R74, R11 ;  /* 0x0000000b004a7213 */ /* 0x000fc60000000000 */
[C---:B------:R-:W-:Y:S02]  /*16e0*/  IMAD R83, R39.reuse, R12, R83 ;  /* 0x0000000c27537224 */ /* 0x040fe400078e0253 */
[----:B------:R-:W-:Y:S02]  /*16f0*/  IMAD.MOV R12, RZ, RZ, -R7 ;  /* 0x000000ffff0c7224 */ /* 0x000fe400078e0a07 */
[----:B------:R-:W-:Y:S02]  /*1700*/  IMAD R92, R39, R6, R92 ;  /* 0x00000006275c7224 */ /* 0x000fe400078e025c */
[----:B------:R-:W-:Y:S02]  /*1710*/  IMAD.MOV R8, RZ, RZ, -R8 ;  /* 0x000000ffff087224 */ /* 0x000fe400078e0a08 */
[----:B------:R-:W-:-:S04]  /*1720*/  IMAD.HI.U32 R6, R40, R72, RZ ;  /* 0x0000004828067227 */ /* 0x000fc800078e00ff */
[C---:B------:R-:W-:Y:S02]  /*1730*/  IMAD R63, R39.reuse, R12, R63 ;  /* 0x0000000c273f7224 */ /* 0x040fe400078e023f */
[C---:B------:R-:W-:Y:S02]  /*1740*/  VIADD R35, R0.reuse, 0x2a ;  /* 0x0000002a00237836 */ /* 0x040fe40000000000 */
[C---:B------:R-:W-:Y:S02]  /*1750*/  VIADD R12, R0.reuse, 0x32 ;  /* 0x00000032000c7836 */ /* 0x040fe40000000000 */
        /* <DEDUP_REMOVED lines=11> */
[C---:B------:R-:W-:Y:S01]  /*1810*/  VIADD R111, R0.reuse, 0x4a ;  /* 0x0000004a006f7836 */ /* 0x040fe20000000000 */
[----:B------:R1:W-:Y:S01]  /*1820*/  STL [R1+0x9a4], R11 ;  /* 0x0009a40b01007387 */ /* 0x0003e20000100800 */
[C---:B------:R-:W-:Y:S01]  /*1830*/  VIADD R19, R0.reuse, 0x52 ;  /* 0x0000005200137836 */ /* 0x040fe20000000000 */
[----:B------:R-:W-:Y:S01]  /*1840*/  IABS R78, R31 ;  /* 0x0000001f004e7213 */ /* 0x000fe20000000000 */
[C---:B------:R-:W-:Y:S01]  /*1850*/  VIADD R38, R0.reuse, 0x5a ;  /* 0x0000005a00267836 */ /* 0x040fe20000000000 */
[----:B------:R-:W-:Y:S01]  /*1860*/  STL [R1+0x9d4], R111 ;  /* 0x0009d46f01007387 */ /* 0x000fe20000100800 */
[----:B------:R-:W-:Y:S01]  /*1870*/  IMAD R72, R39, R6, R72 ;  /* 0x0000000627487224 */ /* 0x000fe200078e0248 */
[----:B------:R-:W-:Y:S01]  /*1880*/  IABS R66, R19 ;  /* 0x0000001300427213 */ /* 0x000fe20000000000 */
[----:B------:R-:W-:Y:S01]  /*1890*/  IMAD.MOV R8, RZ, RZ, -R8 ;  /* 0x000000ffff087224 */ /* 0x000fe200078e0a08 */
[----:B------:R-:W-:Y:S01]  /*18a0*/  STL [R1+0x9bc], R19 ;  /* 0x0009bc1301007387 */ /* 0x000fe20000100800 */
[----:B------:R-:W-:Y:S01]  /*18b0*/  VIADD R30, R0, 0x62 ;  /* 0x00000062001e7836 */ /* 0x000fe20000000000 */
[----:B------:R-:W-:Y:S01]  /*18c0*/  IABS R62, R38 ;  /* 0x00000026003e7213 */ /* 0x000fe20000000000 */
[----:B------:R-:W-:Y:S01]  /*18d0*/  IMAD.HI.U32 R6, R40, R99, RZ ;  /* 0x0000006328067227 */ /* 0x000fe200078e00ff */
[----:B------:R-:W-:Y:S01]  /*18e0*/  STL [R1+0x9ac], R38 ;  /* 0x0009ac2601007387 */ /* 0x000fe20000100800 */
[----:B------:R-:W-:-:S02]  /*18f0*/  IABS R70, R111 ;  /* 0x0000006f00467213 */ /* 0x000fc40000000000 */
[C---:B------:R-:W-:Y:S01]  /*1900*/  VIADD R163, R0.reuse, 0x72 ;  /* 0x0000007200a37836 */ /* 0x040fe20000000000 */
[----:B------:R-:W-:Y:S01]  /*1910*/  STL [R1+0x98c], R30 ;  /* 0x00098c1e01007387 */ /* 0x000fe20000100800 */
[----:B-1----:R-:W-:Y:S01]  /*1920*/  VIADD R11, R0, 0x7a ;  /* 0x0000007a000b7836 */ /* 0x002fe20000000000 */
[----:B------:R-:W-:Y:S01]  /*1930*/  IABS R58, R30 ;  /* 0x0000001e003a7213 */ /* 0x000fe20000000000 */
[----:B------:R-:W-:Y:S01]  /*1940*/  IMAD R74, R39, R8, R74 ;  /* 0x00000008274a7224 */ /* 0x000fe200078e024a */
[----:B------:R-:W-:Y:S01]  /*1950*/  STL [R1+0x960], R163 ;  /* 0x000960a301007387 */ /* 0x000fe20000100800 */
[----:B------:R-:W-:Y:S01]  /*1960*/  IMAD.MOV R6, RZ, RZ, -R6 ;  /* 0x000000ffff067224 */ /* 0x000fe200078e0a06 */
[----:B------:R-:W-:Y:S01]  /*1970*/  IABS R48, R11 ;  /* 0x0000000b00307213 */ /* 0x000fe20000000000 */
[----:B------:R-:W-:Y:S01]  /*1980*/  IMAD.HI.U32 R8, R40, R54, RZ ;  /* 0x0000003628087227 */ /* 0x000fe200078e00ff */
[----:B------:R-:W-:Y:S01]  /*1990*/  STL [R1+0x97c], R123 ;  /* 0x00097c7b01007387 */ /* 0x000fe20000100800 */
[----:B------:R-:W-:-:S02]  /*19a0*/  IABS R51, R163 ;  /* 0x000000a300337213 */ /* 0x000fc40000000000 */
[----:B------:R-:W-:Y:S01]  /*19b0*/  VIADD R139, R0, 0x13 ;  /* 0x00000013008b7836 */ /* 0x000fe20000000000 */
[----:B------:R1:W-:Y:S01]  /*19c0*/  STL [R1+0x954], R11 ;  /* 0x0009540b01007387 */ /* 0x0003e20000100800 */
[C---:B------:R-:W-:Y:S02]  /*19d0*/  IMAD R99, R39.reuse, R6, R99 ;  /* 0x0000000627637224 */ /* 0x040fe400078e0263 */
[----:B------:R-:W-:Y:S01]  /*19e0*/  IMAD R95, R39, R10, R95 ;  /* 0x0000000a275f7224 */ /* 0x000fe200078e025f */
[----:B------:R-:W-:Y:S01]  /*19f0*/  IABS R97, R139 ;  /* 0x0000008b00617213 */ /* 0x000fe20000000000 */
[----:B------:R-:W-:Y:S01]  /*1a00*/  IMAD.MOV R8, RZ, RZ, -R8 ;  /* 0x000000ffff087224 */ /* 0x000fe200078e0a08 */
[----:B------:R2:W-:Y:S01]  /*1a10*/  STL [R1+0x910], R139 ;  /* 0x0009108b01007387 */ /* 0x0005e20000100800 */
[----:B------:R-:W-:-:S04]  /*1a20*/  IMAD.HI.U32 R6, R40, R87, RZ ;  /* 0x0000005728067227 */ /* 0x000fc800078e00ff */
[----:B-1----:R-:W-:Y:S02]  /*1a30*/  IMAD R11, R5, 0x80, R107 ;  /* 0x00000080050b7824 */ /* 0x002fe400078e026b */
[----:B------:R-:W-:-:S03]  /*1a40*/  IMAD.HI.U32 R10, R40, R71, RZ ;  /* 0x00000047280a7227 */ /* 0x000fc600078e00ff */
[----:B------:R-:W-:Y:S01]  /*1a50*/  ISETP.GE.AND P6, PT, R11, RZ, PT ;  /* 0x000000ff0b00720c */ /* 0x000fe20003fc6270 */
[C---:B------:R-:W-:Y:S01]  /*1a60*/  IMAD R54, R39.reuse, R8, R54 ;  /* 0x0000000827367224 */ /* 0x040fe200078e0236 */
[----:B------:R-:W-:Y:S01]  /*1a70*/  IABS R8, R11 ;  /* 0x0000000b00087213 */ /* 0x000fe20000000000 */
[----:B------:R-:W-:Y:S02]  /*1a80*/  IMAD.MOV R6, RZ, RZ, -R6 ;  /* 0x000000ffff067224 */ /* 0x000fe400078e0a06 */
[----:B------:R-:W-:Y:S02]  /*1a90*/  IMAD.MOV R10, RZ, RZ, -R10 ;  /* 0x000000ffff0a7224 */ /* 0x000fe400078e0a0a */
[C---:B------:R-:W-:Y:S02]  /*1aa0*/  IMAD R87, R39.reuse, R6, R87 ;  /* 0x0000000627577224 */ /* 0x040fe400078e0257 */
[----:B------:R-:W-:Y:S02]  /*1ab0*/  IMAD R71, R39, R10, R71 ;  /* 0x0000000a27477224 */ /* 0x000fe400078e0247 */
[----:B------:R-:W-:-:S04]  /*1ac0*/  IMAD.HI.U32 R2, R40, R97, RZ ;  /* 0x0000006128027227 */ /* 0x000fc800078e00ff */
[----:B------:R-:W-:-:S04]  /*1ad0*/  IMAD.HI.U32 R6, R40, R67, RZ ;  /* 0x0000004328067227 */ /* 0x000fc800078e00ff */
[----:B------:R-:W-:-:S04]  /*1ae0*/  IMAD.HI.U32 R10, R40, R52, RZ ;  /* 0x00000034280a7227 */ /* 0x000fc800078e00ff */
[----:B------:R-:W-:-:S04]  /*1af0*/  IMAD.HI.U32 R4, R4, R8, RZ ;  /* 0x0000000804047227 */ /* 0x000fc800078e00ff */
[----:B------:R-:W-:Y:S02]  /*1b00*/  IMAD.MOV R2, RZ, RZ, -R2 ;  /* 0x000000ffff027224 */ /* 0x000fe400078e0a02 */
[----:B------:R-:W-:Y:S02]  /*1b10*/  IMAD.MOV R6, RZ, RZ, -R6 ;  /* 0x000000ffff067224 */ /* 0x000fe400078e0a06 */
[----:B------:R-:W-:Y:S02]  /*1b20*/  IMAD.MOV R10, RZ, RZ, -R10 ;  /* 0x000000ffff0a7224 */ /* 0x000fe400078e0a0a */
[----:B------:R-:W-:Y:S02]  /*1b30*/  IMAD.MOV R4, RZ, RZ, -R4 ;  /* 0x000000ffff047224 */ /* 0x000fe400078e0a04 */
[C---:B------:R-:W-:Y:S02]  /*1b40*/  IMAD R97, R39.reuse, R2, R97 ;  /* 0x0000000227617224 */ /* 0x040fe400078e0261 */
[----:B------:R-:W-:-:S02]  /*1b50*/  IMAD R67, R39, R6, R67 ;  /* 0x0000000627437224 */ /* 0x000fc400078e0243 */
[----:B------:R-:W-:Y:S02]  /*1b60*/  IMAD R52, R39, R10, R52 ;  /* 0x0000000a27347224 */ /* 0x000fe400078e0234 */
[----:B------:R-:W-:Y:S02]  /*1b70*/  IMAD R2, R3, R4, R8 ;  /* 0x0000000403027224 */ /* 0x000fe400078e0208 */
[----:B------:R-:W-:-:S03]  /*1b80*/  IMAD.HI.U32 R10, R40, R49, RZ ;  /* 0x00000031280a7227 */ /* 0x000fc600078e00ff */
[----:B------:R-:W-:Y:S01]  /*1b90*/  ISETP.GT.U32.AND P0, PT, R3, R2, PT ;  /* 0x000000020300720c */ /* 0x000fe20003f04070 */
[----:B------:R-:W-:-:S04]  /*1ba0*/  IMAD.HI.U32 R6, R40, R98, RZ ;  /* 0x0000006228067227 */ /* 0x000fc800078e00ff */
[----:B------:R-:W-:Y:S02]  /*1bb0*/  IMAD R50, R39, R9, R50 ;  /* 0x0000000927327224 */ /* 0x000fe400078e0232 */
[----:B------:R-:W-:-:S04]  /*1bc0*/  IMAD.HI.U32 R9, R40, R75, RZ ;  /* 0x0000004b28097227 */ /* 0x000fc800078e00ff */
[----:B------:R-:W-:Y:S02]  /*1bd0*/  IMAD.MOV R10, RZ, RZ, -R10 ;  /* 0x000000ffff0a7224 */ /* 0x000fe400078e0a0a */
        /* <DEDUP_REMOVED lines=8> */
[----:B------:R-:W-:Y:S02]  /*1c60*/  IMAD R75, R39, R14, R75 ;  /* 0x0000000e274b7224 */ /* 0x000fe400078e024b */
[----:B------:R-:W-:Y:S02]  /*1c70*/  IMAD.MOV R14, RZ, RZ, -R9 ;  /* 0x000000ffff0e7224 */ /* 0x000fe400078e0a09 */
[----:B------:R-:W-:Y:S02]  /*1c80*/  IMAD.MOV R6, RZ, RZ, -R6 ;  /* 0x000000ffff067224 */ /* 0x000fe400078e0a06 */
[----:B------:R-:W-:Y:S02]  /*1c90*/  IMAD.MOV R10, RZ, RZ, -R10 ;  /* 0x000000ffff0a7224 */ /* 0x000fe400078e0a0a */
[----:B------:R-:W-:Y:S02]  /*1ca0*/  VIADD R26, R0, 0x1b ;  /* 0x0000001b001a7836 */ /* 0x000fe40000000000 */
[----:B------:R-:W-:-:S03]  /*1cb0*/  IMAD.HI.U32 R9, R40, R86, RZ ;  /* 0x0000005628097227 */ /* 0x000fc600078e00ff */
[----:B------:R-:W-:Y:S01]  /*1cc0*/  IABS R93, R26 ;  /* 0x0000001a005d7213 */ /* 0x000fe20000000000 */
[----:B------:R-:W-:Y:S01]  /*1cd0*/  IMAD.MOV R7, RZ, RZ, -R7 ;  /* 0x000000ffff077224 */ /* 0x000fe200078e0a07 */
[----:B------:R2:W-:Y:S01]  /*1ce0*/  STL [R1+0x920], R26 ;  /* 0x0009201a01007387 */ /* 0x0005e20000100800 */
[C---:B------:R-:W-:Y:S02]  /*1cf0*/  VIADD R119, R0.reuse, 0x23 ;  /* 0x0000002300777836 */ /* 0x040fe40000000000 */
[C---:B------:R-:W-:Y:S02]  /*1d00*/  IMAD R82, R39.reuse, R6, R82 ;  /* 0x0000000627527224 */ /* 0x040fe400078e0252 */
[----:B------:R-:W-:Y:S01]  /*1d10*/  IMAD R66, R39, R10, R66 ;  /* 0x0000000a27427224 */ /* 0x000fe200078e0242 */
[----:B------:R2:W-:Y:S01]  /*1d20*/  STL [R1+0x924], R119 ;  /* 0x0009247701007387 */ /* 0x0005e20000100800 */
[----:B------:R-:W-:Y:S01]  /*1d30*/  VIADD R106, R0, 0x2b ;  /* 0x0000002b006a7836 */ /* 0x000fe20000000000 */
[----:B------:R-:W-:Y:S01]  /*1d40*/  IABS R89, R119 ;  /* 0x0000007700597213 */ /* 0x000fe20000000000 */
[----:B------:R-:W-:-:S02]  /*1d50*/  @!P0 IMAD.IADD R2, R2, 0x1, -R3 ;  /* 0x0000000102028824 */ /* 0x000fc400078e0a03 */
[----:B------:R-:W-:Y:S01]  /*1d60*/  IMAD.MOV R9, RZ, RZ, -R9 ;  /* 0x000000ffff097224 */ /* 0x000fe200078e0a09 */
[----:B------:R2:W-:Y:S01]  /*1d70*/  STL [R1+0x93c], R106 ;  /* 0x00093c6a01007387 */ /* 0x0005e20000100800 */
[----:B------:R-:W-:Y:S01]  /*1d80*/  IMAD R94, R39, R7, R94 ;  /* 0x00000007275e7224 */ /* 0x000fe200078e025e */
[----:B------:R-:W-:Y:S01]  /*1d90*/  ISETP.GT.U32.AND P0, PT, R3, R2, PT ;  /* 0x000000020300720c */ /* 0x000fe20003f04070 */
[C---:B------:R-:W-:Y:S01]  /*1da0*/  IMAD.HI.U32 R6, R40.reuse, R62, RZ ;  /* 0x0000003e28067227 */ /* 0x040fe200078e00ff */
[----:B------:R2:W-:Y:S01]  /*1db0*/  STL [R1+0x8a4], R11 ;  /* 0x0008a40b01007387 */ /* 0x0005e20000100800 */
[----:B------:R-:W-:Y:S02]  /*1dc0*/  IABS R85, R106 ;  /* 0x0000006a00557213 */ /* 0x000fe40000000000 */
[----:B------:R-:W-:-:S04]  /*1dd0*/  IMAD.HI.U32 R10, R40, R48, RZ ;  /* 0x00000030280a7227 */ /* 0x000fc800078e00ff */
[C---:B------:R-:W-:Y:S02]  /*1de0*/  VIADD R117, R0.reuse, 0x33 ;  /* 0x0000003300757836 */ /* 0x040fe40000000000 */
[----:B------:R-:W-:Y:S02]  /*1df0*/  VIADD R116, R0, 0x3b ;  /* 0x0000003b00747836 */ /* 0x000fe40000000000 */
[----:B------:R-:W-:Y:S01]  /*1e00*/  IMAD.HI.U32 R7, R40, R78, RZ ;  /* 0x0000004e28077227 */ /* 0x000fe200078e00ff */
[----:B------:R-:W-:Y:S01]  /*1e10*/  IABS R81, R117 ;  /* 0x0000007500517213 */ /* 0x000fe20000000000 */
[----:B------:R2:W-:Y:S01]  /*1e20*/  STL [R1+0x94c], R117 ;  /* 0x00094c7501007387 */ /* 0x0005e20000100800 */
[----:B------:R-:W-:Y:S01]  /*1e30*/  IABS R77, R116 ;  /* 0x00000074004d7213 */ /* 0x000fe20000000000 */
[C---:B------:R-:W-:Y:S02]  /*1e40*/  VIADD R115, R0.reuse, 0x43 ;  /* 0x0000004300737836 */ /* 0x040fe40000000000 */
[----:B------:R-:W-:Y:S01]  /*1e50*/  IMAD R86, R39, R9, R86 ;  /* 0x0000000927567224 */ /* 0x000fe200078e0256 */
[----:B------:R2:W-:Y:S01]  /*1e60*/  STL [R1+0x970], R116 ;  /* 0x0009707401007387 */ /* 0x0005e20000100800 */
[----:B------:R-:W-:Y:S01]  /*1e70*/  IMAD.MOV R6, RZ, RZ, -R6 ;  /* 0x000000ffff067224 */ /* 0x000fe200078e0a06 */
[----:B------:R-:W-:Y:S01]  /*1e80*/  IABS R73, R115 ;  /* 0x0000007300497213 */ /* 0x000fe20000000000 */
[----:B------:R-:W-:Y:S01]  /*1e90*/  IMAD.MOV R10, RZ, RZ, -R10 ;  /* 0x000000ffff0a7224 */ /* 0x000fe200078e0a0a */
[----:B------:R2:W-:Y:S01]  /*1ea0*/  STL [R1+0x9a0], R115 ;  /* 0x0009a07301007387 */ /* 0x0005e20000100800 */
[----:B------:R-:W-:-:S02]  /*1eb0*/  VIADD R114, R0, 0x4b ;  /* 0x0000004b00727836 */ /* 0x000fc40000000000 */
[----:B------:R-:W-:-:S03]  /*1ec0*/  IMAD.HI.U32 R9, R40, R70, RZ ;  /* 0x0000004628097227 */ /* 0x000fc600078e00ff */
[----:B------:R2:W-:Y:S01]  /*1ed0*/  STL [R1+0x9d0], R114 ;  /* 0x0009d07201007387 */ /* 0x0005e20000100800 */
[----:B------:R-:W-:Y:S01]  /*1ee0*/  IMAD.MOV R7, RZ, RZ, -R7 ;  /* 0x000000ffff077224 */ /* 0x000fe200078e0a07 */
[----:B------:R-:W-:Y:S01]  /*1ef0*/  IABS R69, R114 ;  /* 0x0000007200457213 */ /* 0x000fe20000000000 */
[----:B------:R-:W-:-:S04]  /*1f00*/  IMAD.HI.U32 R5, R40, R93, RZ ;  /* 0x0000005d28057227 */ /* 0x000fc800078e00ff */
[C---:B------:R-:W-:Y:S02]  /*1f10*/  VIADD R113, R0.reuse, 0x53 ;  /* 0x0000005300717836 */ /* 0x040fe40000000000 */
[C---:B------:R-:W-:Y:S02]  /*1f20*/  VIADD R109, R0.reuse, 0x5b ;  /* 0x0000005b006d7836 */ /* 0x040fe40000000000 */
[----:B------:R-:W-:Y:S01]  /*1f30*/  VIADD R108, R0, 0x63 ;  /* 0x00000063006c7836 */ /* 0x000fe20000000000 */
[----:B------:R2:W-:Y:S01]  /*1f40*/  STL [R1+0x9b8], R113 ;  /* 0x0009b87101007387 */ /* 0x0005e20000100800 */
[C---:B------:R-:W-:Y:S01]  /*1f50*/  IMAD R62, R39.reuse, R6, R62 ;  /* 0x00000006273e7224 */ /* 0x040fe200078e023e */
[----:B------:R-:W-:Y:S01]  /*1f60*/  IABS R65, R113 ;  /* 0x0000007100417213 */ /* 0x000fe20000000000 */
[C---:B------:R-:W-:Y:S01]  /*1f70*/  IMAD R48, R39.reuse, R10, R48 ;  /* 0x0000000a27307224 */ /* 0x040fe200078e0230 */
[----:B------:R2:W-:Y:S01]  /*1f80*/  STL [R1+0x9a8], R109 ;  /* 0x0009a86d01007387 */ /* 0x0005e20000100800 */
[----:B------:R-:W-:Y:S01]  /*1f90*/  IMAD.MOV R9, RZ, RZ, -R9 ;  /* 0x000000ffff097224 */ /* 0x000fe200078e0a09 */
[----:B------:R-:W-:Y:S01]  /*1fa0*/  IABS R61, R109 ;  /* 0x0000006d003d7213 */ /* 0x000fe20000000000 */
[----:B------:R-:W-:Y:S01]  /*1fb0*/  IMAD R78, R39, R7, R78 ;  /* 0x00000007274e7224 */ /* 0x000fe200078e024e */
[----:B------:R2:W-:Y:S01]  /*1fc0*/  STL [R1+0x988], R108 ;  /* 0x0009886c01007387 */ /* 0x0005e20000100800 */
[----:B------:R-:W-:Y:S01]  /*1fd0*/  IMAD.HI.U32 R6, R40, R89, RZ ;  /* 0x0000005928067227 */ /* 0x000fe200078e00ff */
[----:B------:R-:W-:-:S03]  /*1fe0*/  IABS R57, R108 ;  /* 0x0000006c00397213 */ /* 0x000fc60000000000 */
[----:B------:R-:W-:Y:S02]  /*1ff0*/  IMAD.MOV R10, RZ, RZ, -R5 ;  /* 0x000000ffff0a7224 */ /* 0x000fe400078e0a05 */
[----:B------:R-:W-:-:S04]  /*2000*/  IMAD.HI.U32 R7, R40, R58, RZ ;  /* 0x0000003a28077227 */ /* 0x000fc800078e00ff */
[----:B------:R-:W-:-:S04]  /*2010*/  IMAD.HI.U32 R4, R40, R81, RZ ;  /* 0x0000005128047227 */ /* 0x000fc800078e00ff */
[----:B------:R-:W-:-:S04]  /*2020*/  IMAD.HI.U32 R5, R40, R77, RZ ;  /* 0x0000004d28057227 */ /* 0x000fc800078e00ff */
[C---:B------:R-:W-:Y:S02]  /*2030*/  IMAD R70, R39.reuse, R9, R70 ;  /* 0x0000000927467224 */ /* 0x040fe400078e0246 */
[----:B------:R-:W-:Y:S02]  /*2040*/  IMAD.MOV R6, RZ, RZ, -R6 ;  /* 0x000000ffff067224 */ /* 0x000fe400078e0a06 */
[----:B------:R-:W-:Y:S02]  /*2050*/  IMAD R93, R39, R10, R93 ;  /* 0x0000000a275d7224 */ /* 0x000fe400078e025d */
[----:B------:R-:W-:-:S04]  /*2060*/  IMAD.HI.U32 R9, R40, R51, RZ ;  /* 0x0000003328097227 */ /* 0x000fc800078e00ff */
[----:B------:R-:W-:Y:S02]  /*2070*/  IMAD.MOV R7, RZ, RZ, -R7 ;  /* 0x000000ffff077224 */ /* 0x000fe400078e0a07 */
[----:B------:R-:W-:Y:S02]  /*2080*/  IMAD.MOV R8, RZ, RZ, -R4 ;  /* 0x000000ffff087224 */ /* 0x000fe400078e0a04 */
[----:B------:R-:W-:Y:S02]  /*2090*/  IMAD.MOV R10, RZ, RZ, -R5 ;  /* 0x000000ffff0a7224 */ /* 0x000fe400078e0a05 */
[----:B------:R-:W-:-:S04]  /*20a0*/  IMAD.HI.U32 R4, R40, R65, RZ ;  /* 0x0000004128047227 */ /* 0x000fc800078e00ff */
[----:B0-----:R-:W-:Y:S02]  /*20b0*/  VIADD R5, R15, 0xffffffff ;  /* 0xffffffff0f057836 */ /* 0x001fe40000000000 */
[----:B------:R-:W-:Y:S02]  /*20c0*/  IMAD R89, R39, R6, R89 ;  /* 0x0000000627597224 */ /* 0x000fe400078e0259 */
[----:B------:R-:W-:Y:S01]  /*20d0*/  @!P0 IMAD.IADD R2, R2, 0x1, -R3 ;  /* 0x0000000102028824 */ /* 0x000fe200078e0a03 */
[----:B------:R-:W-:Y:S01]  /*20e0*/  ISETP.GE.U32.AND P2, PT, R5, 0x7fffff80, PT ;  /* 0x7fffff800500780c */ /* 0x000fe20003f46070 */
[----:B------:R-:W-:Y:S02]  /*20f0*/  IMAD.MOV R12, RZ, RZ, -R9 ;  /* 0x000000ffff0c7224 */ /* 0x000fe400078e0a09 */
[----:B------:R-:W-:Y:S02]  /*2100*/  IMAD R58, R39, R7, R58 ;  /* 0x00000007273a7224 */ /* 0x000fe400078e023a */
[----:B------:R-:W-:-:S04]  /*2110*/  IMAD.HI.U32 R6, R40, R73, RZ ;  /* 0x0000004928067227 */ /* 0x000fc800078e00ff */
[----:B------:R-:W-:Y:S02]  /*2120*/  VIADD R3, R15, 0xffffffef ;  /* 0xffffffef0f037836 */ /* 0x000fe40000000000 */
[----:B------:R-:W-:-:S03]  /*2130*/  IMAD.HI.U32 R7, R40, R85, RZ ;  /* 0x0000005528077227 */ /* 0x000fc600078e00ff */
[----:B------:R-:W-:Y:S01]  /*2140*/  ISETP.GE.U32.AND P4, PT, R3, 0x7fffff70, PT ;  /* 0x7fffff700300780c */ /* 0x000fe20003f86070 */
[----:B------:R-:W-:Y:S02]  /*2150*/  IMAD.MOV R4, RZ, RZ, -R4 ;  /* 0x000000ffff047224 */ /* 0x000fe400078e0a04 */
[----:B------:R-:W-:Y:S02]  /*2160*/  VIADD R5, R15, 0xffffffe7 ;  /* 0xffffffe70f057836 */ /* 0x000fe40000000000 */
[----:B------:R-:W-:Y:S02]  /*2170*/  IMAD R51, R39, R12, R51 ;  /* 0x0000000c27337224 */ /* 0x000fe400078e0233 */
[----:B------:R-:W-:Y:S01]  /*2180*/  IMAD.MOV R6, RZ, RZ, -R6 ;  /* 0x000000ffff067224 */ /* 0x000fe200078e0a06 */
[----:B------:R-:W-:Y:S01]  /*2190*/  ISETP.GE.U32.AND P5, PT, R5, 0x7fffff68, PT ;  /* 0x7fffff680500780c */ /* 0x000fe20003fa6070 */
[----:B------:R-:W-:Y:S02]  /*21a0*/  IMAD.MOV R12, RZ, RZ, -R7 ;  /* 0x000000ffff0c7224 */ /* 0x000fe400078e0a07 */
[----:B------:R-:W-:-:S02]  /*21b0*/  IMAD R65, R39, R4, R65 ;  /* 0x0000000427417224 */ /* 0x000fc400078e0241 */
[----:B------:R-:W-:-:S04]  /*21c0*/  IMAD.HI.U32 R7, R40, R69, RZ ;  /* 0x0000004528077227 */ /* 0x000fc800078e00ff */
[----:B------:R-:W-:-:S04]  /*21d0*/  IMAD.HI.U32 R3, R40, R61, RZ ;  /* 0x0000003d28037227 */ /* 0x000fc800078e00ff */
[----:B------:R-:W-:-:S04]  /*21e0*/  IMAD.HI.U32 R4, R40, R57, RZ ;  /* 0x0000003928047227 */ /* 0x000fc800078e00ff */
[C---:B------:R-:W-:Y:S02]  /*21f0*/  IMAD R73, R39.reuse, R6, R73 ;  /* 0x0000000627497224 */ /* 0x040fe400078e0249 */
[----:B------:R-:W-:Y:S02]  /*2200*/  IMAD R85, R39, R12, R85 ;  /* 0x0000000c27557224 */ /* 0x000fe400078e0255 */
[----:B------:R-:W-:Y:S02]  /*2210*/  VIADD R6, R15, 0xfffffff7 ;  /* 0xfffffff70f067836 */ /* 0x000fe40000000000 */
[----:B------:R-:W-:Y:S02]  /*2220*/  IMAD.MOV.U32 R5, RZ, RZ, R2 ;  /* 0x000000ffff057224 */ /* 0x000fe400078e0002 */
[----:B------:R-:W-:Y:S01]  /*2230*/  IMAD.MOV R12, RZ, RZ, -R7 ;  /* 0x000000ffff0c7224 */ /* 0x000fe200078e0a07 */
[----:B------:R-:W-:Y:S01]  /*2240*/  ISETP.GE.U32.AND P0, PT, R6, 0x7fffff78, PT ;  /* 0x7fffff780600780c */ /* 0x000fe20003f06070 */
[----:B------:R-:W-:-:S02]  /*2250*/  IMAD.MOV R2, RZ, RZ, -R3 ;  /* 0x000000ffff027224 */ /* 0x000fc400078e0a03 */
[----:B------:R-:W-:Y:S02]  /*2260*/  IMAD.MOV R4, RZ, RZ, -R4 ;  /* 0x000000ffff047224 */ /* 0x000fe400078e0a04 */
[----:B------:R-:W-:Y:S01]  /*2270*/  @!P6 IMAD.MOV R5, RZ, RZ, -R5 ;  /* 0x000000ffff05e224 */ /* 0x000fe200078e0a05 */
[----:B------:R-:W-:Y:S01]  /*2280*/  @!P3 LOP3.LUT R5, RZ, R28, RZ, 0x33, !PT ;  /* 0x0000001cff05b212 */ /* 0x000fe200078e33ff */
[C---:B------:R-:W-:Y:S02]  /*2290*/  IMAD R55, R39.reuse, R14, R55 ;  /* 0x0000000e27377224 */ /* 0x040fe400078e0237 */
[C---:B------:R-:W-:Y:S02]  /*22a0*/  IMAD R81, R39.reuse, R8, R81 ;  /* 0x0000000827517224 */ /* 0x040fe400078e0251 */
[C---:B------:R-:W-:Y:S02]  /*22b0*/  IMAD R77, R39.reuse, R10, R77 ;  /* 0x0000000a274d7224 */ /* 0x040fe400078e024d */
[----:B------:R-:W-:-:S02]  /*22c0*/  IMAD R69, R39, R12, R69 ;  /* 0x0000000c27457224 */ /* 0x000fc400078e0245 */
[C---:B------:R-:W-:Y:S02]  /*22d0*/  IMAD R61, R39.reuse, R2, R61 ;  /* 0x00000002273d7224 */ /* 0x040fe400078e023d */
[----:B------:R-:W-:Y:S02]  /*22e0*/  IMAD R57, R39, R4, R57 ;  /* 0x0000000427397224 */ /* 0x000fe400078e0239 */
[----:B------:R-:W-:Y:S01]  /*22f0*/  VIADD R3, R15, 0xffffffdf ;  /* 0xffffffdf0f037836 */ /* 0x000fe20000000000 */
[----:B--23--:R-:W-:Y:S06]  /*2300*/  BRA.U UP0, `(.L_x_5) ;  /* 0x0000000100187547 */ /* 0x00cfec000b800000 */
[----:B------:R-:W-:Y:S01]  /*2310*/  ELECT P3, URZ, PT ;  /* 0x0000000000ff782f */ /* 0x000fe20003860000 */
[----:B------:R-:W-:Y:S01]  /*2320*/  IMAD.MOV.U32 R2, RZ, RZ, 0x1 ;  /* 0x00000001ff027424 */ /* 0x000fe200078e00ff */
[----:B------:R-:W-:Y:S01]  /*2330*/  UMOV UR6, 0x40 ;  /* 0x0000004000067882 */ /* 0x000fe20000000000 */
[----:B------:R-:W-:Y:S01]  /*2340*/  UVIRTCOUNT.DEALLOC.SMPOOL 0x80 ;  /* 0x000000800000784c */ /* 0x000fe20000000000 */
[----:B------:R-:W-:-:S09]  /*2350*/  ULEA UR6, UR5, UR6, 0x18 ;  /* 0x0000000605067291 */ /* 0x000fd2000f8ec0ff */
[----:B------:R0:W-:Y:S03]  /*2360*/  @P3 STS.U8 [UR6], R2 ;  /* 0x00000002ff003988 */ /* 0x0001e60008000006 */
.L_x_5:
[----:B------:R-:W-:Y:S01]  /*2370*/  UIADD3 UR10, UPT, UPT, UR8, UR10, URZ ;  /* 0x0000000a080a7290 */ /* 0x000fe2000fffe0ff */
[----:B------:R-:W-:Y:S01]  /*2380*/  ISETP.GE.U32.AND P3, PT, R3, 0x7fffff60, PT ;  /* 0x7fffff600300780c */ /* 0x000fe20003f66070 */
[----:B------:R-:W-:Y:S01]  /*2390*/  VOTEU.ALL UP1, P1 ;  /* 0x0000000000ff7886 */ /* 0x000fe20000820000 */
[----:B------:R-:W-:Y:S01]  /*23a0*/  UIADD3 UR6, UPT, UPT, UR9, 0x10000, URZ ;  /* 0x0001000009067890 */ /* 0x000fe2000fffe0ff */
[----:B------:R-:W-:Y:S01]  /*23b0*/  IMAD R3, R5, UR11, RZ ;  /* 0x0000000b05037c24 */ /* 0x000fe2000f8e02ff */
[----:B------:R-:W-:Y:S01]  /*23c0*/  VOTEU.ALL UP2, P1 ;  /* 0x0000000000ff7886 */ /* 0x000fe20000840000 */
[----:B------:R-:W-:Y:S01]  /*23d0*/  IMAD.SHL.U32 R5, R36, 0x8, RZ ;  /* 0x0000000824057824 */ /* 0x000fe200078e00ff */
[----:B------:R-:W-:-:S04]  /*23e0*/  @!UP1 UIADD3 UR16, UPT, UPT, -UR4, 0x100000, URZ ;  /* 0x0010000004109890 */ /* 0x000fc8000fffe1ff */
[----:B------:R-:W-:Y:S02]  /*23f0*/  @!UP1 USHF.L.U32 UR17, UR16, 0xb, URZ ;  /* 0x0000000b10119899 */ /* 0x000fe400080006ff */
[----:B------:R-:W-:Y:S01]  /*2400*/  @!UP1 USHF.L.U32 UR16, UR16, 0x1, URZ ;  /* 0x0000000110109899 */ /* 0x000fe200080006ff */
[----:B------:R-:W-:Y:S01]  /*2410*/  STL [R1+0xc58], R66 ;  /* 0x000c584201007387 */ /* 0x000fe20000100800 */
[C---:B0-----:R-:W-:Y:S01]  /*2420*/  IADD3 R2, P6, PT, R3.reuse, UR12, RZ ;  /* 0x0000000c03027c10 */ /* 0x041fe2000ffde0ff */
[----:B------:R-:W-:Y:S01]  /*2430*/  IMAD.SHL.U32 R125, R36, 0x10, RZ ;  /* 0x00000010247d7824 */ /* 0x000fe200078e00ff */
[----:B------:R-:W-:Y:S01]  /*2440*/  PRMT R8, RZ, 0x7610, R8 ;  /* 0x00007610ff087816 */ /* 0x000fe20000000008 */
[----:B------:R-:W-:Y:S01]  /*2450*/  STTM.x128 tmem[UR10], RZ ;  /* 0x000000ff000079ed */ /* 0x000fe200083c000a */
[----:B------:R-:W0:Y:S02]  /*2460*/  FENCE.VIEW.ASYNC.T ;  /* 0x00000000000073c6 */ /* 0x000e240000000200 */
[----:B0-----:R-:W-:Y:S01]  /*2470*/  BAR.SYNC.DEFER_BLOCKING 0x0 ;  /* 0x0000000000007b1d */ /* 0x001fe20000010000 */
[----:B------:R-:W-:Y:S01]  /*2480*/  LEA.HI.X.SX32 R3, R3, UR13, 0x1, P6 ;  /* 0x0000000d03037c11 */ /* 0x000fe2000b0f0eff */
[----:B------:R-:W-:Y:S01]  /*2490*/  VIADD R6, R15, 0xffffffd7 ;  /* 0xffffffd70f067836 */ /* 0x000fe20000000000 */
[----:B------:R-:W-:-:S02]  /*24a0*/  IADD3 R4, P6, PT, R5, R2, RZ ;  /* 0x0000000205047210 */ /* 0x000fc40007fde0ff */
[----:B------:R-:W-:Y:S02]  /*24b0*/  PRMT R7, RZ, 0x7610, R7 ;  /* 0x00007610ff077816 */ /* 0x000fe40000000007 */
[----:B------:R-:W-:Y:S01]  /*24c0*/  PRMT R10, RZ, 0x7610, R10 ;  /* 0x00007610ff0a7816 */ /* 0x000fe2000000000a */
[----:B------:R-:W-:Y:S01]  /*24d0*/  STL [R1+0xc54], R62 ;  /* 0x000c543e01007387 */ /* 0x000fe20000100800 */
[----:B------:R-:W-:Y:S01]  /*24e0*/  LEA.HI.X.SX32 R5, R5, R3, 0x1, P6 ;  /* 0x0000000305057211 */ /* 0x000fe200030f0eff */
[----:B------:R-:W-:Y:S01]  /*24f0*/  VIADD R9, R15, 0xffffffc7 ;  /* 0xffffffc70f097836 */ /* 0x000fe20000000000 */
[----:B------:R-:W-:Y:S01]  /*2500*/  PRMT R132, RZ, 0x7610, R132 ;  /* 0x00007610ff847816 */ /* 0x000fe20000000084 */
[----:B------:R0:W-:Y:S01]  /*2510*/  STL [R1+0xc50], R58 ;  /* 0x000c503a01007387 */ /* 0x0001e20000100800 */
[----:B------:R-:W-:Y:S01]  /*2520*/  PRMT R130, RZ, 0x7610, R130 ;  /* 0x00007610ff827816 */ /* 0x000fe20000000082 */
[----:B------:R-:W1:Y:S02]  /*2530*/  LDCU UR11, c[0x0][0x3b0] ;  /* 0x00007600ff0b77ac */ /* 0x000e640008000800 */
[----:B------:R2:W-:Y:S01]  /*2540*/  STL [R1+0xc4c], R54 ;  /* 0x000c4c3601007387 */ /* 0x0005e20000100800 */
[----:B------:R-:W-:Y:S01]  /*2550*/  PRMT R11, RZ, 0x7610, R11 ;  /* 0x00007610ff0b7816 */ /* 0x000fe2000000000b */
[----:B------:R-:W3:Y:S02]  /*2560*/  LDCU UR5, c[0x0][0x3b0] ;  /* 0x00007600ff0577ac */ /* 0x000ee40008000800 */
[----:B------:R-:W-:Y:S01]  /*2570*/  STL [R1+0xc48], R51 ;  /* 0x000c483301007387 */ /* 0x000fe20000100800 */
[----:B------:R-:W-:Y:S01]  /*2580*/  PRMT R12, RZ, 0x7610, R12 ;  /* 0x00007610ff0c7816 */ /* 0x000fe2000000000c */
[----:B------:R-:W4:Y:S02]  /*2590*/  LDCU UR21, c[0x0][0x3b0] ;  /* 0x00007600ff1577ac */ /* 0x000f240008000800 */
[----:B------:R-:W0:Y:S02]  /*25a0*/  FENCE.VIEW.ASYNC.S ;  /* 0x00000000000073c6 */ /* 0x000e240000000000 */
[----:B0-----:R0:W0:Y:S02]  /*25b0*/  @!UP2 SYNCS.EXCH.64 URZ, [UR6], UR16 ;  /* 0x0000001006ffa5b2 */ /* 0x0010240008000100 */
[----:B0-----:R-:W-:Y:S01]  /*25c0*/  BAR.SYNC.DEFER_BLOCKING 0x0 ;  /* 0x0000000000007b1d */ /* 0x001fe20000010000 */
[----:B------:R-:W-:-:S02]  /*25d0*/  PRMT R138, RZ, 0x7610, R138 ;  /* 0x00007610ff8a7816 */ /* 0x000fc4000000008a */
[----:B------:R-:W-:Y:S02]  /*25e0*/  PRMT R135, RZ, 0x7610, R135 ;  /* 0x00007610ff877816 */ /* 0x000fe40000000087 */
[----:B------:R-:W-:Y:S01]  /*25f0*/  PRMT R28, RZ, 0x7610, R28 ;  /* 0x00007610ff1c7816 */ /* 0x000fe2000000001c */
[----:B------:R-:W0:Y:S01]  /*2600*/  LDCU UR25, c[0x0][0x3b0] ;  /* 0x00007600ff1977ac */ /* 0x000e220008000800 */
[----:B------:R-:W-:Y:S01]  /*2610*/  STL [R1+0xc44], R48 ;  /* 0x000c443001007387 */ /* 0x000fe20000100800 */
[----:B------:R-:W-:Y:S01]  /*2620*/  IADD3 R126, P6, PT, R125, R2, RZ ;  /* 0x000000027d7e7210 */ /* 0x000fe20007fde0ff */
[----:B------:R-:W0:Y:S02]  /*2630*/  LDCU UR29, c[0x0][0x3b0] ;  /* 0x00007600ff1d77ac */ /* 0x000e240008000800 */
[----:B------:R-:W-:Y:S01]  /*2640*/  STL [R1+0xc40], R97 ;  /* 0x000c406101007387 */ /* 0x000fe20000100800 */
[----:B------:R-:W-:Y:S01]  /*2650*/  PRMT R58, RZ, 0x7610, R58 ;  /* 0x00007610ff3a7816 */ /* 0x000fe2000000003a */
[----:B------:R-:W0:Y:S02]  /*2660*/  LDCU UR16, c[0x0][0x3b0] ;  /* 0x00007600ff1077ac */ /* 0x000e240008000800 */
[----:B------:R-:W-:Y:S01]  /*2670*/  STL [R1+0xc3c], R93 ;  /* 0x000c3c5d01007387 */ /* 0x000fe20000100800 */
[----:B--2---:R-:W-:Y:S01]  /*2680*/  PRMT R54, RZ, 0x7610, R54 ;  /* 0x00007610ff367816 */ /* 0x004fe20000000036 */
[----:B------:R-:W2:Y:S02]  /*2690*/  LDCU UR17, c[0x0][0x3b0] ;  /* 0x00007600ff1177ac */ /* 0x000ea40008000800 */
[----:B------:R-:W-:Y:S01]  /*26a0*/  STL [R1+0xc38], R89 ;  /* 0x000c385901007387 */ /* 0x000fe20000100800 */
[----:B------:R-:W-:Y:S01]  /*26b0*/  PRMT R14, RZ, 0x7610, R14 ;  /* 0x00007610ff0e7816 */ /* 0x000fe2000000000e */
[----:B------:R-:W0:Y:S02]  /*26c0*/  LDCU UR33, c[0x0][0x3b0] ;  /* 0x00007600ff2177ac */ /* 0x000e240008000800 */
[----:B------:R-:W2:Y:S01]  /*26d0*/  @!P2 LDG.E.U8 R8, desc[UR18][R2.64] ;  /* 0x000000120208a981 */ /* 0x000ea2000c1e1100 */
[----:B------:R-:W-:Y:S01]  /*26e0*/  PRMT R23, RZ, 0x7610, R23 ;  /* 0x00007610ff177816 */ /* 0x000fe20000000017 */
[----:B------:R-:W0:Y:S02]  /*26f0*/  LDCU UR12, c[0x0][0x3b0] ;  /* 0x00007600ff0c77ac */ /* 0x000e240008000800 */
[----:B------:R-:W3:Y:S01]  /*2700*/  @!P0 LDG.E.U8 R7, desc[UR18][R4.64] ;  /* 0x0000001204078981 */ /* 0x000ee2000c1e1100 */
[----:B------:R-:W-:Y:S01]  /*2710*/  PRMT R110, RZ, 0x7610, R110 ;  /* 0x00007610ff6e7816 */ /* 0x000fe2000000006e */
[----:B------:R-:W0:Y:S02]  /*2720*/  LDCU UR37, c[0x0][0x3b0] ;  /* 0x00007600ff2577ac */ /* 0x000e240008000800 */
[----:B------:R-:W-:Y:S01]  /*2730*/  STL [R1+0xc34], R85 ;  /* 0x000c345501007387 */ /* 0x000fe20000100800 */
[----:B------:R-:W-:Y:S01]  /*2740*/  PRMT R112, RZ, 0x7610, R112 ;  /* 0x00007610ff707816 */ /* 0x000fe20000000070 */
[----:B------:R-:W0:Y:S02]  /*2750*/  LDCU UR41, c[0x0][0x3b0] ;  /* 0x00007600ff2977ac */ /* 0x000e240008000800 */
[----:B------:R-:W-:Y:S01]  /*2760*/  STL [R1+0xc30], R81 ;  /* 0x000c305101007387 */ /* 0x000fe20000100800 */
[----:B------:R-:W0:Y:S03]  /*2770*/  LDCU UR45, c[0x0][0x3b0] ;  /* 0x00007600ff2d77ac */ /* 0x000e260008000800 */
        /* <DEDUP_REMOVED lines=77> */
[----:B------:R-:W-:Y:S01]  /*2c50*/  ISETP.GE.U32.AND P2, PT, R6, 0x7fffff58, PT ;  /* 0x7fffff580600780c */ /* 0x000fe20003f46070 */
[----:B------:R-:W0:Y:S02]  /*2c60*/  LDCU UR52, c[0x0][0x3b0] ;  /* 0x00007600ff3477ac */ /* 0x000e240008000800 */
[----:B------:R-:W-:Y:S01]  /*2c70*/  STL [R1+0xb00], R128 ;  /* 0x000b008001007387 */ /* 0x000fe20000100800 */
[----:B------:R-:W-:Y:S01]  /*2c80*/  VIADD R6, R15, 0xffffffcf ;  /* 0xffffffcf0f067836 */ /* 0x000fe20000000000 */
[----:B------:R-:W0:Y:S02]  /*2c90*/  LDCU UR56, c[0x0][0x3b0] ;  /* 0x00007600ff3877ac */ /* 0x000e240008000800 */
[----:B------:R-:W-:Y:S01]  /*2ca0*/  STL [R1+0xafc], R127 ;  /* 0x000afc7f01007387 */ /* 0x000fe20000100800 */
[----:B------:R-:W-:Y:S01]  /*2cb0*/  LEA.HI.X.SX32 R125, R125, R3, 0x1, P6 ;  /* 0x000000037d7d7211 */ /* 0x000fe200030f0eff */
[----:B------:R-:W0:Y:S02]  /*2cc0*/  LDCU UR60, c[0x0][0x3b0] ;  /* 0x00007600ff3c77ac */ /* 0x000e240008000800 */
[----:B------:R-:W-:Y:S01]  /*2cd0*/  STL [R1+0xaf8], R124 ;  /* 0x000af87c01007387 */ /* 0x000fe20000100800 */
[----:B------:R-:W0:Y:S03]  /*2ce0*/  LDCU UR64, c[0x0][0x3b0] ;  /* 0x00007600ff4077ac */ /* 0x000e260008000800 */
[----:B------:R-:W-:Y:S01]  /*2cf0*/  STL [R1+0xaf4], R122 ;  /* 0x000af47a01007387 */ /* 0x000fe20000100800 */
[----:B------:R-:W0:Y:S03]  /*2d00*/  LDCU UR68, c[0x0][0x3b0] ;  /* 0x00007600ff4477ac */ /* 0x000e260008000800 */
[----:B------:R-:W-:Y:S04]  /*2d10*/  STL [R1+0xaf0], R121 ;  /* 0x000af07901007387 */ /* 0x000fe80000100800 */
[----:B------:R-:W-:Y:S01]  /*2d20*/  STL [R1+0xaec], R120 ;  /* 0x000aec7801007387 */ /* 0x000fe20000100800 */
[----:B------:R-:W-:-:S03]  /*2d30*/  ISETP.GE.U32.AND P0, PT, R6, 0x7fffff50, PT ;  /* 0x7fffff500600780c */ /* 0x000fc60003f06070 */
[----:B------:R-:W-:Y:S01]  /*2d40*/  STL [R1+0x9dc], R4 ;  /* 0x0009dc0401007387 */ /* 0x000fe20000100800 */
[----:B------:R-:W-:-:S03]  /*2d50*/  @!P4 IMAD.MOV.U32 R6, RZ, RZ, R126 ;  /* 0x000000ffff06c224 */ /* 0x000fc600078e007e */
[----:B------:R-:W-:Y:S04]  /*2d60*/  STL [R1+0x9d8], R5 ;  /* 0x0009d80501007387 */ /* 0x000fe80000100800 */
[----:B--2---:R-:W-:Y:S04]  /*2d70*/  STL [R1+0x2f0], R8 ;  /* 0x0002f00801007387 */ /* 0x004fe80000100800 */
[----:B---3--:R2:W-:Y:S02]  /*2d80*/  STL [R1+0x2f4], R7 ;  /* 0x0002f40701007387 */ /* 0x0085e40000100800 */
[----:B--2---:R-:W-:-:S05]  /*2d90*/  @!P4 IMAD.MOV.U32 R7, RZ, RZ, R125 ;  /* 0x000000ffff07c224 */ /* 0x004fca00078e007d */
[----:B------:R2:W3:Y:S01]  /*2da0*/  @!P4 LDG.E.U8 R10, desc[UR18][R6.64] ;  /* 0x00000012060ac981 */ /* 0x0004e2000c1e1100 */
[----:B------:R-:W-:-:S05]  /*2db0*/  IMAD R8, R36, 0x18, RZ ;  /* 0x0000001824087824 */ /* 0x000fca00078e02ff */
[----:B------:R-:W-:-:S04]  /*2dc0*/  IADD3 R66, P6, PT, R8, R2, RZ ;  /* 0x0000000208427210 */ /* 0x000fc80007fde0ff */
[----:B--2---:R-:W-:Y:S01]  /*2dd0*/  LEA.HI.X.SX32 R7, R8, R3, 0x1, P6 ;  /* 0x0000000308077211 */ /* 0x004fe200030f0eff */
[----:B------:R-:W-:-:S05]  /*2de0*/  @!P5 IMAD.MOV.U32 R6, RZ, RZ, R66 ;  /* 0x000000ffff06d224 */ /* 0x000fca00078e0042 */
[----:B------:R2:W4:Y:S01]  /*2df0*/  @!P5 LDG.E.U8 R58, desc[UR18][R6.64] ;  /* 0x00000012063ad981 */ /* 0x000522000c1e1100 */
[----:B------:R-:W-:Y:S01]  /*2e00*/  ISETP.GE.U32.AND P4, PT, R9, 0x7fffff48, PT ;  /* 0x7fffff480900780c */ /* 0x000fe20003f86070 */
[----:B------:R-:W-:Y:S02]  /*2e10*/  IMAD.SHL.U32 R9, R36, 0x20, RZ ;  /* 0x0000002024097824 */ /* 0x000fe400078e00ff */
[----:B------:R-:W-:Y:S03]  /*2e20*/  STL [R1+0x9e4], R126 ;  /* 0x0009e47e01007387 */ /* 0x000fe60000100800 */
[----:B------:R-:W-:Y:S01]  /*2e30*/  IADD3 R62, P6, PT, R9, R2, RZ ;  /* 0x00000002093e7210 */ /* 0x000fe20007fde0ff */
[----:B------:R-:W-:Y:S01]  /*2e40*/  STL [R1+0x9e0], R125 ;  /* 0x0009e07d01007387 */ /* 0x000fe20000100800 */
[----:B------:R-:W-:-:S03]  /*2e50*/  PRMT R97, RZ, 0x7610, R97 ;  /* 0x00007610ff617816 */ /* 0x000fc60000000061 */
[----:B------:R0:W-:Y:S01]  /*2e60*/  STL [R1+0x18], R66 ;  /* 0x0000184201007387 */ /* 0x0001e20000100800 */
[----:B--2---:R-:W-:-:S03]  /*2e70*/  @!P3 IMAD.MOV.U32 R6, RZ, RZ, R62 ;  /* 0x000000ffff06b224 */ /* 0x004fc600078e003e */
[----:B---3--:R-:W-:Y:S04]  /*2e80*/  STL [R1+0x2fc], R10 ;  /* 0x0002fc0a01007387 */ /* 0x008fe80000100800 */
[----:B------:R2:W-:Y:S01]  /*2e90*/  STL [R1+0x14], R7 ;  /* 0x0000140701007387 */ /* 0x0005e20000100800 */
[----:B------:R-:W-:-:S03]  /*2ea0*/  IMAD R8, R36, 0x28, RZ ;  /* 0x0000002824087824 */ /* 0x000fc600078e02ff */
[----:B0-----:R-:W3:Y:S01]  /*2eb0*/  LDL.LU R66, [R1+0xc58] ;  /* 0x000c580001427983 */ /* 0x001ee20000300800 */
[----:B--2---:R-:W-:-:S05]  /*2ec0*/  LEA.HI.X.SX32 R7, R9, R3, 0x1, P6 ;  /* 0x0000000309077211 */ /* 0x004fca00030f0eff */
[----:B------:R0:W2:Y:S04]  /*2ed0*/  @!P3 LDG.E.U8 R97, desc[UR18][R6.64] ;  /* 0x000000120661b981 */ /* 0x0000a8000c1e1100 */
[----:B------:R-:W-:Y:S04]  /*2ee0*/  STL [R1+0xcc], R62 ;  /* 0x0000cc3e01007387 */ /* 0x000fe80000100800 */
[----:B----4-:R4:W-:Y:S02]  /*2ef0*/  STL [R1+0x328], R58 ;  /* 0x0003283a01007387 */ /* 0x0109e40000100800 */
[----:B----4-:R-:W-:-:S04]  /*2f00*/  IADD3 R58, P6, PT, R8, R2, RZ ;  /* 0x00000002083a7210 */ /* 0x010fc80007fde0ff */
[----:B------:R-:W-:Y:S01]  /*2f10*/  LEA.HI.X.SX32 R8, R8, R3, 0x1, P6 ;  /* 0x0000000308087211 */ /* 0x000fe200030f0eff */
[----:B------:R4:W-:Y:S01]  /*2f20*/  STL [R1+0xc8], R7 ;  /* 0x0000c80701007387 */ /* 0x0009e20000100800 */
[----:B0-----:R-:W-:-:S03]  /*2f30*/  @!P2 IMAD.MOV.U32 R6, RZ, RZ, R58 ;  /* 0x000000ffff06a224 */ /* 0x001fc600078e003a */
[----:B----4-:R-:W-:-:S05]  /*2f40*/  @!P2 IMAD.MOV.U32 R7, RZ, RZ, R8 ;  /* 0x000000ffff07a224 */ /* 0x010fca00078e0008 */
[----:B------:R0:W4:Y:S01]  /*2f50*/  @!P2 LDG.E.U8 R54, desc[UR18][R6.64] ;  /* 0x000000120636a981 */ /* 0x000122000c1e1100 */
[----:B------:R-:W-:-:S03]  /*2f60*/  IMAD R9, R36, 0x30, RZ ;  /* 0x0000003024097824 */ /* 0x000fc600078e02ff */
[----:B------:R-:W-:Y:S04]  /*2f70*/  STL [R1+0x53c], R58 ;  /* 0x00053c3a01007387 */ /* 0x000fe80000100800 */
[----:B------:R-:W3:Y:S04]  /*2f80*/  LDL.LU R62, [R1+0xc54] ;  /* 0x000c5400013e7983 */ /* 0x000ee80000300800 */
[----:B------:R0:W-:Y:S01]  /*2f90*/  STL [R1+0x538], R8 ;  /* 0x0005380801007387 */ /* 0x0001e20000100800 */
[----:B------:R-:W-:-:S03]  /*2fa0*/  PRMT R48, RZ, 0x7610, R48 ;  /* 0x00007610ff307816 */ /* 0x000fc60000000030 */
[----:B--2---:R2:W-:Y:S01]  /*2fb0*/  STL [R1+0x330], R97 ;  /* 0x0003306101007387 */ /* 0x0045e20000100800 */
[----:B------:R-:W-:Y:S02]  /*2fc0*/  VIADD R10, R15, 0xffffffbf ;  /* 0xffffffbf0f0a7836 */ /* 0x000fe40000000000 */
[----:B0-----:R-:W-:Y:S01]  /*2fd0*/  IMAD R8, R36, 0x38, RZ ;  /* 0x0000003824087824 */ /* 0x001fe200078e02ff */
[----:B------:R-:W3:Y:S01]  /*2fe0*/  LDL.LU R58, [R1+0xc50] ;  /* 0x000c5000013a7983 */ /* 0x000ee20000300800 */
[----:B--2---:R-:W-:-:S04]  /*2ff0*/  IADD3 R97, P6, PT, R9, R2, RZ ;  /* 0x0000000209617210 */ /* 0x004fc80007fde0ff */
[----:B------:R-:W-:Y:S01]  /*3000*/  LEA.HI.X.SX32 R7, R9, R3, 0x1, P6 ;  /* 0x0000000309077211 */ /* 0x000fe200030f0eff */
[----:B------:R-:W-:-:S05]  /*3010*/  @!P0 IMAD.MOV.U32 R6, RZ, RZ, R97 ;  /* 0x000000ffff068224 */ /* 0x000fca00078e0061 */
[----:B------:R0:W2:Y:S01]  /*3020*/  @!P0 LDG.E.U8 R48, desc[UR18][R6.64] ;  /* 0x0000001206308981 */ /* 0x0000a2000c1e1100 */
[----:B------:R-:W-:Y:S01]  /*3030*/  ISETP.GE.U32.AND P5, PT, R10, 0x7fffff40, PT ;  /* 0x7fffff400a00780c */ /* 0x000fe20003fa6070 */
[----:B------:R-:W-:-:S05]  /*3040*/  VIADD R10, R15, 0xffffffb7 ;  /* 0xffffffb70f0a7836 */ /* 0x000fca0000000000 */
[----:B------:R-:W-:Y:S01]  /*3050*/  ISETP.GE.U32.AND P3, PT, R10, 0x7fffff38, PT ;  /* 0x7fffff380a00780c */ /* 0x000fe20003f66070 */
[----:B------:R-:W-:Y:S01]  /*3060*/  VIADD R10, R15, 0xffffffaf ;  /* 0xffffffaf0f0a7836 */ /* 0x000fe20000000000 */
[----:B----4-:R4:W-:Y:S04]  /*3070*/  STL [R1+0x364], R54 ;  /* 0x0003643601007387 */ /* 0x0109e80000100800 */
[----:B------:R-:W-:Y:S01]  /*3080*/  ISETP.GE.U32.AND P2, PT, R10, 0x7fffff30, PT ;  /* 0x7fffff300a00780c */ /* 0x000fe20003f46070 */
[----:B------:R-:W-:Y:S01]  /*3090*/  IMAD.SHL.U32 R10, R36, 0x40, RZ ;  /* 0x00000040240a7824 */ /* 0x000fe200078e00ff */
[----:B----4-:R-:W4:Y:S04]  /*30a0*/  LDL.LU R54, [R1+0xc4c] ;  /* 0x000c4c0001367983 */ /* 0x010f280000300800 */
[----:B------:R-:W-:Y:S04]  /*30b0*/  STL [R1+0x57c], R97 ;  /* 0x00057c6101007387 */ /* 0x000fe80000100800 */
[----:B------:R0:W-:Y:S02]  /*30c0*/  STL [R1+0x578], R7 ;  /* 0x0005780701007387 */ /* 0x0001e40000100800 */
[----:B0-----:R-:W-:-:S04]  /*30d0*/  IADD3 R7, P6, PT, R8, R2, RZ ;  /* 0x0000000208077210 */ /* 0x001fc80007fde0ff */
[----:B------:R-:W-:Y:S01]  /*30e0*/  LEA.HI.X.SX32 R6, R8, R3, 0x1, P6 ;  /* 0x0000000308067211 */ /* 0x000fe200030f0eff */
[----:B------:R0:W-:Y:S01]  /*30f0*/  STL [R1+0x5bc], R7 ;  /* 0x0005bc0701007387 */ /* 0x0001e20000100800 */
[----:B------:R-:W-:-:S03]  /*3100*/  IADD3 R97, P6, PT, R10, R2, RZ ;  /* 0x000000020a617210 */ /* 0x000fc60007fde0ff */
[----:B------:R1:W-:Y:S01]  /*3110*/  STL [R1+0x5b8], R6 ;  /* 0x0005b80601007387 */ /* 0x0003e20000100800 */
[----:B0-----:R-:W-:-:S03]  /*3120*/  @!P4 LOP3.LUT R7, R7, R6, RZ, 0x3c, !PT ;  /* 0x000000060707c212 */ /* 0x001fc600078e3cff */
[----:B------:R-:W-:Y:S01]  /*3130*/  STL [R1+0x5fc], R97 ;  /* 0x0005fc6101007387 */ /* 0x000fe20000100800 */
[C---:B-1----:R-:W-:Y:S02]  /*3140*/  @!P4 LOP3.LUT R6, R7.reuse, R6, RZ, 0x3c, !PT ;  /* 0x000000060706c212 */ /* 0x042fe400078e3cff */
[----:B------:R-:W-:Y:S02]  /*3150*/  PRMT R51, RZ, 0x7610, R51 ;  /* 0x00007610ff337816 */ /* 0x000fe40000000033 */
[----:B------:R-:W-:Y:S02]  /*3160*/  @!P4 LOP3.LUT R7, R7, R6, RZ, 0x3c, !PT ;  /* 0x000000060707c212 */ /* 0x000fe400078e3cff */
[----:B------:R-:W-:-:S03]  /*3170*/  PRMT R93, RZ, 0x7610, R93 ;  /* 0x00007610ff5d7816 */ /* 0x000fc6000000005d */
[----:B------:R0:W3:Y:S02]  /*3180*/  @!P4 LDG.E.U8 R51, desc[UR18][R6.64] ;  /* 0x000000120633c981 */ /* 0x0000e4000c1e1100 */
[----:B0-----:R-:W-:Y:S02]  /*3190*/  @!P5 IMAD.MOV.U32 R6, RZ, RZ, R97 ;  /* 0x000000ffff06d224 */ /* 0x001fe400078e0061 */
[----:B--2---:R0:W-:Y:S02]  /*31a0*/  STL [R1+0x338], R48 ;  /* 0x0003383001007387 */ /* 0x0041e40000100800 */
[----:B0-----:R-:W-:-:S05]  /*31b0*/  LEA.HI.X.SX32 R48, R10, R3, 0x1, P6 ;  /* 0x000000030a307211 */ /* 0x001fca00030f0eff */
[----:B------:R-:W-:-:S05]  /*31c0*/  @!P5 IMAD.MOV.U32 R7, RZ, RZ, R48 ;  /* 0x000000ffff07d224 */ /* 0x000fca00078e0030 */
[----:B------:R0:W2:Y:S01]  /*31d0*/  @!P5 LDG.E.U8 R93, desc[UR18][R6.64] ;  /* 0x00000012065dd981 */ /* 0x0000a2000c1e1100 */
[----:B------:R-:W-:-:S05]  /*31e0*/  VIADD R9, R15, 0xffffffa7 ;  /* 0xffffffa70f097836 */ /* 0x000fca0000000000 */
[----:B------:R-:W-:Y:S01]  /*31f0*/  ISETP.GE.U32.AND P0, PT, R9, 0x7fffff28, PT ;  /* 0x7fffff280900780c */ /* 0x000fe20003f06070 */
[----:B------:R-:W-:-:S05]  /*3200*/  IMAD R9, R36, 0x48, RZ ;  /* 0x0000004824097824 */ /* 0x000fca00078e02ff */
[----:B------:R-:W-:Y:S01]  /*3210*/  IADD3 R10, P6, PT, R9, R2, RZ ;  /* 0x00000002090a7210 */ /* 0x000fe20007fde0ff */
[----:B0-----:R-:W-:-:S03]  /*3220*/  VIADD R6, R15, 0xffffff97 ;  /* 0xffffff970f067836 */ /* 0x001fc60000000000 */
[----:B------:R-:W-:Y:S01]  /*3230*/  LEA.HI.X.SX32 R9, R9, R3, 0x1, P6 ;  /* 0x0000000309097211 */ /* 0x000fe200030f0eff */
[----:B------:R-:W-:Y:S01]  /*3240*/  IMAD.MOV.U32 R7, RZ, RZ, R10 ;  /* 0x000000ffff077224 */ /* 0x000fe200078e000a */
[----:B------:R-:W-:-:S03]  /*3250*/  ISETP.GE.U32.AND P5, PT, R6, 0x7fffff18, PT ;  /* 0x7fffff180600780c */ /* 0x000fc60003fa6070 */
[----:B------:R-:W-:Y:S02]  /*3260*/  IMAD.MOV.U32 R6, RZ, RZ, R9 ;  /* 0x000000ffff067224 */ /* 0x000fe400078e0009 */
[----:B------:R-:W-:-:S03]  /*3270*/  VIADD R8, R15, 0xffffff9f ;  /* 0xffffff9f0f087836 */ /* 0x000fc60000000000 */
[-C--:B------:R-:W-:Y:S02]  /*3280*/  @!P3 LOP3.LUT R7, R7, R6.reuse, RZ, 0x3c, !PT ;  /* 0x000000060707b212 */ /* 0x080fe400078e3cff */
[----:B------:R-:W-:Y:S01]  /*3290*/  ISETP.GE.U32.AND P4, PT, R8, 0x7fffff20, PT ;  /* 0x7fffff200800780c */ /* 0x000fe20003f86070 */
[----:B------:R-:W-:Y:S01]  /*32a0*/  IMAD R8, R36, 0x50, RZ ;  /* 0x0000005024087824 */ /* 0x000fe200078e02ff */
[C---:B------:R-:W-:Y:S02]  /*32b0*/  @!P3 LOP3.LUT R6, R7.reuse, R6, RZ, 0x3c, !PT ;  /* 0x000000060706b212 */ /* 0x040fe400078e3cff */
[----:B------:R-:W-:Y:S02]  /*32c0*/  PRMT R89, RZ, 0x7610, R89 ;  /* 0x00007610ff597816 */ /* 0x000fe40000000059 */
[----:B------:R-:W-:-:S05]  /*32d0*/  @!P3 LOP3.LUT R7, R7, R6, RZ, 0x3c, !PT ;  /* 0x000000060707b212 */ /* 0x000fca00078e3cff */
[----:B------:R0:W4:Y:S04]  /*32e0*/  @!P3 LDG.E.U8 R89, desc[UR18][R6.64] ;  /* 0x000000120659b981 */ /* 0x000128000c1e1100 */
[----:B---3--:R1:W-:Y:S04]  /*32f0*/  STL [R1+0x334], R51 ;  /* 0x0003343301007387 */ /* 0x0083e80000100800 */
[----:B-1----:R-:W3:Y:S04]  /*3300*/  LDL.LU R51, [R1+0xc48] ;  /* 0x000c480001337983 */ /* 0x002ee80000300800 */
[----:B------:R1:W-:Y:S04]  /*3310*/  STL [R1+0x5f8], R48 ;  /* 0x0005f83001007387 */ /* 0x0003e80000100800 */
[----:B-1----:R-:W3:Y:S04]  /*3320*/  LDL.LU R48, [R1+0xc44] ;  /* 0x000c440001307983 */ /* 0x002ee80000300800 */
[----:B------:R-:W3:Y:S01]  /*3330*/  LDL.LU R97, [R1+0xc40] ;  /* 0x000c400001617983 */ /* 0x000ee20000300800 */
[----:B------:R-:W-:-:S03]  /*3340*/  PRMT R85, RZ, 0x7610, R85 ;  /* 0x00007610ff557816 */ /* 0x000fc60000000055 */
[----:B--2---:R1:W-:Y:S04]  /*3350*/  STL [R1+0x3a8], R93 ;  /* 0x0003a85d01007387 */ /* 0x0043e80000100800 */
[----:B-1----:R-:W2:Y:S04]  /*3360*/  LDL.LU R93, [R1+0xc3c] ;  /* 0x000c3c00015d7983 */ /* 0x002ea80000300800 */
[----:B------:R1:W-:Y:S02]  /*3370*/  STL [R1+0x63c], R10 ;  /* 0x00063c0a01007387 */ /* 0x0003e40000100800 */
[----:B-1----:R-:W-:-:S04]  /*3380*/  IADD3 R10, P6, PT, R8, R2, RZ ;  /* 0x00000002080a7210 */ /* 0x002fc80007fde0ff */
[----:B0-----:R-:W-:Y:S01]  /*3390*/  LEA.HI.X.SX32 R6, R8, R3, 0x1, P6 ;  /* 0x0000000308067211 */ /* 0x001fe200030f0eff */
[----:B------:R-:W-:Y:S01]  /*33a0*/  IMAD.MOV.U32 R7, RZ, RZ, R10 ;  /* 0x000000ffff077224 */ /* 0x000fe200078e000a */
[----:B------:R-:W-:Y:S04]  /*33b0*/  STL [R1+0x638], R9 ;  /* 0x0006380901007387 */ /* 0x000fe80000100800 */
[-C--:B------:R-:W-:Y:S01]  /*33c0*/  @!P2 LOP3.LUT R7, R7, R6.reuse, RZ, 0x3c, !PT ;  /* 0x000000060707a212 */ /* 0x080fe200078e3cff */
[----:B------:R-:W-:Y:S04]  /*33d0*/  STL [R1+0x67c], R10 ;  /* 0x00067c0a01007387 */ /* 0x000fe80000100800 */
[----:B------:R0:W-:Y:S02]  /*33e0*/  STL [R1+0x678], R6 ;  /* 0x0006780601007387 */ /* 0x0001e40000100800 */
[----:B0-----:R-:W-:-:S04]  /*33f0*/  @!P2 LOP3.LUT R6, R7, R6, RZ, 0x3c, !PT ;  /* 0x000000060706a212 */ /* 0x001fc800078e3cff */
[----:B------:R-:W-:-:S05]  /*3400*/  @!P2 LOP3.LUT R7, R7, R6, RZ, 0x3c, !PT ;  /* 0x000000060707a212 */ /* 0x000fca00078e3cff */
[----:B------:R0:W2:Y:S01]  /*3410*/  @!P2 LDG.E.U8 R85, desc[UR18][R6.64] ;  /* 0x000000120655a981 */ /* 0x0000a2000c1e1100 */
[----:B------:R-:W-:-:S05]  /*3420*/  VIADD R9, R15, 0xffffff8f ;  /* 0xffffff8f0f097836 */ /* 0x000fca0000000000 */
[----:B------:R-:W-:Y:S01]  /*3430*/  ISETP.GE.U32.AND P3, PT, R9, 0x7fffff10, PT ;  /* 0x7fffff100900780c */ /* 0x000fe20003f66070 */
[C---:B------:R-:W-:Y:S01]  /*3440*/  IMAD R9, R36.reuse, 0x58, RZ ;  /* 0x0000005824097824 */ /* 0x040fe200078e02ff */
[----:B----4-:R1:W-:Y:S01]  /*3450*/  STL [R1+0x340], R89 ;  /* 0x0003405901007387 */ /* 0x0103e20000100800 */
[----:B------:R-:W-:Y:S01]  /*3460*/  IMAD R8, R36, 0x60, RZ ;  /* 0x0000006024087824 */ /* 0x000fe200078e02ff */
[----:B------:R-:W-:Y:S02]  /*3470*/  PRMT R81, RZ, 0x7610, R81 ;  /* 0x00007610ff517816 */ /* 0x000fe40000000051 */
[----:B-1----:R-:W-:-:S04]  /*3480*/  IADD3 R89, P6, PT, R9, R2, RZ ;  /* 0x0000000209597210 */ /* 0x002fc80007fde0ff */
[----:B0-----:R-:W-:Y:S01]  /*3490*/  LEA.HI.X.SX32 R7, R9, R3, 0x1, P6 ;  /* 0x0000000309077211 */ /* 0x001fe200030f0eff */
[----:B------:R-:W-:Y:S01]  /*34a0*/  STL [R1+0x6b4], R89 ;  /* 0x0006b45901007387 */ /* 0x000fe20000100800 */
[----:B------:R-:W-:-:S05]  /*34b0*/  @!P0 IMAD.MOV.U32 R6, RZ, RZ, R89 ;  /* 0x000000ffff068224 */ /* 0x000fca00078e0059 */
[----:B------:R0:W4:Y:S04]  /*34c0*/  @!P0 LDG.E.U8 R81, desc[UR18][R6.64] ;  /* 0x0000001206518981 */ /* 0x000128000c1e1100 */
[----:B--2---:R1:W-:Y:S02]  /*34d0*/  STL [R1+0x374], R85 ;  /* 0x0003745501007387 */ /* 0x0043e40000100800 */
[----:B-1----:R-:W-:-:S04]  /*34e0*/  IADD3 R85, P6, PT, R8, R2, RZ ;  /* 0x0000000208557210 */ /* 0x002fc80007fde0ff */
[----:B------:R-:W-:Y:S01]  /*34f0*/  LEA.HI.X.SX32 R8, R8, R3, 0x1, P6 ;  /* 0x0000000308087211 */ /* 0x000fe200030f0eff */
[----:B------:R1:W-:Y:S01]  /*3500*/  STL [R1+0x6b0], R7 ;  /* 0x0006b00701007387 */ /* 0x0003e20000100800 */
[----:B0-----:R-:W-:-:S03]  /*3510*/  @!P4 IMAD.MOV.U32 R6, RZ, RZ, R85 ;  /* 0x000000ffff06c224 */ /* 0x001fc600078e0055 */
[----:B-1----:R-:W-:-:S05]  /*3520*/  @!P4 IMAD.MOV.U32 R7, RZ, RZ, R8 ;  /* 0x000000ffff07c224 */ /* 0x002fca00078e0008 */
[----:B------:R0:W2:Y:S01]  /*3530*/  @!P4 LDG.E.U8 R132, desc[UR18][R6.64] ;  /* 0x000000120684c981 */ /* 0x0000a2000c1e1100 */
[----:B------:R-:W-:Y:S02]  /*3540*/  IMAD R9, R36, 0x68, RZ ;  /* 0x0000006824097824 */ /* 0x000fe400078e02ff */
[----:B------:R-:W-:Y:S01]  /*3550*/  VIADD R10, R15, 0xffffff87 ;  /* 0xffffff870f0a7836 */ /* 0x000fe20000000000 */
[----:B------:R1:W-:Y:S04]  /*3560*/  STL [R1+0x6ec], R85 ;  /* 0x0006ec5501007387 */ /* 0x0003e80000100800 */
[----:B------:R-:W3:Y:S04]  /*3570*/  LDL.LU R89, [R1+0xc38] ;  /* 0x000c380001597983 */ /* 0x000ee80000300800 */
[----:B------:R-:W-:Y:S01]  /*3580*/  STL [R1+0x6e8], R8 ;  /* 0x0006e80801007387 */ /* 0x000fe20000100800 */
[----:B------:R-:W-:-:S03]  /*3590*/  ISETP.GE.U32.AND P2, PT, R10, 0x7fffff08, PT ;  /* 0x7fffff080a00780c */ /* 0x000fc60003f46070 */
[----:B----4-:R4:W-:Y:S01]  /*35a0*/  STL [R1+0x36c], R81 ;  /* 0x00036c5101007387 */ /* 0x0109e20000100800 */
[C---:B------:R-:W-:Y:S02]  /*35b0*/  VIADD R10, R15.reuse, 0xfffffff6 ;  /* 0xfffffff60f0a7836 */ /* 0x040fe40000000000 */
[----:B0-----:R-:W-:Y:S01]  /*35c0*/  VIADD R6, R15, 0xffffffee ;  /* 0xffffffee0f067836 */ /* 0x001fe20000000000 */
[----:B-1----:R-:W3:Y:S01]  /*35d0*/  LDL.LU R85, [R1+0xc34] ;  /* 0x000c340001557983 */ /* 0x002ee20000300800 */
[----:B----4-:R-:W-:Y:S01]  /*35e0*/  IADD3 R81, P6, PT, R9, R2, RZ ;  /* 0x0000000209517210 */ /* 0x010fe20007fde0ff */
[----:B------:R-:W-:-:S03]  /*35f0*/  IMAD R8, R36, 0x70, RZ ;  /* 0x0000007024087824 */ /* 0x000fc600078e02ff */
[----:B------:R-:W-:Y:S01]  /*3600*/  LEA.HI.X.SX32 R7, R9, R3, 0x1, P6 ;  /* 0x0000000309077211 */ /* 0x000fe200030f0eff */
[----:B------:R-:W-:Y:S01]  /*3610*/  STL [R1+0x724], R81 ;  /* 0x0007245101007387 */ /* 0x000fe20000100800 */
[----:B------:R-:W-:Y:S02]  /*3620*/  ISETP.GE.U32.AND P0, PT, R10, 0x7fffff77, PT ;  /* 0x7fffff770a00780c */ /* 0x000fe40003f06070 */
[----:B------:R-:W-:Y:S01]  /*3630*/  PRMT R10, RZ, 0x7610, R10 ;  /* 0x00007610ff0a7816 */ /* 0x000fe2000000000a */
[----:B------:R-:W-:Y:S01]  /*3640*/  STL [R1+0x720], R7 ;  /* 0x0007200701007387 */ /* 0x000fe20000100800 */
[----:B------:R-:W-:Y:S01]  /*3650*/  ISETP.GE.U32.AND P4, PT, R6, 0x7fffff6f, PT ;  /* 0x7fffff6f0600780c */ /* 0x000fe20003f86070 */
[----:B------:R-:W-:-:S05]  /*3660*/  @!P5 IMAD.MOV.U32 R6, RZ, RZ, R81 ;  /* 0x000000ffff06d224 */ /* 0x000fca00078e0051 */
[----:B------:R0:W4:Y:S04]  /*3670*/  @!P5 LDG.E.U8 R10, desc[UR18][R6.64] ;  /* 0x00000012060ad981 */ /* 0x000128000c1e1100 */
[----:B--2---:R1:W-:Y:S02]  /*3680*/  STL [R1+0x3f4], R132 ;  /* 0x0003f48401007387 */ /* 0x0043e40000100800 */
[----:B-1----:R-:W-:-:S04]  /*3690*/  IADD3 R132, P6, PT, R8, R2, RZ ;  /* 0x0000000208847210 */ /* 0x002fc80007fde0ff */
[----:B0-----:R-:W-:Y:S01]  /*36a0*/  LEA.HI.X.SX32 R7, R8, R3, 0x1, P6 ;  /* 0x0000000308077211 */ /* 0x001fe200030f0eff */
[----:B------:R-:W-:-:S05]  /*36b0*/  @!P3 IMAD.MOV.U32 R6, RZ, RZ, R132 ;  /* 0x000000ffff06b224 */ /* 0x000fca00078e0084 */
[----:B------:R0:W2:Y:S01]  /*36c0*/  @!P3 LDG.E.U8 R130, desc[UR18][R6.64] ;  /* 0x000000120682b981 */ /* 0x0000a2000c1e1100 */
[----:B------:R-:W-:-:S05]  /*36d0*/  VIADD R9, R15, 0xffffffe6 ;  /* 0xffffffe60f097836 */ /* 0x000fca0000000000 */
[----:B------:R-:W-:Y:S01]  /*36e0*/  ISETP.GE.U32.AND P5, PT, R9, 0x7fffff67, PT ;  /* 0x7fffff670900780c */ /* 0x000fe20003fa6070 */
[C---:B------:R-:W-:Y:S02]  /*36f0*/  IMAD R9, R36.reuse, 0x78, RZ ;  /* 0x0000007824097824 */ /* 0x040fe400078e02ff */
[----:B------:R-:W-:-:S03]  /*3700*/  IMAD R8, R36, 0x9, RZ ;  /* 0x0000000924087824 */ /* 0x000fc600078e02ff */
[CC--:B------:R-:W-:Y:S01]  /*3710*/  IADD3 R81, P6, PT, R9.reuse, R2.reuse, RZ ;  /* 0x0000000209517210 */ /* 0x0c0fe20007fde0ff */
[----:B------:R-:W-:Y:S03]  /*3720*/  STL [R1+0x75c], R132 ;  /* 0x00075c8401007387 */ /* 0x000fe60000100800 */
[----:B------:R-:W-:Y:S02]  /*3730*/  LEA.HI.X.SX32 R9, R9, R3, 0x1, P6 ;  /* 0x0000000309097211 */ /* 0x000fe400030f0eff */
[----:B0-----:R-:W-:Y:S01]  /*3740*/  IADD3 R6, P6, PT, R8, R2, RZ ;  /* 0x0000000208067210 */ /* 0x001fe20007fde0ff */
[----:B----4-:R-:W-:Y:S04]  /*3750*/  STL [R1+0x380], R10 ;  /* 0x0003800a01007387 */ /* 0x010fe80000100800 */
[----:B------:R0:W-:Y:S04]  /*3760*/  STL [R1+0x758], R7 ;  /* 0x0007580701007387 */ /* 0x0001e80000100800 */
[----:B------:R-:W-:Y:S01]  /*3770*/  STL [R1+0x794], R81 ;  /* 0x0007945101007387 */ /* 0x000fe20000100800 */
[----:B------:R-:W-:-:S03]  /*3780*/  PRMT R69, RZ, 0x7610, R69 ;  /* 0x00007610ff457816 */ /* 0x000fc60000000045 */
[----:B------:R-:W-:Y:S01]  /*3790*/  STL [R1+0x790], R9 ;  /* 0x0007900901007387 */ /* 0x000fe20000100800 */
[----:B0-----:R-:W-:Y:S01]  /*37a0*/  LEA.HI.X.SX32 R7, R8, R3, 0x1, P6 ;  /* 0x0000000308077211 */ /* 0x001fe200030f0eff */
[----:B------:R-:W-:-:S04]  /*37b0*/  @!P2 IMAD.MOV.U32 R8, RZ, RZ, R81 ;  /* 0x000000ffff08a224 */ /* 0x000fc800078e0051 */
[----:B------:R-:W4:Y:S04]  /*37c0*/  @!P0 LDG.E.U8 R11, desc[UR18][R6.64] ;  /* 0x00000012060b8981 */ /* 0x000f28000c1e1100 */
[----:B------:R0:W3:Y:S01]  /*37d0*/  @!P2 LDG.E.U8 R69, desc[UR18][R8.64] ;  /* 0x000000120845a981 */ /* 0x0000e2000c1e1100 */
[C---:B------:R-:W-:Y:S02]  /*37e0*/  VIADD R10, R15.reuse, 0xffffffde ;  /* 0xffffffde0f0a7836 */ /* 0x040fe40000000000 */
[----:B0-----:R-:W-:-:S05]  /*37f0*/  VIADD R8, R15, 0xffffffce ;  /* 0xffffffce0f087836 */ /* 0x001fca0000000000 */
[----:B------:R-:W-:Y:S02]  /*3800*/  ISETP.GE.U32.AND P0, PT, R8, 0x7fffff4f, PT ;  /* 0x7fffff4f0800780c */ /* 0x000fe40003f06070 */
[----:B------:R-:W-:Y:S01]  /*3810*/  ISETP.GE.U32.AND P3, PT, R10, 0x7fffff5f, PT ;  /* 0x7fffff5f0a00780c */ /* 0x000fe20003f66070 */
[----:B------:R-:W-:-:S05]  /*3820*/  VIADD R10, R15, 0xffffffd6 ;  /* 0xffffffd60f0a7836 */ /* 0x000fca0000000000 */
[----:B------:R-:W-:Y:S01]  /*3830*/  ISETP.GE.U32.AND P2, PT, R10, 0x7fffff57, PT ;  /* 0x7fffff570a00780c */ /* 0x000fe20003f46070 */
[C---:B------:R-:W-:Y:S01]  /*3840*/  IMAD R10, R36.reuse, 0x19, RZ ;  /* 0x00000019240a7824 */ /* 0x040fe200078e02ff */
[----:B------:R-:W-:Y:S01]  /*3850*/  PRMT R73, RZ, 0x7610, R73 ;  /* 0x00007610ff497816 */ /* 0x000fe20000000049 */
[----:B--2---:R0:W-:Y:S02]  /*3860*/  STL [R1+0x3b8], R130 ;  /* 0x0003b88201007387 */ /* 0x0041e40000100800 */
[----:B0-----:R-:W-:-:S05]  /*3870*/  IMAD R130, R36, 0x11, RZ ;  /* 0x0000001124827824 */ /* 0x001fca00078e02ff */
[----:B------:R-:W-:-:S04]  /*3880*/  IADD3 R132, P6, PT, R130, R2, RZ ;  /* 0x0000000282847210 */ /* 0x000fc80007fde0ff */
[----:B------:R-:W-:Y:S01]  /*3890*/  LEA.HI.X.SX32 R130, R130, R3, 0x1, P6 ;  /* 0x0000000382827211 */ /* 0x000fe200030f0eff */
[----:B------:R-:W-:-:S04]  /*38a0*/  @!P4 IMAD.MOV.U32 R8, RZ, RZ, R132 ;  /* 0x000000ffff08c224 */ /* 0x000fc800078e0084 */
[----:B------:R-:W-:-:S05]  /*38b0*/  @!P4 IMAD.MOV.U32 R9, RZ, RZ, R130 ;  /* 0x000000ffff09c224 */ /* 0x000fca00078e0082 */
[----:B------:R0:W2:Y:S01]  /*38c0*/  @!P4 LDG.E.U8 R12, desc[UR18][R8.64] ;  /* 0x00000012080cc981 */ /* 0x0000a2000c1e1100 */
[----:B------:R-:W-:-:S04]  /*38d0*/  IADD3 R81, P6, PT, R10, R2, RZ ;  /* 0x000000020a517210 */ /* 0x000fc80007fde0ff */
[----:B0-----:R-:W-:Y:S01]  /*38e0*/  LEA.HI.X.SX32 R9, R10, R3, 0x1, P6 ;  /* 0x000000030a097211 */ /* 0x001fe200030f0eff */
[----:B------:R-:W-:-:S05]  /*38f0*/  @!P5 IMAD.MOV.U32 R8, RZ, RZ, R81 ;  /* 0x000000ffff08d224 */ /* 0x000fca00078e0051 */
[----:B------:R0:W3:Y:S04]  /*3900*/  @!P5 LDG.E.U8 R73, desc[UR18][R8.64] ;  /* 0x000000120849d981 */ /* 0x0000e8000c1e1100 */
[----:B------:R-:W-:Y:S04]  /*3910*/  STL [R1+0x9ec], R6 ;  /* 0x0009ec0601007387 */ /* 0x000fe80000100800 */
[----:B------:R-:W-:Y:S04]  /*3920*/  STL [R1+0x9e8], R7 ;  /* 0x0009e80701007387 */ /* 0x000fe80000100800 */
[----:B----4-:R1:W-:Y:S04]  /*3930*/  STL [R1+0x428], R11 ;  /* 0x0004280b01007387 */ /* 0x0103e80000100800 */
[----:B------:R-:W-:Y:S01]  /*3940*/  STL [R1+0x9f4], R132 ;  /* 0x0009f48401007387 */ /* 0x000fe20000100800 */
[----:B-1----:R-:W-:-:S03]  /*3950*/  VIADD R11, R15, 0xffffffc6 ;  /* 0xffffffc60f0b7836 */ /* 0x002fc60000000000 */
[----:B------:R-:W-:Y:S02]  /*3960*/  STL [R1+0x9f0], R130 ;  /* 0x0009f08201007387 */ /* 0x000fe40000100800 */
[----:B------:R-:W-:Y:S01]  /*3970*/  ISETP.GE.U32.AND P4, PT, R11, 0x7fffff47, PT ;  /* 0x7fffff470b00780c */ /* 0x000fe20003f86070 */
[C---:B------:R-:W-:Y:S01]  /*3980*/  IMAD R11, R36.reuse, 0x21, RZ ;  /* 0x00000021240b7824 */ /* 0x040fe200078e02ff */
[----:B------:R1:W-:Y:S01]  /*3990*/  STL [R1+0x94], R81 ;  /* 0x0000945101007387 */ /* 0x0003e20000100800 */
[----:B------:R-:W-:Y:S01]  /*39a0*/  IMAD R10, R36, 0x29, RZ ;  /* 0x00000029240a7824 */ /* 0x000fe200078e02ff */
[----:B------:R-:W-:Y:S02]  /*39b0*/  PRMT R77, RZ, 0x7610, R77 ;  /* 0x00007610ff4d7816 */ /* 0x000fe4000000004d */
[----:B------:R-:W-:Y:S02]  /*39c0*/  PRMT R106, RZ, 0x7610, R106 ;  /* 0x00007610ff6a7816 */ /* 0x000fe4000000006a */
[----:B------:R-:W-:Y:S01]  /*39d0*/  PRMT R65, RZ, 0x7610, R65 ;  /* 0x00007610ff417816 */ /* 0x000fe20000000041 */
[----:B--2---:R-:W-:Y:S04]  /*39e0*/  STL [R1+0x3f0], R12 ;  /* 0x0003f00c01007387 */ /* 0x004fe80000100800 */
[----:B------:R-:W-:Y:S04]  /*39f0*/  STL [R1+0x2c], R9 ;  /* 0x00002c0901007387 */ /* 0x000fe80000100800 */
[----:B---3--:R2:W-:Y:S04]  /*3a00*/  STL [R1+0x368], R69 ;  /* 0x0003684501007387 */ /* 0x0085e80000100800 */
[----:B-1----:R-:W3:Y:S01]  /*3a10*/  LDL.LU R81, [R1+0xc30] ;  /* 0x000c300001517983 */ /* 0x002ee20000300800 */
[----:B--2---:R-:W-:-:S04]  /*3a20*/  IADD3 R69, P6, PT, R11, R2, RZ ;  /* 0x000000020b457210 */ /* 0x004fc80007fde0ff */
[----:B0-----:R-:W-:Y:S01]  /*3a30*/  LEA.HI.X.SX32 R8, R11, R3, 0x1, P6 ;  /* 0x000000030b087211 */ /* 0x001fe200030f0eff */
[----:B------:R-:W-:Y:S01]  /*3a40*/  IMAD.MOV.U32 R9, RZ, RZ, R69 ;  /* 0x000000ffff097224 */ /* 0x000fe200078e0045 */
[----:B------:R0:W-:Y:S04]  /*3a50*/  STL [R1+0xd4], R69 ;  /* 0x0000d44501007387 */ /* 0x0001e80000100800 */
[----:B------:R-:W-:Y:S01]  /*3a60*/  @!P3 LOP3.LUT R9, R9, R8, RZ, 0x3c, !PT ;  /* 0x000000080909b212 */ /* 0x000fe200078e3cff */
[----:B------:R1:W-:Y:S01]  /*3a70*/  STL [R1+0xd0], R8 ;  /* 0x0000d00801007387 */ /* 0x0003e20000100800 */
[----:B0-----:R-:W-:Y:S02]  /*3a80*/  IADD3 R69, P6, PT, R10, R2, RZ ;  /* 0x000000020a457210 */ /* 0x001fe40007fde0ff */
[----:B-1----:R-:W-:-:S03]  /*3a90*/  @!P3 LOP3.LUT R8, R9, R8, RZ, 0x3c, !PT ;  /* 0x000000080908b212 */ /* 0x002fc600078e3cff */
[----:B------:R-:W-:Y:S01]  /*3aa0*/  STL [R1+0x544], R69 ;  /* 0x0005444501007387 */ /* 0x000fe20000100800 */
[----:B------:R-:W-:-:S03]  /*3ab0*/  @!P3 LOP3.LUT R9, R9, R8, RZ, 0x3c, !PT ;  /* 0x000000080909b212 */ /* 0x000fc600078e3cff */
[----:B------:R0:W-:Y:S04]  /*3ac0*/  STL [R1+0x3ec], R73 ;  /* 0x0003ec4901007387 */ /* 0x0001e80000100800 */
[----:B------:R1:W2:Y:S01]  /*3ad0*/  @!P3 LDG.E.U8 R77, desc[UR18][R8.64] ;  /* 0x00000012084db981 */ /* 0x0002a2000c1e1100 */
[----:B0-----:R-:W-:Y:S01]  /*3ae0*/  LEA.HI.X.SX32 R73, R10, R3, 0x1, P6 ;  /* 0x000000030a497211 */ /* 0x001fe200030f0eff */
[----:B-1----:R-:W-:-:S04]  /*3af0*/  @!P2 IMAD.MOV.U32 R8, RZ, RZ, R69 ;  /* 0x000000ffff08a224 */ /* 0x002fc800078e0045 */
[----:B------:R-:W-:-:S05]  /*3b00*/  @!P2 IMAD.MOV.U32 R9, RZ, RZ, R73 ;  /* 0x000000ffff09a224 */ /* 0x000fca00078e0049 */
[----:B------:R0:W4:Y:S01]  /*3b10*/  @!P2 LDG.E.U8 R106, desc[UR18][R8.64] ;  /* 0x00000012086aa981 */ /* 0x000122000c1e1100 */
[----:B------:R-:W-:-:S05]  /*3b20*/  IMAD R11, R36, 0x31, RZ ;  /* 0x00000031240b7824 */ /* 0x000fca00078e02ff */
[----:B------:R-:W-:Y:S01]  /*3b30*/  IADD3 R10, P6, PT, R11, R2, RZ ;  /* 0x000000020b0a7210 */ /* 0x000fe20007fde0ff */
[----:B0-----:R-:W-:-:S03]  /*3b40*/  VIADD R8, R15, 0xffffffae ;  /* 0xffffffae0f087836 */ /* 0x001fc60000000000 */
[----:B------:R-:W-:Y:S01]  /*3b50*/  LEA.HI.X.SX32 R11, R11, R3, 0x1, P6 ;  /* 0x000000030b0b7211 */ /* 0x000fe200030f0eff */
[----:B------:R-:W-:Y:S01]  /*3b60*/  IMAD.MOV.U32 R9, RZ, RZ, R10 ;  /* 0x000000ffff097224 */ /* 0x000fe200078e000a */
[----:B------:R-:W-:-:S03]  /*3b70*/  ISETP.GE.U32.AND P2, PT, R8, 0x7fffff2f, PT ;  /* 0x7fffff2f0800780c */ /* 0x000fc60003f46070 */
[----:B------:R-:W-:-:S05]  /*3b80*/  IMAD.MOV.U32 R8, RZ, RZ, R11 ;  /* 0x000000ffff087224 */ /* 0x000fca00078e000b */
[----:B------:R-:W-:-:S04]  /*3b90*/  @!P0 LOP3.LUT R9, R9, R8, RZ, 0x3c, !PT ;  /* 0x0000000809098212 */ /* 0x000fc800078e3cff */
[----:B------:R-:W-:-:S04]  /*3ba0*/  @!P0 LOP3.LUT R8, R9, R8, RZ, 0x3c, !PT ;  /* 0x0000000809088212 */ /* 0x000fc800078e3cff */
[----:B------:R-:W-:-:S05]  /*3bb0*/  @!P0 LOP3.LUT R9, R9, R8, RZ, 0x3c, !PT ;  /* 0x0000000809098212 */ /* 0x000fca00078e3cff */
[----:B------:R0:W3:Y:S01]  /*3bc0*/  @!P0 LDG.E.U8 R65, desc[UR18][R8.64] ;  /* 0x0000001208418981 */ /* 0x0000e2000c1e1100 */
[----:B------:R-:W-:-:S05]  /*3bd0*/  VIADD R12, R15, 0xffffffbe ;  /* 0xffffffbe0f0c7836 */ /* 0x000fca0000000000 */
[----:B------:R-:W-:Y:S01]  /*3be0*/  ISETP.GE.U32.AND P5, PT, R12, 0x7fffff3f, PT ;  /* 0x7fffff3f0c00780c */ /* 0x000fe20003fa6070 */
[----:B------:R-:W-:-:S05]  /*3bf0*/  VIADD R12, R15, 0xffffffb6 ;  /* 0xffffffb60f0c7836 */ /* 0x000fca0000000000 */
[----:B------:R-:W-:Y:S02]  /*3c00*/  ISETP.GE.U32.AND P3, PT, R12, 0x7fffff37, PT ;  /* 0x7fffff370c00780c */ /* 0x000fe40003f66070 */
[----:B------:R-:W-:Y:S02]  /*3c10*/  PRMT R61, RZ, 0x7610, R61 ;  /* 0x00007610ff3d7816 */ /* 0x000fe4000000003d */
[----:B------:R-:W-:Y:S01]  /*3c20*/  PRMT R160, RZ, 0x7610, R160 ;  /* 0x00007610ffa07816 */ /* 0x000fe200000000a0 */
[----:B--2---:R1:W-:Y:S04]  /*3c30*/  STL [R1+0x3f8], R77 ;  /* 0x0003f84d01007387 */ /* 0x0043e80000100800 */
[----:B-1----:R-:W2:Y:S04]  /*3c40*/  LDL.LU R77, [R1+0xc2c] ;  /* 0x000c2c00014d7983 */ /* 0x002ea80000300800 */
[----:B------:R1:W-:Y:S04]  /*3c50*/  STL [R1+0x540], R73 ;  /* 0x0005404901007387 */ /* 0x0003e80000100800 */
[----:B-1----:R-:W2:Y:S04]  /*3c60*/  LDL.LU R73, [R1+0xc28] ;  /* 0x000c280001497983 */ /* 0x002ea80000300800 */
[----:B------:R-:W2:Y:S04]  /*3c70*/  LDL.LU R69, [R1+0xc24] ;  /* 0x000c240001457983 */ /* 0x000ea80000300800 */
[----:B----4-:R1:W-:Y:S04]  /*3c80*/  STL [R1+0x478], R106 ;  /* 0x0004786a01007387 */ /* 0x0103e80000100800 */
[----:B-1----:R-:W4:Y:S04]  /*3c90*/  LDL.LU R106, [R1+0xc20] ;  /* 0x000c2000016a7983 */ /* 0x002f280000300800 */
[----:B------:R1:W-:Y:S02]  /*3ca0*/  STL [R1+0x584], R10 ;  /* 0x0005840a01007387 */ /* 0x0003e40000100800 */
[----:B-1----:R-:W-:-:S05]  /*3cb0*/  IMAD R10, R36, 0x39, RZ ;  /* 0x00000039240a7824 */ /* 0x002fca00078e02ff */
[----:B------:R-:W-:-:S04]  /*3cc0*/  IADD3 R12, P6, PT, R10, R2, RZ ;  /* 0x000000020a0c7210 */ /* 0x000fc80007fde0ff */
        /* <DEDUP_REMOVED lines=11> */
[----:B------:R-:W-:Y:S01]  /*3d80*/  IMAD R11, R36, 0x41, RZ ;  /* 0x00000041240b7824 */ /* 0x000fe200078e02ff */
[----:B---3--:R1:W-:Y:S04]  /*3d90*/  STL [R1+0x43c], R65 ;  /* 0x00043c4101007387 */ /* 0x0083e80000100800 */
[----:B-1----:R-:W-:-:S04]  /*3da0*/  IADD3 R65, P6, PT, R11, R2, RZ ;  /* 0x000000020b417210 */ /* 0x002fc80007fde0ff */
[----:B0-----:R-:W-:Y:S01]  /*3db0*/  LEA.HI.X.SX32 R9, R11, R3, 0x1, P6 ;  /* 0x000000030b097211 */ /* 0x001fe200030f0eff */
[----:B------:R-:W-:-:S05]  /*3dc0*/  @!P5 IMAD.MOV.U32 R8, RZ, RZ, R65 ;  /* 0x000000ffff08d224 */ /* 0x000fca00078e0041 */
[----:B------:R0:W3:Y:S01]  /*3dd0*/  @!P5 LDG.E.U8 R160, desc[UR18][R8.64] ;  /* 0x0000001208a0d981 */ /* 0x0000e2000c1e1100 */
[----:B------:R-:W-:-:S03]  /*3de0*/  IMAD R10, R36, 0x49, RZ ;  /* 0x00000049240a7824 */ /* 0x000fc600078e02ff */
[----:B------:R-:W-:Y:S01]  /*3df0*/  STL [R1+0x604], R65 ;  /* 0x0006044101007387 */ /* 0x000fe20000100800 */
[----:B------:R-:W-:Y:S02]  /*3e00*/  VIADD R12, R15, 0xffffff9e ;  /* 0xffffff9e0f0c7836 */ /* 0x000fe40000000000 */
[----:B------:R-:W-:-:S03]  /*3e10*/  IMAD R11, R36, 0x51, RZ ;  /* 0x00000051240b7824 */ /* 0x000fc600078e02ff */
[----:B------:R-:W-:Y:S01]  /*3e20*/  ISETP.GE.U32.AND P4, PT, R12, 0x7fffff1f, PT ;  /* 0x7fffff1f0c00780c */ /* 0x000fe20003f86070 */
[----:B------:R-:W-:-:S05]  /*3e30*/  VIADD R12, R15, 0xffffff96 ;  /* 0xffffff960f0c7836 */ /* 0x000fca0000000000 */
[----:B------:R-:W-:Y:S02]  /*3e40*/  ISETP.GE.U32.AND P5, PT, R12, 0x7fffff17, PT ;  /* 0x7fffff170c00780c */ /* 0x000fe40003fa6070 */
[----:B------:R-:W-:Y:S01]  /*3e50*/  PRMT R12, RZ, 0x7610, R12 ;  /* 0x00007610ff0c7816 */ /* 0x000fe2000000000c */
[----:B--2---:R1:W-:Y:S02]  /*3e60*/  STL [R1+0x434], R61 ;  /* 0x0004343d01007387 */ /* 0x0043e40000100800 */
[----:B-1----:R-:W-:-:S04]  /*3e70*/  IADD3 R61, P6, PT, R10, R2, RZ ;  /* 0x000000020a3d7210 */ /* 0x002fc80007fde0ff */
[----:B------:R-:W-:Y:S01]  /*3e80*/  LEA.HI.X.SX32 R10, R10, R3, 0x1, P6 ;  /* 0x000000030a0a7211 */ /* 0x000fe200030f0eff */
[----:B------:R1:W-:Y:S01]  /*3e90*/  STL [R1+0x600], R9 ;  /* 0x0006000901007387 */ /* 0x0003e20000100800 */
[----:B0-----:R-:W-:-:S03]  /*3ea0*/  @!P3 IMAD.MOV.U32 R8, RZ, RZ, R61 ;  /* 0x000000ffff08b224 */ /* 0x001fc600078e003d */
[----:B-1----:R-:W-:-:S05]  /*3eb0*/  @!P3 IMAD.MOV.U32 R9, RZ, RZ, R10 ;  /* 0x000000ffff09b224 */ /* 0x002fca00078e000a */
[----:B------:R0:W2:Y:S04]  /*3ec0*/  @!P3 LDG.E.U8 R138, desc[UR18][R8.64] ;  /* 0x00000012088ab981 */ /* 0x0000a8000c1e1100 */
[----:B------:R1:W-:Y:S04]  /*3ed0*/  STL [R1+0x644], R61 ;  /* 0x0006443d01007387 */ /* 0x0003e80000100800 */
[----:B------:R-:W4:Y:S01]  /*3ee0*/  LDL.LU R65, [R1+0xc1c] ;  /* 0x000c1c0001417983 */ /* 0x000f220000300800 */
[----:B0-----:R-:W-:-:S03]  /*3ef0*/  VIADD R8, R15, 0xffffff8e ;  /* 0xffffff8e0f087836 */ /* 0x001fc60000000000 */
[----:B------:R-:W-:Y:S04]  /*3f00*/  STL [R1+0x640], R10 ;  /* 0x0006400a01007387 */ /* 0x000fe80000100800 */
[----:B---3--:R0:W-:Y:S01]  /*3f10*/  STL [R1+0x468], R160 ;  /* 0x000468a001007387 */ /* 0x0081e20000100800 */
[----:B------:R-:W-:-:S03]  /*3f20*/  ISETP.GE.U32.AND P3, PT, R8, 0x7fffff0f, PT ;  /* 0x7fffff0f0800780c */ /* 0x000fc60003f66070 */
[----:B-1----:R-:W3:Y:S01]  /*3f30*/  LDL.LU R61, [R1+0xc18] ;  /* 0x000c1800013d7983 */ /* 0x002ee20000300800 */
[----:B0-----:R-:W-:-:S04]  /*3f40*/  IADD3 R160, P6, PT, R11, R2, RZ ;  /* 0x000000020ba07210 */ /* 0x001fc80007fde0ff */
[----:B------:R-:W-:Y:S01]  /*3f50*/  LEA.HI.X.SX32 R9, R11, R3, 0x1, P6 ;  /* 0x000000030b097211 */ /* 0x000fe200030f0eff */
[----:B------:R-:W-:-:S05]  /*3f60*/  @!P2 IMAD.MOV.U32 R8, RZ, RZ, R160 ;  /* 0x000000ffff08a224 */ /* 0x000fca00078e00a0 */
[----:B------:R0:W3:Y:S01]  /*3f70*/  @!P2 LDG.E.U8 R12, desc[UR18][R8.64] ;  /* 0x00000012080ca981 */ /* 0x0000e2000c1e1100 */
[----:B------:R-:W-:-:S03]  /*3f80*/  IMAD R10, R36, 0x59, RZ ;  /* 0x00000059240a7824 */ /* 0x000fc600078e02ff */
[----:B------:R-:W-:Y:S04]  /*3f90*/  STL [R1+0x684], R160 ;  /* 0x000684a001007387 */ /* 0x000fe80000100800 */
[----:B------:R-:W-:Y:S01]  /*3fa0*/  STL [R1+0x680], R9 ;  /* 0x0006800901007387 */ /* 0x000fe20000100800 */
[----:B------:R-:W-:-:S05]  /*3fb0*/  VIADD R11, R15, 0xffffff86 ;  /* 0xffffff860f0b7836 */ /* 0x000fca0000000000 */
[----:B------:R-:W-:Y:S01]  /*3fc0*/  ISETP.GE.U32.AND P2, PT, R11, 0x7fffff07, PT ;  /* 0x7fffff070b00780c */ /* 0x000fe20003f46070 */
[----:B------:R-:W-:Y:S01]  /*3fd0*/  IMAD R11, R36, 0x61, RZ ;  /* 0x00000061240b7824 */ /* 0x000fe200078e02ff */
[----:B--2---:R1:W-:Y:S02]  /*3fe0*/  STL [R1+0x4b4], R138 ;  /* 0x0004b48a01007387 */ /* 0x0043e40000100800 */
[----:B-1----:R-:W-:-:S04]  /*3ff0*/  IADD3 R138, P6, PT, R10, R2, RZ ;  /* 0x000000020a8a7210 */ /* 0x002fc80007fde0ff */
[----:B0-----:R-:W-:Y:S01]  /*4000*/  LEA.HI.X.SX32 R9, R10, R3, 0x1, P6 ;  /* 0x000000030a097211 */ /* 0x001fe200030f0eff */
[----:B------:R-:W-:-:S05]  /*4010*/  @!P0 IMAD.MOV.U32 R8, RZ, RZ, R138 ;  /* 0x000000ffff088224 */ /* 0x000fca00078e008a */
[----:B------:R0:W2:Y:S01]  /*4020*/  @!P0 LDG.E.U8 R135, desc[UR18][R8.64] ;  /* 0x0000001208878981 */ /* 0x0000a2000c1e1100 */
[----:B------:R-:W-:-:S03]  /*4030*/  IADD3 R160, P6, PT, R11, R2, RZ ;  /* 0x000000020ba07210 */ /* 0x000fc60007fde0ff */
[----:B------:R-:W-:Y:S02]  /*4040*/  STL [R1+0x6bc], R138 ;  /* 0x0006bc8a01007387 */ /* 0x000fe40000100800 */
[----:B0-----:R-:W-:Y:S02]  /*4050*/  @!P4 IMAD.MOV.U32 R8, RZ, RZ, R160 ;  /* 0x000000ffff08c224 */ /* 0x001fe400078e00a0 */
[----:B---3--:R-:W-:Y:S04]  /*4060*/  STL [R1+0x4a4], R12 ;  /* 0x0004a40c01007387 */ /* 0x008fe80000100800 */
[----:B------:R0:W-:Y:S02]  /*4070*/  STL [R1+0x6b8], R9 ;  /* 0x0006b80901007387 */ /* 0x0001e40000100800 */
[----:B0-----:R-:W-:-:S05]  /*4080*/  LEA.HI.X.SX32 R9, R11, R3, 0x1, P6 ;  /* 0x000000030b097211 */ /* 0x001fca00030f0eff */
[----:B------:R0:W3:Y:S01]  /*4090*/  @!P4 LDG.E.U8 R28, desc[UR18][R8.64] ;  /* 0x00000012081cc981 */ /* 0x0000e2000c1e1100 */
[----:B------:R-:W-:-:S03]  /*40a0*/  IMAD R10, R36, 0x69, RZ ;  /* 0x00000069240a7824 */ /* 0x000fc600078e02ff */
[----:B------:R-:W-:Y:S01]  /*40b0*/  STL [R1+0x6f4], R160 ;  /* 0x0006f4a001007387 */ /* 0x000fe20000100800 */
[----:B------:R-:W-:Y:S01]  /*40c0*/  PRMT R115, RZ, 0x7610, R115 ;  /* 0x00007610ff737816 */ /* 0x000fe20000000073 */
[----:B------:R-:W-:Y:S02]  /*40d0*/  IMAD R11, R36, 0x71, RZ ;  /* 0x00000071240b7824 */ /* 0x000fe400078e02ff */
[----:B------:R-:W-:-:S05]  /*40e0*/  VIADD R12, R15, 0xfffffffe ;  /* 0xfffffffe0f0c7836 */ /* 0x000fca0000000000 */
        /* <DEDUP_REMOVED lines=9> */
[----:B-1----:R-:W-:Y:S01]  /*4180*/  @!P5 IMAD.MOV.U32 R9, RZ, RZ, R138 ;  /* 0x000000ffff09d224 */ /* 0x002fe200078e008a */
[----:B------:R-:W-:Y:S04]  /*4190*/  STL [R1+0x72c], R135 ;  /* 0x00072c8701007387 */ /* 0x000fe80000100800 */
[----:B------:R0:W2:Y:S04]  /*41a0*/  @!P5 LDG.E.U8 R115, desc[UR18][R8.64] ;  /* 0x000000120873d981 */ /* 0x0000a8000c1e1100 */
[----:B------:R-:W-:Y:S04]  /*41b0*/  STL [R1+0x728], R138 ;  /* 0x0007288a01007387 */ /* 0x000fe80000100800 */
[----:B---3--:R1:W-:Y:S01]  /*41c0*/  STL [R1+0x4b0], R28 ;  /* 0x0004b01c01007387 */ /* 0x0083e20000100800 */
[----:B0-----:R-:W-:Y:S01]  /*41d0*/  VIADD R8, R15, 0xfffffff5 ;  /* 0xfffffff50f087836 */ /* 0x001fe20000000000 */
[----:B-1----:R-:W-:-:S04]  /*41e0*/  IADD3 R28, P6, PT, R11, R2, RZ ;  /* 0x000000020b1c7210 */ /* 0x002fc80007fde0ff */
[----:B------:R-:W-:Y:S02]  /*41f0*/  LEA.HI.X.SX32 R135, R11, R3, 0x1, P6 ;  /* 0x000000030b877211 */ /* 0x000fe400030f0eff */
[----:B------:R-:W-:Y:S01]  /*4200*/  ISETP.GE.U32.AND P5, PT, R8, 0x7fffff76, PT ;  /* 0x7fffff760800780c */ /* 0x000fe20003fa6070 */
[----:B------:R-:W-:Y:S02]  /*4210*/  @!P3 IMAD.MOV.U32 R8, RZ, RZ, R28 ;  /* 0x000000ffff08b224 */ /* 0x000fe400078e001c */
[----:B------:R-:W-:-:S05]  /*4220*/  @!P3 IMAD.MOV.U32 R9, RZ, RZ, R135 ;  /* 0x000000ffff09b224 */ /* 0x000fca00078e0087 */
[----:B------:R0:W3:Y:S01]  /*4230*/  @!P3 LDG.E.U8 R12, desc[UR18][R8.64] ;  /* 0x00000012080cb981 */ /* 0x0000e2000c1e1100 */
[----:B------:R-:W-:-:S03]  /*4240*/  IMAD R10, R36, 0x79, RZ ;  /* 0x00000079240a7824 */ /* 0x000fc600078e02ff */
[----:B------:R1:W-:Y:S04]  /*4250*/  STL [R1+0x764], R28 ;  /* 0x0007641c01007387 */ /* 0x0003e80000100800 */
[----:B------:R-:W-:Y:S01]  /*4260*/  STL [R1+0x760], R135 ;  /* 0x0007608701007387 */ /* 0x000fe20000100800 */
[----:B------:R-:W-:Y:S01]  /*4270*/  VIADD R11, R15, 0xffffffed ;  /* 0xffffffed0f0b7836 */ /* 0x000fe20000000000 */
[----:B------:R-:W-:-:S04]  /*4280*/  PRMT R114, RZ, 0x7610, R114 ;  /* 0x00007610ff727816 */ /* 0x000fc80000000072 */
[----:B------:R-:W-:Y:S01]  /*4290*/  ISETP.GE.U32.AND P3, PT, R11, 0x7fffff6e, PT ;  /* 0x7fffff6e0b00780c */ /* 0x000fe20003f66070 */
[----:B-1----:R-:W-:Y:S02]  /*42a0*/  IMAD.MOV.U32 R28, RZ, RZ, R13 ;  /* 0x000000ffff1c7224 */ /* 0x002fe400078e000d */
[----:B------:R-:W-:Y:S01]  /*42b0*/  VIADD R13, R15, 0xffffffe5 ;  /* 0xffffffe50f0d7836 */ /* 0x000fe20000000000 */
[----:B------:R-:W-:Y:S01]  /*42c0*/  PRMT R57, RZ, 0x7610, R57 ;  /* 0x00007610ff397816 */ /* 0x000fe20000000039 */
[----:B--2---:R1:W-:Y:S02]  /*42d0*/  STL [R1+0x4ec], R115 ;  /* 0x0004ec7301007387 */ /* 0x0043e40000100800 */
[----:B-1----:R-:W-:-:S04]  /*42e0*/  IADD3 R115, P6, PT, R10, R2, RZ ;  /* 0x000000020a737210 */ /* 0x002fc80007fde0ff */
[----:B------:R-:W-:Y:S02]  /*42f0*/  LEA.HI.X.SX32 R10, R10, R3, 0x1, P6 ;  /* 0x000000030a0a7211 */ /* 0x000fe400030f0eff */
[----:B0-----:R-:W-:-:S04]  /*4300*/  IADD3 R8, P6, PT, R2, R36, RZ ;  /* 0x0000002402087210 */ /* 0x001fc80007fde0ff */
[----:B------:R-:W-:Y:S01]  /*4310*/  LEA.HI.X.SX32 R9, R36, R3, 0x1, P6 ;  /* 0x0000000324097211 */ /* 0x000fe200030f0eff */
[----:B------:R-:W-:Y:S01]  /*4320*/  STL [R1+0x79c], R115 ;  /* 0x00079c7301007387 */ /* 0x000fe20000100800 */
[----:B------:R-:W-:-:S03]  /*4330*/  @!P2 IMAD.MOV.U32 R11, RZ, RZ, R10 ;  /* 0x000000ffff0ba224 */ /* 0x000fc600078e000a */
[----:B------:R-:W2:Y:S04]  /*4340*/  @!P0 LDG.E.U8 R14, desc[UR18][R8.64] ;  /* 0x00000012080e8981 */ /* 0x000ea8000c1e1100 */
[----:B------:R0:W-:Y:S04]  /*4350*/  STL [R1+0x798], R10 ;  /* 0x0007980a01007387 */ /* 0x0001e80000100800 */
[----:B---3--:R1:W-:Y:S01]  /*4360*/  STL [R1+0x4e4], R12 ;  /* 0x0004e40c01007387 */ /* 0x0083e20000100800 */
[----:B0-----:R-:W-:Y:S02]  /*4370*/  @!P2 IMAD.MOV.U32 R10, RZ, RZ, R115 ;  /* 0x000000ffff0aa224 */ /* 0x001fe400078e0073 */
[----:B-1----:R-:W-:-:S03]  /*4380*/  IMAD.SHL.U32 R12, R36, 0x2, RZ ;  /* 0x00000002240c7824 */ /* 0x002fc600078e00ff */
[----:B------:R0:W3:Y:S01]  /*4390*/  @!P2 LDG.E.U8 R114, desc[UR18][R10.64] ;  /* 0x000000120a72a981 */ /* 0x0000e2000c1e1100 */
[----:B------:R-:W-:Y:S01]  /*43a0*/  ISETP.GE.U32.AND P2, PT, R13, 0x7fffff66, PT ;  /* 0x7fffff660d00780c */ /* 0x000fe20003f46070 */
[----:B------:R-:W-:Y:S01]  /*43b0*/  IMAD R13, R36, 0xa, RZ ;  /* 0x0000000a240d7824 */ /* 0x000fe200078e02ff */
[----:B0-----:R-:W-:-:S04]  /*43c0*/  IADD3 R10, P6, PT, R12, R2, RZ ;  /* 0x000000020c0a7210 */ /* 0x001fc80007fde0ff */
[----:B------:R-:W-:Y:S02]  /*43d0*/  LEA.HI.X.SX32 R11, R12, R3, 0x1, P6 ;  /* 0x000000030c0b7211 */ /* 0x000fe400030f0eff */
[----:B------:R-:W-:-:S04]  /*43e0*/  IADD3 R12, P6, PT, R13, R2, RZ ;  /* 0x000000020d0c7210 */ /* 0x000fc80007fde0ff */
[----:B------:R-:W-:-:S05]  /*43f0*/  LEA.HI.X.SX32 R13, R13, R3, 0x1, P6 ;  /* 0x000000030d0d7211 */ /* 0x000fca00030f0eff */
[----:B------:R0:W4:Y:S04]  /*4400*/  @!P5 LDG.E.U8 R57, desc[UR18][R12.64] ;  /* 0x000000120c39d981 */ /* 0x000128000c1e1100 */
[----:B------:R-:W-:Y:S04]  /*4410*/  STL [R1+0x9fc], R8 ;  /* 0x0009fc0801007387 */ /* 0x000fe80000100800 */
[----:B------:R-:W-:Y:S01]  /*4420*/  STL [R1+0x9f8], R9 ;  /* 0x0009f80901007387 */ /* 0x000fe20000100800 */
[----:B------:R-:W-:Y:S01]  /*4430*/  PRMT R113, RZ, 0x7610, R113 ;  /* 0x00007610ff717816 */ /* 0x000fe20000000071 */
[----:B------:R-:W-:-:S05]  /*4440*/  IMAD R135, R36, 0x12, RZ ;  /* 0x0000001224877824 */ /* 0x000fca00078e02ff */
[----:B------:R-:W4:Y:S01]  /*4450*/  @!P4 LDG.E.U8 R113, desc[UR18][R10.64] ;  /* 0x000000120a71c981 */ /* 0x000f22000c1e1100 */
[----:B------:R-:W-:-:S04]  /*4460*/  IADD3 R138, P6, PT, R135, R2, RZ ;  /* 0x00000002878a7210 */ /* 0x000fc80007fde0ff */
[----:B------:R-:W-:Y:S02]  /*4470*/  LEA.HI.X.SX32 R135, R135, R3, 0x1, P6 ;  /* 0x0000000387877211 */ /* 0x000fe400030f0eff */
[----:B------:R-:W-:Y:S01]  /*4480*/  PRMT R117, RZ, 0x7610, R117 ;  /* 0x00007610ff757816 */ /* 0x000fe20000000075 */
[----:B--2---:R1:W-:Y:S02]  /*4490*/  STL [R1+0x4f0], R14 ;  /* 0x0004f00e01007387 */ /* 0x0043e40000100800 */
[----:B-1----:R-:W-:-:S05]  /*44a0*/  VIADD R14, R15, 0xffffffdd ;  /* 0xffffffdd0f0e7836 */ /* 0x002fca0000000000 */
[----:B------:R-:W-:Y:S01]  /*44b0*/  ISETP.GE.U32.AND P0, PT, R14, 0x7fffff5e, PT ;  /* 0x7fffff5e0e00780c */ /* 0x000fe20003f06070 */
[----:B------:R-:W-:-:S05]  /*44c0*/  VIADD R14, R15, 0xffffffd5 ;  /* 0xffffffd50f0e7836 */ /* 0x000fca0000000000 */
[----:B------:R-:W-:Y:S01]  /*44d0*/  ISETP.GE.U32.AND P4, PT, R14, 0x7fffff56, PT ;  /* 0x7fffff560e00780c */ /* 0x000fe20003f86070 */
[----:B------:R-:W-:Y:S01]  /*44e0*/  IMAD R14, R36, 0x1a, RZ ;  /* 0x0000001a240e7824 */ /* 0x000fe200078e02ff */
[----:B------:R-:W-:Y:S01]  /*44f0*/  STL [R1+0xa04], R10 ;  /* 0x000a040a01007387 */ /* 0x000fe20000100800 */
[----:B------:R-:W-:-:S03]  /*4500*/  VIADD R15, R15, 0xffffffcd ;  /* 0xffffffcd0f0f7836 */ /* 0x000fc60000000000 */
[----:B------:R-:W-:Y:S01]  /*4510*/  IADD3 R160, P6, PT, R14, R2, RZ ;  /* 0x000000020ea07210 */ /* 0x000fe20007fde0ff */
[----:B------:R-:W-:Y:S04]  /*4520*/  STL [R1+0xa00], R11 ;  /* 0x000a000b01007387 */ /* 0x000fe80000100800 */
[----:B---3--:R-:W-:Y:S04]  /*4530*/  STL [R1+0x4c0], R114 ;  /* 0x0004c07201007387 */ /* 0x008fe80000100800 */
[----:B------:R0:W-:Y:S01]  /*4540*/  STL [R1+0xa0c], R12 ;  /* 0x000a0c0c01007387 */ /* 0x0001e20000100800 */
[----:B------:R-:W-:-:S03]  /*4550*/  ISETP.GE.U32.AND P5, PT, R15, 0x7fffff4e, PT ;  /* 0x7fffff4e0f00780c */ /* 0x000fc60003fa6070 */
[----:B------:R1:W-:Y:S01]  /*4560*/  STL [R1+0xa08], R13 ;  /* 0x000a080d01007387 */ /* 0x0003e20000100800 */
[----:B------:R-:W-:-:S03]  /*4570*/  @!P3 IMAD.MOV.U32 R15, RZ, RZ, R135 ;  /* 0x000000ffff0fb224 */ /* 0x000fc600078e0087 */
[----:B------:R-:W-:Y:S01]  /*4580*/  STL [R1+0x9c], R160 ;  /* 0x00009ca001007387 */ /* 0x000fe20000100800 */
[----:B0-----:R-:W0:Y:S03]  /*4590*/  LDC R12, c[0x0][0x3a0] ;  /* 0x0000e800ff0c7b82 */ /* 0x001e260000000800 */
[----:B----4-:R2:W-:Y:S01]  /*45a0*/  STL [R1+0x4ac], R57 ;  /* 0x0004ac3901007387 */ /* 0x0105e20000100800 */
[----:B-1----:R-:W-:Y:S02]  /*45b0*/  PRMT R13, RZ, 0x7610, R13 ;  /* 0x00007610ff0d7816 */ /* 0x002fe4000000000d */
[----:B--2---:R-:W-:Y:S01]  /*45c0*/  LEA.HI.X.SX32 R57, R14, R3, 0x1, P6 ;  /* 0x000000030e397211 */ /* 0x004fe200030f0eff */
[----:B------:R-:W-:-:S05]  /*45d0*/  @!P3 IMAD.MOV.U32 R14, RZ, RZ, R138 ;  /* 0x000000ffff0eb224 */ /* 0x000fca00078e008a */
[----:B------:R1:W2:Y:S02]  /*45e0*/  @!P3 LDG.E.U8 R13, desc[UR18][R14.64] ;  /* 0x000000120e0db981 */ /* 0x0002a4000c1e1100 */
[----:B-1----:R-:W-:Y:S02]  /*45f0*/  @!P2 IMAD.MOV.U32 R14, RZ, RZ, R160 ;  /* 0x000000ffff0ea224 */ /* 0x002fe400078e00a0 */
[----:B------:R-:W-:-:S05]  /*4600*/  @!P2 IMAD.MOV.U32 R15, RZ, RZ, R57 ;  /* 0x000000ffff0fa224 */ /* 0x000fca00078e0039 */
[----:B------:R1:W3:Y:S01]  /*4610*/  @!P2 LDG.E.U8 R117, desc[UR18][R14.64] ;  /* 0x000000120e75a981 */ /* 0x0002e2000c1e1100 */
[----:B------:R-:W-:Y:S02]  /*4620*/  IMAD.MOV.U32 R114, RZ, RZ, R16 ;  /* 0x000000ffff727224 */ /* 0x000fe400078e0010 */
[----:B------:R-:W-:Y:S01]  /*4630*/  IMAD R16, R36, 0x22, RZ ;  /* 0x0000002224107824 */ /* 0x000fe200078e02ff */
[----:B------:R-:W-:Y:S01]  /*4640*/  STL [R1+0xa14], R138 ;  /* 0x000a148a01007387 */ /* 0x000fe20000100800 */
[----:B------:R-:W-:-:S03]  /*4650*/  IMAD.MOV.U32 R115, RZ, RZ, R17 ;  /* 0x000000ffff737224 */ /* 0x000fc600078e0011 */
[----:B------:R-:W-:Y:S01]  /*4660*/  STL [R1+0xa10], R135 ;  /* 0x000a108701007387 */ /* 0x000fe20000100800 */
[----:B0-----:R-:W-:-:S03]  /*4670*/  VIADD R17, R12, 0xffffffc5 ;  /* 0xffffffc50c117836 */ /* 0x001fc60000000000 */
[----:B------:R-:W-:Y:S04]  /*4680*/  STL [R1+0x98], R57 ;  /* 0x0000983901007387 */ /* 0x000fe80000100800 */
[----:B------:R0:W-:Y:S01]  /*4690*/  STL [R1+0x4bc], R113 ;  /* 0x0004bc7101007387 */ /* 0x0001e20000100800 */
[----:B-1----:R-:W-:Y:S01]  /*46a0*/  VIADD R14, R12, 0xffffffbd ;  /* 0xffffffbd0c0e7836 */ /* 0x002fe20000000000 */
[----:B------:R-:W-:Y:S01]  /*46b0*/  ISETP.GE.U32.AND P3, PT, R17, 0x7fffff46, PT ;  /* 0x7fffff461100780c */ /* 0x000fe20003f66070 */
[----:B------:R-:W-:Y:S01]  /*46c0*/  IMAD R17, R36, 0x2a, RZ ;  /* 0x0000002a24117824 */ /* 0x000fe200078e02ff */
[----:B0-----:R-:W-:-:S04]  /*46d0*/  IADD3 R113, P6, PT, R16, R2, RZ ;  /* 0x0000000210717210 */ /* 0x001fc80007fde0ff */
[----:B------:R-:W-:Y:S02]  /*46e0*/  LEA.HI.X.SX32 R160, R16, R3, 0x1, P6 ;  /* 0x0000000310a07211 */ /* 0x000fe400030f0eff */
[----:B------:R-:W-:Y:S02]  /*46f0*/  PRMT R10, RZ, 0x7610, R10 ;  /* 0x00007610ff0a7816 */ /* 0x000fe4000000000a */
[----:B------:R-:W-:Y:S01]  /*4700*/  ISETP.GE.U32.AND P2, PT, R14, 0x7fffff3e, PT ;  /* 0x7fffff3e0e00780c */ /* 0x000fe20003f46070 */
[----:B------:R-:W-:Y:S02]  /*4710*/  @!P0 IMAD.MOV.U32 R14, RZ, RZ, R113 ;  /* 0x000000ffff0e8224 */ /* 0x000fe400078e0071 */
[----:B------:R-:W-:Y:S01]  /*4720*/  @!P0 IMAD.MOV.U32 R15, RZ, RZ, R160 ;  /* 0x000000ffff0f8224 */ /* 0x000fe200078e00a0 */
[----:B------:R-:W-:-:S04]  /*4730*/  PRMT R116, RZ, 0x7610, R116 ;  /* 0x00007610ff747816 */ /* 0x000fc80000000074 */
[----:B------:R0:W4:Y:S04]  /*4740*/  @!P0 LDG.E.U8 R10, desc[UR18][R14.64] ;  /* 0x000000120e0a8981 */ /* 0x000128000c1e1100 */
[----:B--2---:R-:W-:Y:S04]  /*4750*/  STL [R1+0xae8], R13 ;  /* 0x000ae80d01007387 */ /* 0x004fe80000100800 */
[----:B------:R-:W2:Y:S04]  /*4760*/  LDL.LU R57, [R1+0xc14] ;  /* 0x000c140001397983 */ /* 0x000ea80000300800 */
[----:B------:R-:W-:Y:S04]  /*4770*/  STL [R1+0xdc], R113 ;  /* 0x0000dc7101007387 */ /* 0x000fe80000100800 */
[----:B------:R-:W-:Y:S04]  /*4780*/  STL [R1+0xd8], R160 ;  /* 0x0000d8a001007387 */ /* 0x000fe80000100800 */
[----:B---3--:R1:W-:Y:S02]  /*4790*/  STL [R1+0x4e8], R117 ;  /* 0x0004e87501007387 */ /* 0x0083e40000100800 */
[----:B-1----:R-:W-:-:S04]  /*47a0*/  IADD3 R117, P6, PT, R17, R2, RZ ;  /* 0x0000000211757210 */ /* 0x002fc80007fde0ff */
[----:B0-----:R-:W-:Y:S01]  /*47b0*/  LEA.HI.X.SX32 R15, R17, R3, 0x1, P6 ;  /* 0x00000003110f7211 */ /* 0x001fe200030f0eff */
[----:B------:R-:W-:-:S05]  /*47c0*/  @!P4 IMAD.MOV.U32 R14, RZ, RZ, R117 ;  /* 0x000000ffff0ec224 */ /* 0x000fca00078e0075 */
[----:B------:R0:W3:Y:S01]  /*47d0*/  @!P4 LDG.E.U8 R116, desc[UR18][R14.64] ;  /* 0x000000120e74c981 */ /* 0x0000e2000c1e1100 */
[----:B------:R-:W-:-:S05]  /*47e0*/  VIADD R16, R12, 0xffffffb5 ;  /* 0xffffffb50c107836 */ /* 0x000fca0000000000 */
[----:B------:R-:W-:Y:S01]  /*47f0*/  ISETP.GE.U32.AND P0, PT, R16, 0x7fffff36, PT ;  /* 0x7fffff361000780c */ /* 0x000fe20003f06070 */
[C---:B------:R-:W-:Y:S01]  /*4800*/  IMAD R16, R36.reuse, 0x32, RZ ;  /* 0x0000003224107824 */ /* 0x040fe200078e02ff */
[----:B------:R1:W-:Y:S01]  /*4810*/  STL [R1+0x54c], R117 ;  /* 0x00054c7501007387 */ /* 0x0003e20000100800 */
[----:B------:R-:W-:-:S03]  /*4820*/  IMAD R17, R36, 0x3a, RZ ;  /* 0x0000003a24117824 */ /* 0x000fc600078e02ff */
[C---:B------:R-:W-:Y:S02]  /*4830*/  IADD3 R160, P6, PT, R16.reuse, R2, RZ ;  /* 0x0000000210a07210 */ /* 0x040fe40007fde0ff */
[----:B------:R-:W-:Y:S01]  /*4840*/  PRMT R11, RZ, 0x7610, R11 ;  /* 0x00007610ff0b7816 */ /* 0x000fe2000000000b */
[----:B----4-:R-:W-:Y:S04]  /*4850*/  STL [R1+0xb24], R10 ;  /* 0x000b240a01007387 */ /* 0x010fe80000100800 */
[----:B------:R0:W-:Y:S04]  /*4860*/  STL [R1+0x548], R15 ;  /* 0x0005480f01007387 */ /* 0x0001e80000100800 */
[----:B-1----:R-:W4:Y:S04]  /*4870*/  LDL.LU R117, [R1+0xc10] ;  /* 0x000c100001757983 */ /* 0x002f280000300800 */
[----:B------:R-:W-:Y:S01]  /*4880*/  STL [R1+0x58c], R160 ;  /* 0x00058ca001007387 */ /* 0x000fe20000100800 */
[----:B0-----:R-:W-:Y:S01]  /*4890*/  LEA.HI.X.SX32 R15, R16, R3, 0x1, P6 ;  /* 0x00000003100f7211 */ /* 0x001fe200030f0eff */
[----:B------:R-:W-:Y:S01]  /*48a0*/  @!P5 IMAD.MOV.U32 R14, RZ, RZ, R160 ;  /* 0x000000ffff0ed224 */ /* 0x000fe200078e00a0 */
[----:B------:R-:W-:-:S04]  /*48b0*/  PRMT R162, RZ, 0x7610, R162 ;  /* 0x00007610ffa27816 */ /* 0x000fc800000000a2 */
[----:B------:R0:W2:Y:S04]  /*48c0*/  @!P5 LDG.E.U8 R11, desc[UR18][R14.64] ;  /* 0x000000120e0bd981 */ /* 0x0000a8000c1e1100 */
[----:B---3--:R1:W-:Y:S02]  /*48d0*/  STL [R1+0x470], R116 ;  /* 0x0004707401007387 */ /* 0x0083e40000100800 */
[----:B-1----:R-:W-:-:S04]  /*48e0*/  IADD3 R116, P6, PT, R17, R2, RZ ;  /* 0x0000000211747210 */ /* 0x002fc80007fde0ff */
[----:B------:R-:W-:Y:S01]  /*48f0*/  LEA.HI.X.SX32 R17, R17, R3, 0x1, P6 ;  /* 0x0000000311117211 */ /* 0x000fe200030f0eff */
[----:B------:R1:W-:Y:S01]  /*4900*/  STL [R1+0x588], R15 ;  /* 0x0005880f01007387 */ /* 0x0003e20000100800 */
[----:B0-----:R-:W-:-:S03]  /*4910*/  @!P3 IMAD.MOV.U32 R14, RZ, RZ, R116 ;  /* 0x000000ffff0eb224 */ /* 0x001fc600078e0074 */
[----:B-1----:R-:W-:-:S05]  /*4920*/  @!P3 IMAD.MOV.U32 R15, RZ, RZ, R17 ;  /* 0x000000ffff0fb224 */ /* 0x002fca00078e0011 */
[----:B------:R0:W3:Y:S01]  /*4930*/  @!P3 LDG.E.U8 R162, desc[UR18][R14.64] ;  /* 0x000000120ea2b981 */ /* 0x0000e2000c1e1100 */
[----:B------:R-:W-:Y:S02]  /*4940*/  IMAD.MOV.U32 R113, RZ, RZ, R114 ;  /* 0x000000ffff717224 */ /* 0x000fe400078e0072 */
[----:B------:R-:W-:Y:S02]  /*4950*/  IMAD.MOV.U32 R114, RZ, RZ, R18 ;  /* 0x000000ffff727224 */ /* 0x000fe400078e0012 */
[----:B------:R-:W-:Y:S02]  /*4960*/  VIADD R18, R12, 0xffffffad ;  /* 0xffffffad0c127836 */ /* 0x000fe40000000000 */
[----:B------:R-:W-:-:S03]  /*4970*/  IMAD R16, R36, 0x42, RZ ;  /* 0x0000004224107824 */ /* 0x000fc600078e02ff */
[----:B------:R-:W-:Y:S01]  /*4980*/  ISETP.GE.U32.AND P4, PT, R18, 0x7fffff2e, PT ;  /* 0x7fffff2e1200780c */ /* 0x000fe20003f86070 */
[----:B------:R-:W-:Y:S01]  /*4990*/  VIADD R18, R12, 0xffffffa5 ;  /* 0xffffffa50c127836 */ /* 0x000fe20000000000 */
[----:B------:R-:W-:Y:S01]  /*49a0*/  IADD3 R160, P6, PT, R16, R2, RZ ;  /* 0x0000000210a07210 */ /* 0x000fe20007fde0ff */
[----:B------:R1:W-:Y:S01]  /*49b0*/  STL [R1+0x5cc], R116 ;  /* 0x0005cc7401007387 */ /* 0x0003e20000100800 */
[----:B0-----:R-:W-:Y:S02]  /*49c0*/  VIADD R14, R12, 0xffffff9d ;  /* 0xffffff9d0c0e7836 */ /* 0x001fe40000000000 */
[----:B------:R-:W-:Y:S01]  /*49d0*/  ISETP.GE.U32.AND P5, PT, R18, 0x7fffff26, PT ;  /* 0x7fffff261200780c */ /* 0x000fe20003fa6070 */
[----:B--2---:R-:W-:Y:S01]  /*49e0*/  STL [R1+0xb4c], R11 ;  /* 0x000b4c0b01007387 */ /* 0x004fe20000100800 */
[----:B------:R-:W-:-:S03]  /*49f0*/  LEA.HI.X.SX32 R18, R16, R3, 0x1, P6 ;  /* 0x0000000310127211 */ /* 0x000fc600030f0eff */
[----:B------:R0:W-:Y:S01]  /*4a00*/  STL [R1+0x5c8], R17 ;  /* 0x0005c81101007387 */ /* 0x0001e20000100800 */
[----:B------:R-:W-:-:S03]  /*4a10*/  PRMT R8, RZ, 0x7610, R8 ;  /* 0x00007610ff087816 */ /* 0x000fc60000000008 */
[----:B-1----:R-:W2:Y:S01]  /*4a20*/  LDL.LU R116, [R1+0xc0c] ;  /* 0x000c0c0001747983 */ /* 0x002ea20000300800 */
[----:B------:R-:W-:Y:S01]  /*4a30*/  ISETP.GE.U32.AND P3, PT, R14, 0x7fffff1e, PT ;  /* 0x7fffff1e0e00780c */ /* 0x000fe20003f66070 */
[----:B------:R-:W-:Y:S02]  /*4a40*/  @!P2 IMAD.MOV.U32 R14, RZ, RZ, R160 ;  /* 0x000000ffff0ea224 */ /* 0x000fe400078e00a0 */
[----:B------:R-:W-:Y:S01]  /*4a50*/  STL [R1+0x60c], R160 ;  /* 0x00060ca001007387 */ /* 0x000fe20000100800 */
[----:B0-----:R-:W-:-:S03]  /*4a60*/  IMAD R17, R36, 0x4a, RZ ;  /* 0x0000004a24117824 */ /* 0x001fc600078e02ff */
[----:B------:R-:W-:Y:S01]  /*4a70*/  STL [R1+0x608], R18 ;  /* 0x0006081201007387 */ /* 0x000fe20000100800 */
[----:B------:R-:W-:Y:S01]  /*4a80*/  @!P2 IMAD.MOV.U32 R15, RZ, RZ, R18 ;  /* 0x000000ffff0fa224 */ /* 0x000fe200078e0012 */
[----:B------:R-:W-:-:S04]  /*4a90*/  PRMT R161, RZ, 0x7610, R161 ;  /* 0x00007610ffa17816 */ /* 0x000fc800000000a1 */
[----:B------:R0:W2:Y:S04]  /*4aa0*/  @!P2 LDG.E.U8 R8, desc[UR18][R14.64] ;  /* 0x000000120e08a981 */ /* 0x0000a8000c1e1100 */
        /* <DEDUP_REMOVED lines=8> */
[----:B------:R-:W-:Y:S01]  /*4b30*/  STL [R1+0x64c], R162 ;  /* 0x00064ca201007387 */ /* 0x000fe20000100800 */
[----:B------:R-:W-:-:S03]  /*4b40*/  IMAD R17, R36, 0x5a, RZ ;  /* 0x0000005a24117824 */ /* 0x000fc600078e02ff */
[C---:B------:R-:W-:Y:S01]  /*4b50*/  IADD3 R160, P6, PT, R16.reuse, R2, RZ ;  /* 0x0000000210a07210 */ /* 0x040fe20007fde0ff */
[----:B--2---:R-:W-:Y:S04]  /*4b60*/  STL [R1+0xb58], R8 ;  /* 0x000b580801007387 */ /* 0x004fe80000100800 */
[----:B------:R1:W-:Y:S04]  /*4b70*/  STL [R1+0x648], R15 ;  /* 0x0006480f01007387 */ /* 0x0003e80000100800 */
[----:B------:R-:W-:Y:S01]  /*4b80*/  STL [R1+0x68c], R160 ;  /* 0x00068ca001007387 */ /* 0x000fe20000100800 */
[----:B------:R-:W-:Y:S01]  /*4b90*/  PRMT R9, RZ, 0x7610, R9 ;  /* 0x00007610ff097816 */ /* 0x000fe20000000009 */
[----:B0-----:R-:W-:Y:S01]  /*4ba0*/  @!P4 IMAD.MOV.U32 R14, RZ, RZ, R160 ;  /* 0x000000ffff0ec224 */ /* 0x001fe200078e00a0 */
[----:B-1----:R-:W-:-:S02]  /*4bb0*/  LEA.HI.X.SX32 R15, R16, R3, 0x1, P6 ;  /* 0x00000003100f7211 */ /* 0x002fc400030f0eff */
[----:B------:R-:W-:-:S03]  /*4bc0*/  PRMT R152, RZ, 0x7610, R152 ;  /* 0x00007610ff987816 */ /* 0x000fc60000000098 */
        /* <DEDUP_REMOVED lines=8> */
[----:B------:R-:W-:Y:S02]  /*4c50*/  VIADD R18, R12, 0xffffff8d ;  /* 0xffffff8d0c127836 */ /* 0x000fe40000000000 */
[----:B------:R-:W-:-:S03]  /*4c60*/  IMAD R16, R36, 0x62, RZ ;  /* 0x0000006224107824 */ /* 0x000fc600078e02ff */
[----:B------:R-:W-:Y:S01]  /*4c70*/  ISETP.GE.U32.AND P0, PT, R18, 0x7fffff0e, PT ;  /* 0x7fffff0e1200780c */ /* 0x000fe20003f06070 */
[----:B------:R-:W-:Y:S01]  /*4c80*/  VIADD R18, R12, 0xffffff85 ;  /* 0xffffff850c127836 */ /* 0x000fe20000000000 */
[----:B------:R-:W-:Y:S01]  /*4c90*/  IADD3 R160, P6, PT, R16, R2, RZ ;  /* 0x0000000210a07210 */ /* 0x000fe20007fde0ff */
[----:B------:R-:W-:Y:S03]  /*4ca0*/  STL [R1+0x6c4], R161 ;  /* 0x0006c4a101007387 */ /* 0x000fe60000100800 */
[----:B------:R-:W-:Y:S02]  /*4cb0*/  ISETP.GE.U32.AND P4, PT, R18, 0x7fffff06, PT ;  /* 0x7fffff061200780c */ /* 0x000fe40003f86070 */
[----:B------:R-:W-:Y:S01]  /*4cc0*/  LEA.HI.X.SX32 R18, R16, R3, 0x1, P6 ;  /* 0x0000000310127211 */ /* 0x000fe200030f0eff */
[----:B--2---:R-:W-:Y:S01]  /*4cd0*/  STL [R1+0xb5c], R9 ;  /* 0x000b5c0901007387 */ /* 0x004fe20000100800 */
[----:B------:R-:W-:-:S02]  /*4ce0*/  IMAD R17, R36, 0x6a, RZ ;  /* 0x0000006a24117824 */ /* 0x000fc400078e02ff */
[----:B0-----:R-:W-:Y:S01]  /*4cf0*/  VIADD R14, R12, 0xfffffffc ;  /* 0xfffffffc0c0e7836 */ /* 0x001fe20000000000 */
[----:B------:R-:W-:Y:S04]  /*4d00*/  STL [R1+0x6c0], R162 ;  /* 0x0006c0a201007387 */ /* 0x000fe80000100800 */
[----:B------:R-:W-:Y:S04]  /*4d10*/  STL [R1+0x6fc], R160 ;  /* 0x0006fca001007387 */ /* 0x000fe80000100800 */
[----:B------:R-:W-:Y:S01]  /*4d20*/  STL [R1+0x6f8], R18 ;  /* 0x0006f81201007387 */ /* 0x000fe20000100800 */
[----:B------:R-:W-:Y:S01]  /*4d30*/  PRMT R132, RZ, 0x7610, R132 ;  /* 0x00007610ff847816 */ /* 0x000fe20000000084 */
[----:B------:R-:W-:Y:S01]  /*4d40*/  @!P3 IMAD.MOV.U32 R15, RZ, RZ, R18 ;  /* 0x000000ffff0fb224 */ /* 0x000fe200078e0012 */
[----:B------:R-:W-:Y:S01]  /*4d50*/  ISETP.GE.U32.AND P5, PT, R14, 0x7fffff7d, PT ;  /* 0x7fffff7d0e00780c */ /* 0x000fe20003fa6070 */
[----:B------:R-:W-:Y:S01]  /*4d60*/  @!P3 IMAD.MOV.U32 R14, RZ, RZ, R160 ;  /* 0x000000ffff0eb224 */ /* 0x000fe200078e00a0 */
[----:B------:R-:W-:-:S04]  /*4d70*/  PRMT R109, RZ, 0x7610, R109 ;  /* 0x00007610ff6d7816 */ /* 0x000fc8000000006d */
[----:B------:R0:W2:Y:S04]  /*4d80*/  @!P3 LDG.E.U8 R132, desc[UR18][R14.64] ;  /* 0x000000120e84b981 */ /* 0x0000a8000c1e1100 */
[----:B---3--:R1:W-:Y:S02]  /*4d90*/  STL [R1+0x46c], R152 ;  /* 0x00046c9801007387 */ /* 0x0083e40000100800 */
[----:B-1----:R-:W-:-:S04]  /*4da0*/  IADD3 R152, P6, PT, R17, R2, RZ ;  /* 0x0000000211987210 */ /* 0x002fc80007fde0ff */
[----:B------:R-:W-:Y:S01]  /*4db0*/  LEA.HI.X.SX32 R161, R17, R3, 0x1, P6 ;  /* 0x0000000311a17211 */ /* 0x000fe200030f0eff */
[----:B0-----:R-:W-:-:S04]  /*4dc0*/  @!P2 IMAD.MOV.U32 R14, RZ, RZ, R152 ;  /* 0x000000ffff0ea224 */ /* 0x001fc800078e0098 */
[----:B------:R-:W-:-:S05]  /*4dd0*/  @!P2 IMAD.MOV.U32 R15, RZ, RZ, R161 ;  /* 0x000000ffff0fa224 */ /* 0x000fca00078e00a1 */
[----:B------:R0:W3:Y:S01]  /*4de0*/  @!P2 LDG.E.U8 R109, desc[UR18][R14.64] ;  /* 0x000000120e6da981 */ /* 0x0000e2000c1e1100 */
[----:B------:R-:W-:-:S05]  /*4df0*/  VIADD R16, R12, 0xfffffff4 ;  /* 0xfffffff40c107836 */ /* 0x000fca0000000000 */
[----:B------:R-:W-:Y:S01]  /*4e00*/  ISETP.GE.U32.AND P3, PT, R16, 0x7fffff75, PT ;  /* 0x7fffff751000780c */ /* 0x000fe20003f66070 */
[C---:B------:R-:W-:Y:S01]  /*4e10*/  IMAD R16, R36.reuse, 0x72, RZ ;  /* 0x0000007224107824 */ /* 0x040fe200078e02ff */
[----:B------:R-:W-:Y:S01]  /*4e20*/  STL [R1+0x734], R152 ;  /* 0x0007349801007387 */ /* 0x000fe20000100800 */
[----:B------:R-:W-:-:S03]  /*4e30*/  IMAD R17, R36, 0x7a, RZ ;  /* 0x0000007a24117824 */ /* 0x000fc600078e02ff */
[----:B------:R-:W-:Y:S01]  /*4e40*/  IADD3 R160, P6, PT, R16, R2, RZ ;  /* 0x0000000210a07210 */ /* 0x000fe20007fde0ff */
[----:B--2---:R-:W-:Y:S04]  /*4e50*/  STL [R1+0xb60], R132 ;  /* 0x000b608401007387 */ /* 0x004fe80000100800 */
[----:B------:R1:W-:Y:S01]  /*4e60*/  STL [R1+0x730], R161 ;  /* 0x000730a101007387 */ /* 0x0003e20000100800 */
[----:B------:R-:W-:-:S03]  /*4e70*/  PRMT R159, RZ, 0x7610, R159 ;  /* 0x00007610ff9f7816 */ /* 0x000fc6000000009f */
[----:B------:R2:W-:Y:S01]  /*4e80*/  STL [R1+0x76c], R160 ;  /* 0x00076ca001007387 */ /* 0x0005e20000100800 */
[----:B0-----:R-:W-:Y:S01]  /*4e90*/  @!P0 IMAD.MOV.U32 R14, RZ, RZ, R160 ;  /* 0x000000ffff0e8224 */ /* 0x001fe200078e00a0 */
[----:B-1----:R-:W-:Y:S01]  /*4ea0*/  LEA.HI.X.SX32 R161, R16, R3, 0x1, P6 ;  /* 0x0000000310a17211 */ /* 0x002fe200030f0eff */
[C---:B------:R-:W-:Y:S02]  /*4eb0*/  VIADD R16, R12.reuse, 0xffffffe4 ;  /* 0xffffffe40c107836 */ /* 0x040fe40000000000 */
[----:B------:R-:W-:Y:S02]  /*4ec0*/  VIADD R18, R12, 0xffffffec ;  /* 0xffffffec0c127836 */ /* 0x000fe40000000000 */
[----:B------:R-:W-:Y:S01]  /*4ed0*/  @!P0 IMAD.MOV.U32 R15, RZ, RZ, R161 ;  /* 0x000000ffff0f8224 */ /* 0x000fe200078e00a1 */
[----:B------:R-:W-:Y:S02]  /*4ee0*/  PRMT R130, RZ, 0x7610, R130 ;  /* 0x00007610ff827816 */ /* 0x000fe40000000082 */
[----:B------:R-:W-:-:S02]  /*4ef0*/  ISETP.GE.U32.AND P2, PT, R18, 0x7fffff6d, PT ;  /* 0x7fffff6d1200780c */ /* 0x000fc40003f46070 */
[----:B------:R0:W4:Y:S01]  /*4f00*/  @!P0 LDG.E.U8 R159, desc[UR18][R14.64] ;  /* 0x000000120e9f8981 */ /* 0x000122000c1e1100 */
[----:B------:R-:W-:Y:S01]  /*4f10*/  ISETP.GE.U32.AND P0, PT, R16, 0x7fffff65, PT ;  /* 0x7fffff651000780c */ /* 0x000fe20003f06070 */
[C---:B------:R-:W-:Y:S01]  /*4f20*/  IMAD R18, R36.reuse, 0x3, RZ ;  /* 0x0000000324127824 */ /* 0x040fe200078e02ff */
[----:B------:R-:W-:Y:S01]  /*4f30*/  PRMT R108, RZ, 0x7610, R108 ;  /* 0x00007610ff6c7816 */ /* 0x000fe2000000006c */
[----:B--2---:R-:W-:Y:S02]  /*4f40*/  IMAD.MOV.U32 R160, RZ, RZ, R139 ;  /* 0x000000ffffa07224 */ /* 0x004fe400078e008b */
[----:B------:R-:W-:Y:S02]  /*4f50*/  IMAD R139, R36, 0x13, RZ ;  /* 0x00000013248b7824 */ /* 0x000fe400078e02ff */
[----:B------:R-:W-:Y:S02]  /*4f60*/  IMAD.MOV.U32 R162, RZ, RZ, R28 ;  /* 0x000000ffffa27224 */ /* 0x000fe400078e001c */
[----:B------:R-:W-:Y:S01]  /*4f70*/  IMAD.MOV.U32 R28, RZ, RZ, R146 ;  /* 0x000000ffff1c7224 */ /* 0x000fe200078e0092 */
[----:B------:R-:W-:-:S02]  /*4f80*/  PRMT R6, RZ, 0x7610, R6 ;  /* 0x00007610ff067816 */ /* 0x000fc40000000006 */
[----:B------:R-:W-:Y:S01]  /*4f90*/  PRMT R155, RZ, 0x7610, R155 ;  /* 0x00007610ff9b7816 */ /* 0x000fe2000000009b */
[----:B---3--:R1:W-:Y:S02]  /*4fa0*/  STL [R1+0x424], R109 ;  /* 0x0004246d01007387 */ /* 0x0083e40000100800 */
[----:B-1----:R-:W-:-:S04]  /*4fb0*/  IADD3 R109, P6, PT, R17, R2, RZ ;  /* 0x00000002116d7210 */ /* 0x002fc80007fde0ff */
[----:B------:R-:W-:Y:S01]  /*4fc0*/  LEA.HI.X.SX32 R152, R17, R3, 0x1, P6 ;  /* 0x0000000311987211 */ /* 0x000fe200030f0eff */
[----:B------:R-:W-:-:S04]  /*4fd0*/  @!P4 IMAD.MOV.U32 R16, RZ, RZ, R109 ;  /* 0x000000ffff10c224 */ /* 0x000fc800078e006d */
[----:B------:R-:W-:Y:S01]  /*4fe0*/  @!P4 IMAD.MOV.U32 R17, RZ, RZ, R152 ;  /* 0x000000ffff11c224 */ /* 0x000fe200078e0098 */
[----:B0-----:R-:W-:-:S04]  /*4ff0*/  IADD3 R14, P6, PT, R18, R2, RZ ;  /* 0x00000002120e7210 */ /* 0x001fc80007fde0ff */
[----:B------:R0:W2:Y:S01]  /*5000*/  @!P4 LDG.E.U8 R130, desc[UR18][R16.64] ;  /* 0x000000121082c981 */ /* 0x0000a2000c1e1100 */
[----:B------:R-:W-:Y:S01]  /*5010*/  LEA.HI.X.SX32 R15, R18, R3, 0x1, P6 ;  /* 0x00000003120f7211 */ /* 0x000fe200030f0eff */
[----:B------:R-:W-:-:S04]  /*5020*/  VIADD R18, R12, 0xffffffd4 ;  /* 0xffffffd40c127836 */ /* 0x000fc80000000000 */
[----:B------:R-:W3:Y:S01]  /*5030*/  @!P5 LDG.E.U8 R108, desc[UR18][R14.64] ;  /* 0x000000120e6cd981 */ /* 0x000ee2000c1e1100 */
[----:B0-----:R-:W-:Y:S02]  /*5040*/  VIADD R16, R12, 0xffffffdc ;  /* 0xffffffdc0c107836 */ /* 0x001fe40000000000 */
[----:B------:R-:W-:-:S03]  /*5050*/  IMAD R17, R36, 0xb, RZ ;  /* 0x0000000b24117824 */ /* 0x000fc600078e02ff */
[----:B------:R-:W-:Y:S02]  /*5060*/  ISETP.GE.U32.AND P4, PT, R16, 0x7fffff5d, PT ;  /* 0x7fffff5d1000780c */ /* 0x000fe40003f86070 */
[CC--:B------:R-:W-:Y:S02]  /*5070*/  IADD3 R16, P6, PT, R17.reuse, R2.reuse, RZ ;  /* 0x0000000211107210 */ /* 0x0c0fe40007fde0ff */
[----:B------:R-:W-:Y:S01]  /*5080*/  ISETP.GE.U32.AND P5, PT, R18, 0x7fffff55, PT ;  /* 0x7fffff551200780c */ /* 0x000fe20003fa6070 */
[----:B------:R-:W-:Y:S01]  /*5090*/  IMAD R18, R36, 0x1b, RZ ;  /* 0x0000001b24127824 */ /* 0x000fe200078e02ff */
[----:B------:R-:W-:Y:S01]  /*50a0*/  LEA.HI.X.SX32 R17, R17, R3, 0x1, P6 ;  /* 0x0000000311117211 */ /* 0x000fe200030f0eff */
[----:B------:R-:W-:Y:S01]  /*50b0*/  STL [R1+0x768], R161 ;  /* 0x000768a101007387 */ /* 0x000fe20000100800 */
[----:B------:R-:W-:-:S03]  /*50c0*/  IADD3 R146, P6, PT, R139, R2, RZ ;  /* 0x000000028b927210 */ /* 0x000fc60007fde0ff */
[----:B------:R0:W-:Y:S01]  /*50d0*/  STL [R1+0x7a4], R109 ;  /* 0x0007a46d01007387 */ /* 0x0001e20000100800 */
[----:B------:R-:W-:-:S03]  /*50e0*/  LEA.HI.X.SX32 R139, R139, R3, 0x1, P6 ;  /* 0x000000038b8b7211 */ /* 0x000fc600030f0eff */
[----:B------:R1:W-:Y:S04]  /*50f0*/  STL [R1+0x7a0], R152 ;  /* 0x0007a09801007387 */ /* 0x0003e80000100800 */
[----:B------:R-:W4:Y:S01]  /*5100*/  @!P3 LDG.E.U8 R6, desc[UR18][R16.64] ;  /* 0x000000121006b981 */ /* 0x000f22000c1e1100 */
[----:B0-----:R-:W-:Y:S02]  /*5110*/  IMAD.MOV.U32 R109, RZ, RZ, R19 ;  /* 0x000000ffff6d7224 */ /* 0x001fe400078e0013 */
[----:B------:R-:W-:Y:S01]  /*5120*/  VIADD R19, R12, 0xffffffcc ;  /* 0xffffffcc0c137836 */ /* 0x000fe20000000000 */
[----:B-1----:R-:W-:Y:S01]  /*5130*/  IADD3 R152, P6, PT, R18, R2, RZ ;  /* 0x0000000212987210 */ /* 0x002fe20007fde0ff */
[----:B------:R-:W-:-:S03]  /*5140*/  IMAD.MOV.U32 R161, RZ, RZ, R115 ;  /* 0x000000ffffa17224 */ /* 0x000fc600078e0073 */
[----:B------:R-:W-:Y:S01]  /*5150*/  ISETP.GE.U32.AND P3, PT, R19, 0x7fffff4d, PT ;  /* 0x7fffff4d1300780c */ /* 0x000fe20003f66070 */
[----:B------:R-:W-:Y:S01]  /*5160*/  @!P2 IMAD.MOV.U32 R19, RZ, RZ, R139 ;  /* 0x000000ffff13a224 */ /* 0x000fe200078e008b */
[----:B------:R-:W-:Y:S01]  /*5170*/  LEA.HI.X.SX32 R115, R18, R3, 0x1, P6 ;  /* 0x0000000312737211 */ /* 0x000fe200030f0eff */
[----:B------:R-:W-:-:S05]  /*5180*/  @!P2 IMAD.MOV.U32 R18, RZ, RZ, R146 ;  /* 0x000000ffff12a224 */ /* 0x000fca00078e0092 */
[----:B------:R0:W4:Y:S01]  /*5190*/  @!P2 LDG.E.U8 R155, desc[UR18][R18.64] ;  /* 0x00000012129ba981 */ /* 0x000122000c1e1100 */
[----:B------:R-:W-:Y:S01]  /*51a0*/  PRMT R7, RZ, 0x7610, R7 ;  /* 0x00007610ff077816 */ /* 0x000fe20000000007 */
[----:B0-----:R-:W-:Y:S02]  /*51b0*/  @!P0 IMAD.MOV.U32 R18, RZ, RZ, R152 ;  /* 0x000000ffff128224 */ /* 0x001fe400078e0098 */
[----:B------:R-:W-:-:S05]  /*51c0*/  @!P0 IMAD.MOV.U32 R19, RZ, RZ, R115 ;  /* 0x000000ffff138224 */ /* 0x000fca00078e0073 */
[----:B------:R0:W4:Y:S01]  /*51d0*/  @!P0 LDG.E.U8 R7, desc[UR18][R18.64] ;  /* 0x0000001212078981 */ /* 0x000122000c1e1100 */
[----:B------:R-:W-:Y:S01]  /*51e0*/  PRMT R154, RZ, 0x7610, R154 ;  /* 0x00007610ff9a7816 */ /* 0x000fe2000000009a */
[----:B0-----:R-:W-:-:S05]  /*51f0*/  VIADD R18, R12, 0xffffffbc ;  /* 0xffffffbc0c127836 */ /* 0x001fca0000000000 */
[----:B------:R-:W-:Y:S01]  /*5200*/  ISETP.GE.U32.AND P0, PT, R18, 0x7fffff3d, PT ;  /* 0x7fffff3d1200780c */ /* 0x000fe20003f06070 */
[----:B--2---:R-:W-:Y:S04]  /*5210*/  STL [R1+0xb6c], R130 ;  /* 0x000b6c8201007387 */ /* 0x004fe80000100800 */
[----:B---3--:R-:W-:Y:S04]  /*5220*/  STL [R1+0x3e8], R108 ;  /* 0x0003e86c01007387 */ /* 0x008fe80000100800 */
[----:B----4-:R0:W-:Y:S04]  /*5230*/  STL [R1+0x42c], R159 ;  /* 0x00042c9f01007387 */ /* 0x0101e80000100800 */
[----:B------:R-:W-:Y:S04]  /*5240*/  STL [R1+0xa1c], R14 ;  /* 0x000a1c0e01007387 */ /* 0x000fe80000100800 */
[----:B------:R-:W-:Y:S01]  /*5250*/  STL [R1+0xa18], R15 ;  /* 0x000a180f01007387 */ /* 0x000fe20000100800 */
[----:B0-----:R-:W-:-:S02]  /*5260*/  IMAD.MOV.U32 R159, RZ, RZ, R21 ;  /* 0x000000ffff9f7224 */ /* 0x001fc400078e0015 */
[----:B------:R-:W-:Y:S01]  /*5270*/  IMAD R21, R36, 0x23, RZ ;  /* 0x0000002324157824 */ /* 0x000fe200078e02ff */
[----:B------:R-:W-:Y:S04]  /*5280*/  STL [R1+0xb70], R6 ;  /* 0x000b700601007387 */ /* 0x000fe80000100800 */
[----:B------:R-:W-:Y:S04]  /*5290*/  STL [R1+0xa24], R16 ;  /* 0x000a241001007387 */ /* 0x000fe80000100800 */
[----:B------:R-:W-:Y:S04]  /*52a0*/  STL [R1+0xa20], R17 ;  /* 0x000a201101007387 */ /* 0x000fe80000100800 */
[----:B------:R-:W-:Y:S04]  /*52b0*/  STL [R1+0xa4], R152 ;  /* 0x0000a49801007387 */ /* 0x000fe80000100800 */
[----:B------:R-:W-:Y:S04]  /*52c0*/  STL [R1+0xa2c], R146 ;  /* 0x000a2c9201007387 */ /* 0x000fe80000100800 */
[----:B------:R-:W-:Y:S04]  /*52d0*/  STL [R1+0xa28], R139 ;  /* 0x000a288b01007387 */ /* 0x000fe80000100800 */
[----:B------:R-:W-:Y:S04]  /*52e0*/  STL [R1+0xa0], R115 ;  /* 0x0000a07301007387 */ /* 0x000fe80000100800 */
[----:B------:R0:W-:Y:S01]  /*52f0*/  STL [R1+0x3c0], R155 ;  /* 0x0003c09b01007387 */ /* 0x0001e20000100800 */
[----:B------:R-:W-:Y:S01]  /*5300*/  IMAD.MOV.U32 R108, RZ, RZ, R113 ;  /* 0x000000ffff6c7224 */ /* 0x000fe200078e0071 */
[----:B0-----:R-:W-:-:S02]  /*5310*/  IADD3 R155, P6, PT, R21, R2, RZ ;  /* 0x00000002159b7210 */ /* 0x001fc40007fde0ff */
[----:B------:R-:W2:Y:S02]  /*5320*/  LDL.LU R115, [R1+0xc08] ;  /* 0x000c080001737983 */ /* 0x000ea40000300800 */
[----:B------:R-:W-:Y:S01]  /*5330*/  LEA.HI.X.SX32 R19, R21, R3, 0x1, P6 ;  /* 0x0000000315137211 */ /* 0x000fe200030f0eff */
[----:B------:R-:W-:-:S05]  /*5340*/  @!P4 IMAD.MOV.U32 R18, RZ, RZ, R155 ;  /* 0x000000ffff12c224 */ /* 0x000fca00078e009b */
[----:B------:R0:W3:Y:S01]  /*5350*/  @!P4 LDG.E.U8 R154, desc[UR18][R18.64] ;  /* 0x00000012129ac981 */ /* 0x0000e2000c1e1100 */
[----:B------:R-:W-:Y:S02]  /*5360*/  IMAD.MOV.U32 R113, RZ, RZ, R20 ;  /* 0x000000ffff717224 */ /* 0x000fe400078e0014 */
[----:B------:R-:W-:-:S05]  /*5370*/  VIADD R20, R12, 0xffffffc4 ;  /* 0xffffffc40c147836 */ /* 0x000fca0000000000 */
[----:B------:R-:W-:Y:S01]  /*5380*/  ISETP.GE.U32.AND P2, PT, R20, 0x7fffff45, PT ;  /* 0x7fffff451400780c */ /* 0x000fe20003f46070 */
[----:B------:R-:W-:Y:S02]  /*5390*/  IMAD R20, R36, 0x2b, RZ ;  /* 0x0000002b24147824 */ /* 0x000fe400078e02ff */
[----:B------:R-:W-:-:S03]  /*53a0*/  VIADD R21, R12, 0xffffffb4 ;  /* 0xffffffb40c157836 */ /* 0x000fc60000000000 */
[C---:B------:R-:W-:Y:S01]  /*53b0*/  IADD3 R152, P6, PT, R20.reuse, R2, RZ ;  /* 0x0000000214987210 */ /* 0x040fe20007fde0ff */
[----:B------:R-:W-:Y:S01]  /*53c0*/  STL [R1+0xb78], R7 ;  /* 0x000b780701007387 */ /* 0x000fe20000100800 */
[----:B------:R-:W-:Y:S02]  /*53d0*/  ISETP.GE.U32.AND P4, PT, R21, 0x7fffff35, PT ;  /* 0x7fffff351500780c */ /* 0x000fe40003f86070 */
[----:B0-----:R-:W-:Y:S01]  /*53e0*/  LEA.HI.X.SX32 R18, R20, R3, 0x1, P6 ;  /* 0x0000000314127211 */ /* 0x001fe200030f0eff */
[----:B------:R-:W-:Y:S01]  /*53f0*/  STL [R1+0xe4], R155 ;  /* 0x0000e49b01007387 */ /* 0x000fe20000100800 */
[----:B------:R-:W-:-:S03]  /*5400*/  IMAD R21, R36, 0x33, RZ ;  /* 0x0000003324157824 */ /* 0x000fc600078e02ff */
[----:B------:R0:W-:Y:S01]  /*5410*/  STL [R1+0xe0], R19 ;  /* 0x0000e01301007387 */ /* 0x0001e20000100800 */
[----:B------:R-:W-:-:S03]  /*5420*/  PRMT R126, RZ, 0x7610, R126 ;  /* 0x00007610ff7e7816 */ /* 0x000fc6000000007e */
[----:B------:R-:W-:Y:S01]  /*5430*/  STL [R1+0x554], R152 ;  /* 0x0005549801007387 */ /* 0x000fe20000100800 */
[----:B0-----:R-:W-:Y:S01]  /*5440*/  @!P5 IMAD.MOV.U32 R19, RZ, RZ, R18 ;  /* 0x000000ffff13d224 */ /* 0x001fe200078e0012 */
[----:B------:R-:W-:Y:S02]  /*5450*/  PRMT R153, RZ, 0x7610, R153 ;  /* 0x00007610ff997816 */ /* 0x000fe40000000099 */
[----:B---3--:R0:W-:Y:S04]  /*5460*/  STL [R1+0x3b4], R154 ;  /* 0x0003b49a01007387 */ /* 0x0081e80000100800 */
[----:B------:R1:W-:Y:S01]  /*5470*/  STL [R1+0x550], R18 ;  /* 0x0005501201007387 */ /* 0x0003e20000100800 */
[----:B0-----:R-:W-:Y:S02]  /*5480*/  IMAD.MOV.U32 R154, RZ, RZ, R161 ;  /* 0x000000ffff9a7224 */ /* 0x001fe400078e00a1 */
[----:B------:R-:W-:Y:S01]  /*5490*/  IMAD.MOV.U32 R161, RZ, RZ, R114 ;  /* 0x000000ffffa17224 */ /* 0x000fe200078e0072 */
[----:B------:R-:W-:Y:S01]  /*54a0*/  IADD3 R114, P6, PT, R21, R2, RZ ;  /* 0x0000000215727210 */ /* 0x000fe20007fde0ff */
[----:B-1----:R-:W-:-:S05]  /*54b0*/  @!P5 IMAD.MOV.U32 R18, RZ, RZ, R152 ;  /* 0x000000ffff12d224 */ /* 0x002fca00078e0098 */
[----:B------:R0:W3:Y:S02]  /*54c0*/  @!P5 LDG.E.U8 R126, desc[UR18][R18.64] ;  /* 0x00000012127ed981 */ /* 0x0000e4000c1e1100 */
[----:B0-----:R-:W-:Y:S01]  /*54d0*/  LEA.HI.X.SX32 R19, R21, R3, 0x1, P6 ;  /* 0x0000000315137211 */ /* 0x001fe200030f0eff */
[----:B------:R-:W-:-:S05]  /*54e0*/  @!P3 IMAD.MOV.U32 R18, RZ, RZ, R114 ;  /* 0x000000ffff12b224 */ /* 0x000fca00078e0072 */
[----:B------:R0:W4:Y:S01]  /*54f0*/  @!P3 LDG.E.U8 R153, desc[UR18][R18.64] ;  /* 0x000000121299b981 */ /* 0x000122000c1e1100 */
[----:B------:R-:W-:-:S05]  /*5500*/  IMAD R20, R36, 0x3b, RZ ;  /* 0x0000003b24147824 */ /* 0x000fca00078e02ff */
[----:B------:R-:W-:Y:S01]  /*5510*/  IADD3 R152, P6, PT, R20, R2, RZ ;  /* 0x0000000214987210 */ /* 0x000fe20007fde0ff */
[----:B------:R-:W-:-:S03]  /*5520*/  IMAD.MOV.U32 R155, RZ, RZ, R159 ;  /* 0x000000ffff9b7224 */ /* 0x000fc600078e009f */
[----:B------:R-:W-:Y:S01]  /*5530*/  LEA.HI.X.SX32 R20, R20, R3, 0x1, P6 ;  /* 0x0000000314147211 */ /* 0x000fe200030f0eff */
[----:B------:R-:W-:Y:S01]  /*5540*/  IMAD.MOV.U32 R159, RZ, RZ, R108 ;  /* 0x000000ffff9f7224 */ /* 0x000fe200078e006c */
[----:B------:R-:W-:Y:S01]  /*5550*/  PRMT R125, RZ, 0x7610, R125 ;  /* 0x00007610ff7d7816 */ /* 0x000fe2000000007d */
[----:B------:R-:W-:Y:S02]  /*5560*/  IMAD.MOV.U32 R108, RZ, RZ, R22 ;  /* 0x000000ffff6c7224 */ /* 0x000fe400078e0016 */
[----:B------:R-:W-:Y:S02]  /*5570*/  VIADD R22, R12, 0xffffffac ;  /* 0xffffffac0c167836 */ /* 0x000fe40000000000 */
[----:B0-----:R-:W-:Y:S02]  /*5580*/  @!P2 IMAD.MOV.U32 R18, RZ, RZ, R152 ;  /* 0x000000ffff12a224 */ /* 0x001fe400078e0098 */
[----:B------:R-:W-:Y:S01]  /*5590*/  IMAD R21, R36, 0x43, RZ ;  /* 0x0000004324157824 */ /* 0x000fe200078e02ff */
[----:B------:R-:W-:Y:S01]  /*55a0*/  ISETP.GE.U32.AND P5, PT, R22, 0x7fffff2d, PT ;  /* 0x7fffff2d1600780c */ /* 0x000fe20003fa6070 */
[----:B------:R-:W-:-:S05]  /*55b0*/  VIADD R22, R12, 0xffffffa4 ;  /* 0xffffffa40c167836 */ /* 0x000fca0000000000 */
[----:B------:R-:W-:Y:S02]  /*55c0*/  ISETP.GE.U32.AND P3, PT, R22, 0x7fffff25, PT ;  /* 0x7fffff251600780c */ /* 0x000fe40003f66070 */
[----:B------:R-:W-:Y:S01]  /*55d0*/  PRMT R22, RZ, 0x7610, R22 ;  /* 0x00007610ff167816 */ /* 0x000fe20000000016 */
[----:B---3--:R-:W-:Y:S04]  /*55e0*/  STL [R1+0xb80], R126 ;  /* 0x000b807e01007387 */ /* 0x008fe80000100800 */
[----:B------:R0:W-:Y:S04]  /*55f0*/  STL [R1+0x594], R114 ;  /* 0x0005947201007387 */ /* 0x0001e80000100800 */
[----:B------:R1:W-:Y:S04]  /*5600*/  STL [R1+0x590], R19 ;  /* 0x0005901301007387 */ /* 0x0003e80000100800 */
[----:B------:R-:W-:Y:S04]  /*5610*/  STL [R1+0x5d4], R152 ;  /* 0x0005d49801007387 */ /* 0x000fe80000100800 */
[----:B0-----:R-:W3:Y:S01]  /*5620*/  LDL.LU R114, [R1+0xc04] ;  /* 0x000c040001727983 */ /* 0x001ee20000300800 */
[----:B-1----:R-:W-:-:S03]  /*5630*/  @!P2 IMAD.MOV.U32 R19, RZ, RZ, R20 ;  /* 0x000000ffff13a224 */ /* 0x002fc600078e0014 */
[----:B------:R-:W-:Y:S04]  /*5640*/  STL [R1+0x5d0], R20 ;  /* 0x0005d01401007387 */ /* 0x000fe80000100800 */
[----:B----4-:R0:W-:Y:S04]  /*5650*/  STL [R1+0x3ac], R153 ;  /* 0x0003ac9901007387 */ /* 0x0101e80000100800 */
[----:B------:R1:W4:Y:S01]  /*5660*/  @!P2 LDG.E.U8 R125, desc[UR18][R18.64] ;  /* 0x00000012127da981 */ /* 0x000322000c1e1100 */
[----:B0-----:R-:W-:Y:S02]  /*5670*/  IMAD.MOV.U32 R153, RZ, RZ, R159 ;  /* 0x000000ffff997224 */ /* 0x001fe400078e009f */
[----:B------:R-:W-:-:S02]  /*5680*/  IMAD.MOV.U32 R159, RZ, RZ, R108 ;  /* 0x000000ffff9f7224 */ /* 0x000fc400078e006c */
[----:B------:R-:W-:Y:S01]  /*5690*/  IMAD.MOV.U32 R108, RZ, RZ, R113 ;  /* 0x000000ffff6c7224 */ /* 0x000fe200078e0071 */
[----:B------:R-:W-:Y:S01]  /*56a0*/  IADD3 R113, P6, PT, R21, R2, RZ ;  /* 0x0000000215717210 */ /* 0x000fe20007fde0ff */
[----:B-1----:R-:W-:-:S03]  /*56b0*/  VIADD R18, R12, 0xffffff9c ;  /* 0xffffff9c0c127836 */ /* 0x002fc60000000000 */
[----:B------:R-:W-:Y:S02]  /*56c0*/  LEA.HI.X.SX32 R19, R21, R3, 0x1, P6 ;  /* 0x0000000315137211 */ /* 0x000fe400030f0eff */
[----:B------:R-:W-:Y:S01]  /*56d0*/  ISETP.GE.U32.AND P2, PT, R18, 0x7fffff1d, PT ;  /* 0x7fffff1d1200780c */ /* 0x000fe20003f46070 */
[----:B------:R-:W-:-:S05]  /*56e0*/  @!P0 IMAD.MOV.U32 R18, RZ, RZ, R113 ;  /* 0x000000ffff128224 */ /* 0x000fca00078e0071 */
[----:B------:R0:W2:Y:S01]  /*56f0*/  @!P0 LDG.E.U8 R22, desc[UR18][R18.64] ;  /* 0x0000001212168981 */ /* 0x0000a2000c1e1100 */
[----:B------:R-:W-:Y:S02]  /*5700*/  IMAD R20, R36, 0x4b, RZ ;  /* 0x0000004b24147824 */ /* 0x000fe400078e02ff */
[----:B------:R-:W-:-:S03]  /*5710*/  VIADD R21, R12, 0xffffff94 ;  /* 0xffffff940c157836 */ /* 0x000fc60000000000 */
[----:B------:R-:W-:Y:S02]  /*5720*/  IADD3 R152, P6, PT, R20, R2, RZ ;  /* 0x0000000214987210 */ /* 0x000fe40007fde0ff */
[----:B------:R-:W-:Y:S01]  /*5730*/  ISETP.GE.U32.AND P0, PT, R21, 0x7fffff15, PT ;  /* 0x7fffff151500780c */ /* 0x000fe20003f06070 */
[----:B------:R-:W-:Y:S01]  /*5740*/  IMAD R21, R36, 0x53, RZ ;  /* 0x0000005324157824 */ /* 0x000fe200078e02ff */
[----:B------:R-:W-:Y:S01]  /*5750*/  PRMT R4, RZ, 0x7610, R4 ;  /* 0x00007610ff047816 */ /* 0x000fe20000000004 */
[----:B0-----:R-:W-:Y:S01]  /*5760*/  @!P4 IMAD.MOV.U32 R18, RZ, RZ, R152 ;  /* 0x000000ffff12c224 */ /* 0x001fe200078e0098 */
[----:B------:R-:W-:Y:S01]  /*5770*/  PRMT R151, RZ, 0x7610, R151 ;  /* 0x00007610ff977816 */ /* 0x000fe20000000097 */
[----:B----4-:R-:W-:Y:S04]  /*5780*/  STL [R1+0xb88], R125 ;  /* 0x000b887d01007387 */ /* 0x010fe80000100800 */
[----:B------:R-:W-:Y:S04]  /*5790*/  STL [R1+0x614], R113 ;  /* 0x0006147101007387 */ /* 0x000fe80000100800 */
[----:B------:R0:W-:Y:S04]  /*57a0*/  STL [R1+0x610], R19 ;  /* 0x0006101301007387 */ /* 0x0001e80000100800 */
[----:B------:R-:W-:Y:S01]  /*57b0*/  STL [R1+0x654], R152 ;  /* 0x0006549801007387 */ /* 0x000fe20000100800 */
[----:B0-----:R-:W-:-:S02]  /*57c0*/  LEA.HI.X.SX32 R19, R20, R3, 0x1, P6 ;  /* 0x0000000314137211 */ /* 0x001fc400030f0eff */
[----:B------:R-:W-:-:S03]  /*57d0*/  IADD3 R113, P6, PT, R21, R2, RZ ;  /* 0x0000000215717210 */ /* 0x000fc60007fde0ff */
[----:B------:R0:W4:Y:S04]  /*57e0*/  @!P4 LDG.E.U8 R4, desc[UR18][R18.64] ;  /* 0x000000121204c981 */ /* 0x000128000c1e1100 */
[----:B--2---:R-:W-:Y:S04]  /*57f0*/  STL [R1+0x37c], R22 ;  /* 0x00037c1601007387 */ /* 0x004fe80000100800 */
[----:B------:R1:W-:Y:S01]  /*5800*/  STL [R1+0x650], R19 ;  /* 0x0006501301007387 */ /* 0x0003e20000100800 */
[----:B0-----:R-:W-:Y:S01]  /*5810*/  @!P5 IMAD.MOV.U32 R18, RZ, RZ, R113 ;  /* 0x000000ffff12d224 */ /* 0x001fe200078e0071 */
[----:B-1----:R-:W-:-:S05]  /*5820*/  LEA.HI.X.SX32 R19, R21, R3, 0x1, P6 ;  /* 0x0000000315137211 */ /* 0x002fca00030f0eff */
[----:B------:R0:W2:Y:S01]  /*5830*/  @!P5 LDG.E.U8 R151, desc[UR18][R18.64] ;  /* 0x000000121297d981 */ /* 0x0000a2000c1e1100 */
[----:B------:R-:W-:Y:S02]  /*5840*/  IMAD R20, R36, 0x5b, RZ ;  /* 0x0000005b24147824 */ /* 0x000fe400078e02ff */
[----:B------:R-:W-:Y:S02]  /*5850*/  IMAD.MOV.U32 R152, RZ, RZ, R159 ;  /* 0x000000ffff987224 */ /* 0x000fe400078e009f */
[----:B------:R-:W-:Y:S01]  /*5860*/  IMAD.MOV.U32 R159, RZ, RZ, R109 ;  /* 0x000000ffff9f7224 */ /* 0x000fe200078e006d */
[C---:B------:R-:W-:Y:S01]  /*5870*/  IADD3 R109, P6, PT, R20.reuse, R2, RZ ;  /* 0x00000002146d7210 */ /* 0x040fe20007fde0ff */
[----:B------:R1:W-:Y:S03]  /*5880*/  STL [R1+0x694], R113 ;  /* 0x0006947101007387 */ /* 0x0003e60000100800 */
[----:B------:R-:W-:Y:S01]  /*5890*/  LEA.HI.X.SX32 R20, R20, R3, 0x1, P6 ;  /* 0x0000000314147211 */ /* 0x000fe200030f0eff */
[----:B------:R-:W-:Y:S01]  /*58a0*/  VIADD R22, R12, 0xffffff8c ;  /* 0xffffff8c0c167836 */ /* 0x000fe20000000000 */
[----:B------:R-:W-:Y:S01]  /*58b0*/  PRMT R148, RZ, 0x7610, R148 ;  /* 0x00007610ff947816 */ /* 0x000fe20000000094 */
[----:B0-----:R-:W-:-:S02]  /*58c0*/  @!P3 IMAD.MOV.U32 R18, RZ, RZ, R109 ;  /* 0x000000ffff12b224 */ /* 0x001fc400078e006d */
[----:B------:R-:W-:Y:S01]  /*58d0*/  IMAD R21, R36, 0x63, RZ ;  /* 0x0000006324157824 */ /* 0x000fe200078e02ff */
[----:B------:R-:W-:Y:S01]  /*58e0*/  ISETP.GE.U32.AND P4, PT, R22, 0x7fffff0d, PT ;  /* 0x7fffff0d1600780c */ /* 0x000fe20003f86070 */
[----:B------:R-:W-:-:S05]  /*58f0*/  VIADD R22, R12, 0xffffff84 ;  /* 0xffffff840c167836 */ /* 0x000fca0000000000 */
[----:B------:R-:W-:Y:S02]  /*5900*/  ISETP.GE.U32.AND P5, PT, R22, 0x7fffff05, PT ;  /* 0x7fffff051600780c */ /* 0x000fe40003fa6070 */
[----:B------:R-:W-:Y:S01]  /*5910*/  PRMT R22, RZ, 0x7610, R22 ;  /* 0x00007610ff167816 */ /* 0x000fe20000000016 */
[----:B----4-:R-:W-:Y:S04]  /*5920*/  STL [R1+0xb8c], R4 ;  /* 0x000b8c0401007387 */ /* 0x010fe80000100800 */
[----:B------:R0:W-:Y:S04]  /*5930*/  STL [R1+0x690], R19 ;  /* 0x0006901301007387 */ /* 0x0001e80000100800 */
[----:B------:R-:W-:Y:S04]  /*5940*/  STL [R1+0x6cc], R109 ;  /* 0x0006cc6d01007387 */ /* 0x000fe80000100800 */
[----:B-1----:R-:W4:Y:S01]  /*5950*/  LDL.LU R113, [R1+0xc00] ;  /* 0x000c000001717983 */ /* 0x002f220000300800 */
[----:B0-----:R-:W-:-:S03]  /*5960*/  @!P3 IMAD.MOV.U32 R19, RZ, RZ, R20 ;  /* 0x000000ffff13b224 */ /* 0x001fc600078e0014 */
[----:B------:R0:W-:Y:S04]  /*5970*/  STL [R1+0x6c8], R20 ;  /* 0x0006c81401007387 */ /* 0x0001e80000100800 */
[----:B------:R1:W3:Y:S04]  /*5980*/  @!P3 LDG.E.U8 R148, desc[UR18][R18.64] ;  /* 0x000000121294b981 */ /* 0x0002e8000c1e1100 */
[----:B--2---:R2:W-:Y:S01]  /*5990*/  STL [R1+0x370], R151 ;  /* 0x0003709701007387 */ /* 0x0045e20000100800 */
[----:B0-----:R-:W-:-:S03]  /*59a0*/  IMAD R20, R36, 0x6b, RZ ;  /* 0x0000006b24147824 */ /* 0x001fc600078e02ff */
[----:B------:R-:W4:Y:S01]  /*59b0*/  LDL.LU R109, [R1+0xbfc] ;  /* 0x000bfc00016d7983 */ /* 0x000f220000300800 */
[----:B-1----:R-:W-:Y:S01]  /*59c0*/  VIADD R18, R12, 0xfffffffb ;  /* 0xfffffffb0c127836 */ /* 0x002fe20000000000 */
[----:B--2---:R-:W-:-:S04]  /*59d0*/  IADD3 R151, P6, PT, R21, R2, RZ ;  /* 0x0000000215977210 */ /* 0x004fc80007fde0ff */
[----:B------:R-:W-:Y:S02]  /*59e0*/  ISETP.GE.U32.AND P3, PT, R18, 0x7fffff7c, PT ;  /* 0x7fffff7c1200780c */ /* 0x000fe40003f66070 */
[----:B------:R-:W-:Y:S01]  /*59f0*/  LEA.HI.X.SX32 R19, R21, R3, 0x1, P6 ;  /* 0x0000000315137211 */ /* 0x000fe200030f0eff */
[----:B------:R-:W-:-:S05]  /*5a00*/  @!P2 IMAD.MOV.U32 R18, RZ, RZ, R151 ;  /* 0x000000ffff12a224 */ /* 0x000fca00078e0097 */
[----:B------:R0:W2:Y:S04]  /*5a10*/  @!P2 LDG.E.U8 R22, desc[UR18][R18.64] ;  /* 0x000000121216a981 */ /* 0x0000a8000c1e1100 */
[----:B------:R-:W-:Y:S04]  /*5a20*/  STL [R1+0x704], R151 ;  /* 0x0007049701007387 */ /* 0x000fe80000100800 */
[----:B------:R-:W-:Y:S01]  /*5a30*/  STL [R1+0x700], R19 ;  /* 0x0007001301007387 */ /* 0x000fe20000100800 */
[----:B------:R-:W-:-:S03]  /*5a40*/  PRMT R147, RZ, 0x7610, R147 ;  /* 0x00007610ff937816 */ /* 0x000fc60000000093 */
[----:B---3--:R1:W-:Y:S02]  /*5a50*/  STL [R1+0x3a4], R148 ;  /* 0x0003a49401007387 */ /* 0x0083e40000100800 */
[----:B-1----:R-:W-:-:S04]  /*5a60*/  IADD3 R148, P6, PT, R20, R2, RZ ;  /* 0x0000000214947210 */ /* 0x002fc80007fde0ff */
[----:B0-----:R-:W-:Y:S01]  /*5a70*/  LEA.HI.X.SX32 R18, R20, R3, 0x1, P6 ;  /* 0x0000000314127211 */ /* 0x001fe200030f0eff */
[----:B------:R-:W-:Y:S04]  /*5a80*/  STL [R1+0x73c], R148 ;  /* 0x00073c9401007387 */ /* 0x000fe80000100800 */
[----:B------:R-:W-:Y:S01]  /*5a90*/  @!P0 IMAD.MOV.U32 R19, RZ, RZ, R18 ;  /* 0x000000ffff138224 */ /* 0x000fe200078e0012 */
[----:B--2---:R-:W-:Y:S04]  /*5aa0*/  STL [R1+0x33c], R22 ;  /* 0x00033c1601007387 */ /* 0x004fe80000100800 */
[----:B------:R0:W-:Y:S02]  /*5ab0*/  STL [R1+0x738], R18 ;  /* 0x0007381201007387 */ /* 0x0001e40000100800 */
[----:B0-----:R-:W-:-:S05]  /*5ac0*/  @!P0 IMAD.MOV.U32 R18, RZ, RZ, R148 ;  /* 0x000000ffff128224 */ /* 0x001fca00078e0094 */
[----:B------:R0:W2:Y:S01]  /*5ad0*/  @!P0 LDG.E.U8 R147, desc[UR18][R18.64] ;  /* 0x0000001212938981 */ /* 0x0000a2000c1e1100 */
[----:B------:R-:W-:-:S05]  /*5ae0*/  VIADD R21, R12, 0xfffffff3 ;  /* 0xfffffff30c157836 */ /* 0x000fca0000000000 */
[----:B------:R-:W-:Y:S01]  /*5af0*/  ISETP.GE.U32.AND P2, PT, R21, 0x7fffff74, PT ;  /* 0x7fffff741500780c */ /* 0x000fe20003f46070 */
[C---:B------:R-:W-:Y:S02]  /*5b00*/  IMAD R21, R36.reuse, 0x73, RZ ;  /* 0x0000007324157824 */ /* 0x040fe400078e02ff */
[----:B------:R-:W-:-:S03]  /*5b10*/  IMAD R20, R36, 0x7b, RZ ;  /* 0x0000007b24147824 */ /* 0x000fc600078e02ff */
[C---:B------:R-:W-:Y:S02]  /*5b20*/  IADD3 R151, P6, PT, R21.reuse, R2, RZ ;  /* 0x0000000215977210 */ /* 0x040fe40007fde0ff */
[----:B------:R-:W-:Y:S02]  /*5b30*/  PRMT R149, RZ, 0x7610, R149 ;  /* 0x00007610ff957816 */ /* 0x000fe40000000095 */
[----:B0-----:R-:W-:Y:S01]  /*5b40*/  LEA.HI.X.SX32 R19, R21, R3, 0x1, P6 ;  /* 0x0000000315137211 */ /* 0x001fe200030f0eff */
[----:B------:R-:W-:Y:S01]  /*5b50*/  STL [R1+0x774], R151 ;  /* 0x0007749701007387 */ /* 0x000fe20000100800 */
[----:B------:R-:W-:Y:S02]  /*5b60*/  @!P4 IMAD.MOV.U32 R18, RZ, RZ, R151 ;  /* 0x000000ffff12c224 */ /* 0x000fe400078e0097 */
[C---:B------:R-:W-:Y:S02]  /*5b70*/  VIADD R21, R12.reuse, 0xffffffe3 ;  /* 0xffffffe30c157836 */ /* 0x040fe40000000000 */
[----:B------:R-:W-:Y:S01]  /*5b80*/  VIADD R22, R12, 0xffffffeb ;  /* 0xffffffeb0c167836 */ /* 0x000fe20000000000 */
[----:B------:R0:W3:Y:S01]  /*5b90*/  @!P4 LDG.E.U8 R149, desc[UR18][R18.64] ;  /* 0x000000121295c981 */ /* 0x0000e2000c1e1100 */
[----:B------:R-:W-:-:S02]  /*5ba0*/  PRMT R145, RZ, 0x7610, R145 ;  /* 0x00007610ff917816 */ /* 0x000fc40000000091 */
[----:B------:R-:W-:Y:S02]  /*5bb0*/  ISETP.GE.U32.AND P4, PT, R21, 0x7fffff64, PT ;  /* 0x7fffff641500780c */ /* 0x000fe40003f86070 */
[----:B------:R-:W-:Y:S01]  /*5bc0*/  ISETP.GE.U32.AND P0, PT, R22, 0x7fffff6c, PT ;  /* 0x7fffff6c1600780c */ /* 0x000fe20003f06070 */
[----:B------:R-:W-:Y:S01]  /*5bd0*/  IMAD.SHL.U32 R22, R36, 0x4, RZ ;  /* 0x0000000424167824 */ /* 0x000fe200078e00ff */
[----:B------:R-:W-:Y:S01]  /*5be0*/  PRMT R144, RZ, 0x7610, R144 ;  /* 0x00007610ff907816 */ /* 0x000fe20000000090 */
[----:B--2---:R1:W-:Y:S02]  /*5bf0*/  STL [R1+0x32c], R147 ;  /* 0x00032c9301007387 */ /* 0x0043e40000100800 */
[----:B-1----:R-:W-:-:S04]  /*5c00*/  IADD3 R147, P6, PT, R20, R2, RZ ;  /* 0x0000000214937210 */ /* 0x002fc80007fde0ff */
[----:B------:R-:W-:Y:S01]  /*5c10*/  LEA.HI.X.SX32 R148, R20, R3, 0x1, P6 ;  /* 0x0000000314947211 */ /* 0x000fe200030f0eff */
[----:B------:R-:W-:-:S04]  /*5c20*/  @!P5 IMAD.MOV.U32 R20, RZ, RZ, R147 ;  /* 0x000000ffff14d224 */ /* 0x000fc800078e0093 */
[----:B------:R-:W-:Y:S01]  /*5c30*/  @!P5 IMAD.MOV.U32 R21, RZ, RZ, R148 ;  /* 0x000000ffff15d224 */ /* 0x000fe200078e0094 */
[----:B0-----:R-:W-:-:S04]  /*5c40*/  IADD3 R18, P6, PT, R22, R2, RZ ;  /* 0x0000000216127210 */ /* 0x001fc80007fde0ff */
[----:B------:R0:W2:Y:S04]  /*5c50*/  @!P5 LDG.E.U8 R145, desc[UR18][R20.64] ;  /* 0x000000121491d981 */ /* 0x0000a8000c1e1100 */
[----:B------:R1:W-:Y:S01]  /*5c60*/  STL [R1+0x770], R19 ;  /* 0x0007701301007387 */ /* 0x0003e20000100800 */
[----:B0-----:R-:W-:Y:S02]  /*5c70*/  VIADD R20, R12, 0xffffffdb ;  /* 0xffffffdb0c147836 */ /* 0x001fe40000000000 */
[----:B------:R-:W-:Y:S01]  /*5c80*/  IMAD R21, R36, 0xc, RZ ;  /* 0x0000000c24157824 */ /* 0x000fe200078e02ff */
[----:B-1----:R-:W-:Y:S02]  /*5c90*/  LEA.HI.X.SX32 R19, R22, R3, 0x1, P6 ;  /* 0x0000000316137211 */ /* 0x002fe400030f0eff */
[----:B------:R-:W-:-:S02]  /*5ca0*/  ISETP.GE.U32.AND P5, PT, R20, 0x7fffff5c, PT ;  /* 0x7fffff5c1400780c */ /* 0x000fc40003fa6070 */
[C---:B------:R-:W-:Y:S01]  /*5cb0*/  IADD3 R20, P6, PT, R21.reuse, R2, RZ ;  /* 0x0000000215147210 */ /* 0x040fe20007fde0ff */
[----:B------:R-:W2:Y:S03]  /*5cc0*/  @!P3 LDG.E.U8 R23, desc[UR18][R18.64] ;  /* 0x000000121217b981 */ /* 0x000ea6000c1e1100 */
[----:B------:R-:W-:-:S05]  /*5cd0*/  LEA.HI.X.SX32 R21, R21, R3, 0x1, P6 ;  /* 0x0000000315157211 */ /* 0x000fca00030f0eff */
[----:B------:R-:W4:Y:S01]  /*5ce0*/  @!P2 LDG.E.U8 R144, desc[UR18][R20.64] ;  /* 0x000000121490a981 */ /* 0x000f22000c1e1100 */
[----:B------:R-:W-:-:S03]  /*5cf0*/  VIADD R22, R12, 0xffffffd3 ;  /* 0xffffffd30c167836 */ /* 0x000fc60000000000 */
[----:B------:R-:W-:Y:S04]  /*5d00*/  STL [R1+0x7ac], R147 ;  /* 0x0007ac9301007387 */ /* 0x000fe80000100800 */
[----:B------:R-:W-:Y:S04]  /*5d10*/  STL [R1+0x7a8], R148 ;  /* 0x0007a89401007387 */ /* 0x000fe80000100800 */
[----:B---3--:R0:W-:Y:S01]  /*5d20*/  STL [R1+0x324], R149 ;  /* 0x0003249501007387 */ /* 0x0081e20000100800 */
[----:B------:R-:W-:Y:S01]  /*5d30*/  IMAD.MOV.U32 R151, RZ, RZ, R156 ;  /* 0x000000ffff977224 */ /* 0x000fe200078e009c */
[----:B------:R-:W-:-:S02]  /*5d40*/  ISETP.GE.U32.AND P3, PT, R22, 0x7fffff54, PT ;  /* 0x7fffff541600780c */ /* 0x000fc40003f66070 */
[----:B------:R-:W-:Y:S01]  /*5d50*/  STL [R1+0xa34], R18 ;  /* 0x000a341201007387 */ /* 0x000fe20000100800 */
[----:B0-----:R-:W-:Y:S02]  /*5d60*/  IMAD.MOV.U32 R149, RZ, RZ, R150 ;  /* 0x000000ffff957224 */ /* 0x001fe400078e0096 */
[C---:B------:R-:W-:Y:S01]  /*5d70*/  IMAD R150, R36.reuse, 0x14, RZ ;  /* 0x0000001424967824 */ /* 0x040fe200078e02ff */
[----:B------:R-:W-:Y:S01]  /*5d80*/  STL [R1+0xa30], R19 ;  /* 0x000a301301007387 */ /* 0x000fe20000100800 */
[----:B------:R-:W-:-:S03]  /*5d90*/  IMAD R22, R36, 0x1c, RZ ;  /* 0x0000001c24167824 */ /* 0x000fc600078e02ff */
[----:B------:R-:W-:-:S04]  /*5da0*/  IADD3 R156, P6, PT, R150, R2, RZ ;  /* 0x00000002969c7210 */ /* 0x000fc80007fde0ff */
[----:B------:R-:W-:Y:S01]  /*5db0*/  LEA.HI.X.SX32 R150, R150, R3, 0x1, P6 ;  /* 0x0000000396967211 */ /* 0x000fe200030f0eff */
[----:B------:R-:W-:Y:S01]  /*5dc0*/  IMAD.MOV.U32 R148, RZ, RZ, R108 ;  /* 0x000000ffff947224 */ /* 0x000fe200078e006c */
[----:B------:R-:W-:Y:S02]  /*5dd0*/  PRMT R29, RZ, 0x7610, R29 ;  /* 0x00007610ff1d7816 */ /* 0x000fe4000000001d */
[----:B------:R-:W-:Y:S01]  /*5de0*/  PRMT R143, RZ, 0x7610, R143 ;  /* 0x00007610ff8f7816 */ /* 0x000fe2000000008f */
[----:B--2---:R0:W-:Y:S04]  /*5df0*/  STL [R1+0x2f8], R23 ;  /* 0x0002f81701007387 */ /* 0x0041e80000100800 */
[----:B------:R-:W-:Y:S04]  /*5e00*/  STL [R1+0x300], R145 ;  /* 0x0003009101007387 */ /* 0x000fe80000100800 */
[----:B------:R-:W-:Y:S04]  /*5e10*/  STL [R1+0xa3c], R20 ;  /* 0x000a3c1401007387 */ /* 0x000fe80000100800 */
[----:B------:R-:W-:Y:S01]  /*5e20*/  STL [R1+0xa38], R21 ;  /* 0x000a381501007387 */ /* 0x000fe20000100800 */
[----:B0-----:R-:W-:-:S03]  /*5e30*/  VIADD R23, R12, 0xffffffcb ;  /* 0xffffffcb0c177836 */ /* 0x001fc60000000000 */
[----:B----4-:R0:W-:Y:S02]  /*5e40*/  STL [R1+0x2ec], R144 ;  /* 0x0002ec9001007387 */ /* 0x0101e40000100800 */
[----:B------:R-:W-:Y:S01]  /*5e50*/  ISETP.GE.U32.AND P2, PT, R23, 0x7fffff4c, PT ;  /* 0x7fffff4c1700780c */ /* 0x000fe20003f46070 */
[----:B------:R-:W-:Y:S01]  /*5e60*/  @!P0 IMAD.MOV.U32 R23, RZ, RZ, R150 ;  /* 0x000000ffff178224 */ /* 0x000fe200078e0096 */
[----:B0-----:R-:W-:-:S04]  /*5e70*/  IADD3 R144, P6, PT, R22, R2, RZ ;  /* 0x0000000216907210 */ /* 0x001fc80007fde0ff */
[----:B------:R-:W-:Y:S01]  /*5e80*/  LEA.HI.X.SX32 R108, R22, R3, 0x1, P6 ;  /* 0x00000003166c7211 */ /* 0x000fe200030f0eff */
[----:B------:R-:W-:Y:S01]  /*5e90*/  STL [R1+0xac], R144 ;  /* 0x0000ac9001007387 */ /* 0x000fe20000100800 */
[----:B------:R-:W-:-:S03]  /*5ea0*/  @!P0 IMAD.MOV.U32 R22, RZ, RZ, R156 ;  /* 0x000000ffff168224 */ /* 0x000fc600078e009c */
[----:B------:R0:W-:Y:S04]  /*5eb0*/  STL [R1+0xa44], R156 ;  /* 0x000a449c01007387 */ /* 0x0001e80000100800 */
[----:B------:R1:W2:Y:S01]  /*5ec0*/  @!P0 LDG.E.U8 R29, desc[UR18][R22.64] ;  /* 0x00000012161d8981 */ /* 0x0002a2000c1e1100 */
[----:B0-----:R-:W-:Y:S02]  /*5ed0*/  IMAD.MOV.U32 R156, RZ, RZ, R108 ;  /* 0x000000ffff9c7224 */ /* 0x001fe400078e006c */
[----:B-1----:R-:W-:Y:S02]  /*5ee0*/  @!P4 IMAD.MOV.U32 R22, RZ, RZ, R144 ;  /* 0x000000ffff16c224 */ /* 0x002fe400078e0090 */
[----:B------:R-:W-:-:S05]  /*5ef0*/  @!P4 IMAD.MOV.U32 R23, RZ, RZ, R156 ;  /* 0x000000ffff17c224 */ /* 0x000fca00078e009c */
[----:B------:R0:W3:Y:S01]  /*5f00*/  @!P4 LDG.E.U8 R143, desc[UR18][R22.64] ;  /* 0x00000012168fc981 */ /* 0x0000e2000c1e1100 */
[----:B------:R-:W-:Y:S02]  /*5f10*/  IMAD.MOV.U32 R147, RZ, RZ, R25 ;  /* 0x000000ffff937224 */ /* 0x000fe400078e0019 */
[----:B------:R-:W-:Y:S01]  /*5f20*/  IMAD R25, R36, 0x24, RZ ;  /* 0x0000002424197824 */ /* 0x000fe200078e02ff */
[----:B------:R1:W-:Y:S01]  /*5f30*/  STL [R1+0xa8], R108 ;  /* 0x0000a86c01007387 */ /* 0x0003e20000100800 */
[----:B------:R-:W-:Y:S02]  /*5f40*/  IMAD.MOV.U32 R145, RZ, RZ, R24 ;  /* 0x000000ffff917224 */ /* 0x000fe400078e0018 */
[C---:B------:R-:W-:Y:S01]  /*5f50*/  VIADD R24, R12.reuse, 0xffffffc3 ;  /* 0xffffffc30c187836 */ /* 0x040fe20000000000 */
[----:B-1----:R-:W4:Y:S04]  /*5f60*/  LDL.LU R108, [R1+0xbf8] ;  /* 0x000bf800016c7983 */ /* 0x002f280000300800 */
[----:B------:R1:W-:Y:S01]  /*5f70*/  STL [R1+0xa40], R150 ;  /* 0x000a409601007387 */ /* 0x0003e20000100800 */
[----:B0-----:R-:W-:Y:S01]  /*5f80*/  VIADD R22, R12, 0xffffffbb ;  /* 0xffffffbb0c167836 */ /* 0x001fe20000000000 */
[----:B------:R-:W-:Y:S01]  /*5f90*/  ISETP.GE.U32.AND P0, PT, R24, 0x7fffff44, PT ;  /* 0x7fffff441800780c */ /* 0x000fe20003f06070 */
[----:B------:R-:W-:Y:S01]  /*5fa0*/  IMAD R24, R36, 0x2c, RZ ;  /* 0x0000002c24187824 */ /* 0x000fe200078e02ff */
[----:B-1----:R-:W-:-:S04]  /*5fb0*/  IADD3 R150, P6, PT, R25, R2, RZ ;  /* 0x0000000219967210 */ /* 0x002fc80007fde0ff */
[----:B------:R-:W-:Y:S02]  /*5fc0*/  LEA.HI.X.SX32 R23, R25, R3, 0x1, P6 ;  /* 0x0000000319177211 */ /* 0x000fe400030f0eff */
[----:B------:R-:W-:Y:S02]  /*5fd0*/  PRMT R146, RZ, 0x7610, R146 ;  /* 0x00007610ff927816 */ /* 0x000fe40000000092 */
[----:B------:R-:W-:Y:S01]  /*5fe0*/  ISETP.GE.U32.AND P4, PT, R22, 0x7fffff3c, PT ;  /* 0x7fffff3c1600780c */ /* 0x000fe20003f86070 */
[----:B------:R-:W-:-:S05]  /*5ff0*/  @!P5 IMAD.MOV.U32 R22, RZ, RZ, R150 ;  /* 0x000000ffff16d224 */ /* 0x000fca00078e0096 */
[----:B------:R0:W4:Y:S01]  /*6000*/  @!P5 LDG.E.U8 R146, desc[UR18][R22.64] ;  /* 0x000000121692d981 */ /* 0x000122000c1e1100 */
[----:B------:R-:W-:-:S03]  /*6010*/  PRMT R142, RZ, 0x7610, R142 ;  /* 0x00007610ff8e7816 */ /* 0x000fc6000000008e */
[----:B--2---:R1:W-:Y:S04]  /*6020*/  STL [R1+0x2c0], R29 ;  /* 0x0002c01d01007387 */ /* 0x0043e80000100800 */
[----:B-1----:R-:W2:Y:S04]  /*6030*/  LDL.LU R29, [R1+0xbf4] ;  /* 0x000bf400011d7983 */ /* 0x002ea80000300800 */
[----:B------:R-:W-:Y:S04]  /*6040*/  STL [R1+0xec], R150 ;  /* 0x0000ec9601007387 */ /* 0x000fe80000100800 */
[----:B------:R-:W-:Y:S04]  /*6050*/  STL [R1+0xe8], R23 ;  /* 0x0000e81701007387 */ /* 0x000fe80000100800 */
[----:B---3--:R1:W-:Y:S02]  /*6060*/  STL [R1+0x2bc], R143 ;  /* 0x0002bc8f01007387 */ /* 0x0083e40000100800 */
[----:B-1----:R-:W-:-:S04]  /*6070*/  IADD3 R143, P6, PT, R24, R2, RZ ;  /* 0x00000002188f7210 */ /* 0x002fc80007fde0ff */
[----:B0-----:R-:W-:Y:S01]  /*6080*/  LEA.HI.X.SX32 R22, R24, R3, 0x1, P6 ;  /* 0x0000000318167211 */ /* 0x001fe200030f0eff */
[----:B------:R-:W-:Y:S04]  /*6090*/  STL [R1+0x55c], R143 ;  /* 0x00055c8f01007387 */ /* 0x000fe80000100800 */
[----:B------:R0:W-:Y:S01]  /*60a0*/  STL [R1+0x558], R22 ;  /* 0x0005581601007387 */ /* 0x0001e20000100800 */
[----:B------:R-:W-:Y:S02]  /*60b0*/  @!P3 IMAD.MOV.U32 R23, RZ, RZ, R22 ;  /* 0x000000ffff17b224 */ /* 0x000fe400078e0016 */
[----:B0-----:R-:W-:-:S05]  /*60c0*/  @!P3 IMAD.MOV.U32 R22, RZ, RZ, R143 ;  /* 0x000000ffff16b224 */ /* 0x001fca00078e008f */
[----:B------:R0:W3:Y:S01]  /*60d0*/  @!P3 LDG.E.U8 R142, desc[UR18][R22.64] ;  /* 0x00000012168eb981 */ /* 0x0000e2000c1e1100 */
[----:B------:R-:W-:-:S05]  /*60e0*/  VIADD R25, R12, 0xffffffb3 ;  /* 0xffffffb30c197836 */ /* 0x000fca0000000000 */
[----:B------:R-:W-:Y:S01]  /*60f0*/  ISETP.GE.U32.AND P5, PT, R25, 0x7fffff34, PT ;  /* 0x7fffff341900780c */ /* 0x000fe20003fa6070 */
[----:B------:R-:W-:Y:S01]  /*6100*/  IMAD R25, R36, 0x34, RZ ;  /* 0x0000003424197824 */ /* 0x000fe200078e02ff */
[----:B----4-:R1:W-:Y:S01]  /*6110*/  STL [R1+0x2b8], R146 ;  /* 0x0002b89201007387 */ /* 0x0103e20000100800 */
[----:B------:R-:W-:-:S03]  /*6120*/  PRMT R141, RZ, 0x7610, R141 ;  /* 0x00007610ff8d7816 */ /* 0x000fc6000000008d */
[----:B-1----:R-:W-:-:S04]  /*6130*/  IADD3 R146, P6, PT, R25, R2, RZ ;  /* 0x0000000219927210 */ /* 0x002fc80007fde0ff */
[----:B0-----:R-:W-:Y:S01]  /*6140*/  LEA.HI.X.SX32 R22, R25, R3, 0x1, P6 ;  /* 0x0000000319167211 */ /* 0x001fe200030f0eff */
[----:B------:R-:W-:Y:S04]  /*6150*/  STL [R1+0x59c], R146 ;  /* 0x00059c9201007387 */ /* 0x000fe80000100800 */
[----:B------:R-:W-:Y:S01]  /*6160*/  @!P2 IMAD.MOV.U32 R23, RZ, RZ, R22 ;  /* 0x000000ffff17a224 */ /* 0x000fe200078e0016 */
[----:B---3--:R-:W-:Y:S04]  /*6170*/  STL [R1+0x2b4], R142 ;  /* 0x0002b48e01007387 */ /* 0x008fe80000100800 */
[----:B------:R0:W-:Y:S02]  /*6180*/  STL [R1+0x598], R22 ;  /* 0x0005981601007387 */ /* 0x0001e40000100800 */
[----:B0-----:R-:W-:-:S05]  /*6190*/  @!P2 IMAD.MOV.U32 R22, RZ, RZ, R146 ;  /* 0x000000ffff16a224 */ /* 0x001fca00078e0092 */
[----:B------:R0:W3:Y:S01]  /*61a0*/  @!P2 LDG.E.U8 R141, desc[UR18][R22.64] ;  /* 0x00000012168da981 */ /* 0x0000e2000c1e1100 */
[----:B------:R-:W-:-:S05]  /*61b0*/  IMAD R24, R36, 0x3c, RZ ;  /* 0x0000003c24187824 */ /* 0x000fca00078e02ff */
[----:B------:R-:W-:Y:S01]  /*61c0*/  IADD3 R142, P6, PT, R24, R2, RZ ;  /* 0x00000002188e7210 */ /* 0x000fe20007fde0ff */
[----:B------:R-:W-:-:S03]  /*61d0*/  IMAD.MOV.U32 R144, RZ, RZ, R161 ;  /* 0x000000ffff907224 */ /* 0x000fc600078e00a1 */
[----:B------:R-:W-:Y:S01]  /*61e0*/  LEA.HI.X.SX32 R143, R24, R3, 0x1, P6 ;  /* 0x00000003188f7211 */ /* 0x000fe200030f0eff */
[----:B------:R-:W-:Y:S01]  /*61f0*/  IMAD.MOV.U32 R161, RZ, RZ, R26 ;  /* 0x000000ffffa17224 */ /* 0x000fe200078e001a */
[----:B------:R-:W-:Y:S01]  /*6200*/  PRMT R140, RZ, 0x7610, R140 ;  /* 0x00007610ff8c7816 */ /* 0x000fe2000000008c */
[----:B------:R-:W-:Y:S02]  /*6210*/  VIADD R26, R12, 0xffffffab ;  /* 0xffffffab0c1a7836 */ /* 0x000fe40000000000 */
[----:B0-----:R-:W-:Y:S02]  /*6220*/  @!P0 IMAD.MOV.U32 R22, RZ, RZ, R142 ;  /* 0x000000ffff168224 */ /* 0x001fe400078e008e */
[----:B------:R-:W-:Y:S02]  /*6230*/  @!P0 IMAD.MOV.U32 R23, RZ, RZ, R143 ;  /* 0x000000ffff178224 */ /* 0x000fe400078e008f */
[----:B------:R-:W-:Y:S01]  /*6240*/  IMAD R25, R36, 0x44, RZ ;  /* 0x0000004424197824 */ /* 0x000fe200078e02ff */
[----:B------:R-:W-:Y:S01]  /*6250*/  ISETP.GE.U32.AND P3, PT, R26, 0x7fffff2c, PT ;  /* 0x7fffff2c1a00780c */ /* 0x000fe20003f66070 */
[----:B------:R-:W-:Y:S01]  /*6260*/  STL [R1+0x5dc], R142 ;  /* 0x0005dc8e01007387 */ /* 0x000fe20000100800 */
[----:B------:R-:W-:-:S03]  /*6270*/  VIADD R26, R12, 0xffffffa3 ;  /* 0xffffffa30c1a7836 */ /* 0x000fc60000000000 */
[----:B------:R-:W-:Y:S04]  /*6280*/  STL [R1+0x5d8], R143 ;  /* 0x0005d88f01007387 */ /* 0x000fe80000100800 */
[----:B------:R0:W4:Y:S01]  /*6290*/  @!P0 LDG.E.U8 R140, desc[UR18][R22.64] ;  /* 0x00000012168c8981 */ /* 0x000122000c1e1100 */
[----:B------:R-:W-:Y:S02]  /*62a0*/  ISETP.GE.U32.AND P2, PT, R26, 0x7fffff24, PT ;  /* 0x7fffff241a00780c */ /* 0x000fe40003f46070 */
[----:B------:R-:W-:Y:S01]  /*62b0*/  PRMT R26, RZ, 0x7610, R26 ;  /* 0x00007610ff1a7816 */ /* 0x000fe2000000001a */
[----:B0-----:R-:W-:-:S05]  /*62c0*/  VIADD R22, R12, 0xffffff9b ;  /* 0xffffff9b0c167836 */ /* 0x001fca0000000000 */
[----:B------:R-:W-:Y:S01]  /*62d0*/  ISETP.GE.U32.AND P0, PT, R22, 0x7fffff1c, PT ;  /* 0x7fffff1c1600780c */ /* 0x000fe20003f06070 */
[----:B---3--:R0:W-:Y:S02]  /*62e0*/  STL [R1+0x2b0], R141 ;  /* 0x0002b08d01007387 */ /* 0x0081e40000100800 */
[----:B0-----:R-:W-:-:S04]  /*62f0*/  IADD3 R141, P6, PT, R25, R2, RZ ;  /* 0x00000002198d7210 */ /* 0x001fc80007fde0ff */
[----:B------:R-:W-:Y:S01]  /*6300*/  LEA.HI.X.SX32 R23, R25, R3, 0x1, P6 ;  /* 0x0000000319177211 */ /* 0x000fe200030f0eff */
[----:B------:R-:W-:-:S05]  /*6310*/  @!P4 IMAD.MOV.U32 R22, RZ, RZ, R141 ;  /* 0x000000ffff16c224 */ /* 0x000fca00078e008d */
[----:B------:R0:W3:Y:S01]  /*6320*/  @!P4 LDG.E.U8 R26, desc[UR18][R22.64] ;  /* 0x00000012161ac981 */ /* 0x0000e2000c1e1100 */
[----:B------:R-:W-:-:S03]  /*6330*/  IMAD R24, R36, 0x4c, RZ ;  /* 0x0000004c24187824 */ /* 0x000fc600078e02ff */
[----:B------:R-:W-:Y:S04]  /*6340*/  STL [R1+0x61c], R141 ;  /* 0x00061c8d01007387 */ /* 0x000fe80000100800 */
[----:B------:R-:W-:Y:S04]  /*6350*/  STL [R1+0x618], R23 ;  /* 0x0006181701007387 */ /* 0x000fe80000100800 */
[----:B----4-:R1:W-:Y:S01]  /*6360*/  STL [R1+0x2ac], R140 ;  /* 0x0002ac8c01007387 */ /* 0x0103e20000100800 */
[----:B------:R-:W-:Y:S02]  /*6370*/  PRMT R139, RZ, 0x7610, R139 ;  /* 0x00007610ff8b7816 */ /* 0x000fe4000000008b */
        /* <DEDUP_REMOVED lines=8> */
[----:B------:R-:W-:-:S05]  /*6400*/  VIADD R25, R12, 0xffffff93 ;  /* 0xffffff930c197836 */ /* 0x000fca0000000000 */
[----:B------:R-:W-:Y:S01]  /*6410*/  ISETP.GE.U32.AND P4, PT, R25, 0x7fffff14, PT ;  /* 0x7fffff141900780c */ /* 0x000fe20003f86070 */
[----:B------:R-:W-:-:S05]  /*6420*/  IMAD R25, R36, 0x54, RZ ;  /* 0x0000005424197824 */ /* 0x000fca00078e02ff */
[----:B------:R-:W-:Y:S01]  /*6430*/  IADD3 R141, P6, PT, R25, R2, RZ ;  /* 0x00000002198d7210 */ /* 0x000fe20007fde0ff */
[----:B------:R-:W-:-:S03]  /*6440*/  IMAD R24, R36, 0x5c, RZ ;  /* 0x0000005c24187824 */ /* 0x000fc600078e02ff */
[----:B------:R-:W-:Y:S01]  /*6450*/  LEA.HI.X.SX32 R142, R25, R3, 0x1, P6 ;  /* 0x00000003198e7211 */ /* 0x000fe200030f0eff */
[----:B------:R-:W-:Y:S01]  /*6460*/  STL [R1+0x69c], R141 ;  /* 0x00069c8d01007387 */ /* 0x000fe20000100800 */
[----:B------:R-:W-:Y:S01]  /*6470*/  PRMT R137, RZ, 0x7610, R137 ;  /* 0x00007610ff897816 */ /* 0x000fe20000000089 */
[----:B0-----:R-:W-:Y:S02]  /*6480*/  @!P3 IMAD.MOV.U32 R22, RZ, RZ, R141 ;  /* 0x000000ffff16b224 */ /* 0x001fe400078e008d */
[----:B------:R-:W-:-:S05]  /*6490*/  @!P3 IMAD.MOV.U32 R23, RZ, RZ, R142 ;  /* 0x000000ffff17b224 */ /* 0x000fca00078e008e */
[----:B------:R0:W4:Y:S01]  /*64a0*/  @!P3 LDG.E.U8 R137, desc[UR18][R22.64] ;  /* 0x000000121689b981 */ /* 0x000122000c1e1100 */
[----:B------:R-:W-:-:S03]  /*64b0*/  PRMT R138, RZ, 0x7610, R138 ;  /* 0x00007610ff8a7816 */ /* 0x000fc6000000008a */
[----:B---3--:R1:W-:Y:S02]  /*64c0*/  STL [R1+0x27c], R139 ;  /* 0x00027c8b01007387 */ /* 0x0083e40000100800 */
[----:B-1----:R-:W-:-:S04]  /*64d0*/  IADD3 R139, P6, PT, R24, R2, RZ ;  /* 0x00000002188b7210 */ /* 0x002fc80007fde0ff */
[----:B------:R-:W-:Y:S01]  /*64e0*/  LEA.HI.X.SX32 R140, R24, R3, 0x1, P6 ;  /* 0x00000003188c7211 */ /* 0x000fe200030f0eff */
[----:B0-----:R-:W-:-:S04]  /*64f0*/  @!P2 IMAD.MOV.U32 R22, RZ, RZ, R139 ;  /* 0x000000ffff16a224 */ /* 0x001fc800078e008b */
[----:B------:R-:W-:-:S05]  /*6500*/  @!P2 IMAD.MOV.U32 R23, RZ, RZ, R140 ;  /* 0x000000ffff17a224 */ /* 0x000fca00078e008c */
[----:B------:R0:W3:Y:S01]  /*6510*/  @!P2 LDG.E.U8 R138, desc[UR18][R22.64] ;  /* 0x00000012168aa981 */ /* 0x0000e2000c1e1100 */
[----:B------:R-:W-:-:S03]  /*6520*/  IMAD R25, R36, 0x64, RZ ;  /* 0x0000006424197824 */ /* 0x000fc600078e02ff */
[----:B------:R-:W-:Y:S04]  /*6530*/  STL [R1+0x698], R142 ;  /* 0x0006988e01007387 */ /* 0x000fe80000100800 */
[----:B------:R-:W-:Y:S01]  /*6540*/  STL [R1+0x6d4], R139 ;  /* 0x0006d48b01007387 */ /* 0x000fe20000100800 */
[----:B------:R-:W-:-:S03]  /*6550*/  VIADD R26, R12, 0xffffff8b ;  /* 0xffffff8b0c1a7836 */ /* 0x000fc60000000000 */
[----:B------:R-:W-:Y:S04]  /*6560*/  STL [R1+0x6d0], R140 ;  /* 0x0006d08c01007387 */ /* 0x000fe80000100800 */
[----:B----4-:R1:W-:Y:S01]  /*6570*/  STL [R1+0x278], R137 ;  /* 0x0002788901007387 */ /* 0x0103e20000100800 */
[----:B------:R-:W-:Y:S01]  /*6580*/  ISETP.GE.U32.AND P5, PT, R26, 0x7fffff0c, PT ;  /* 0x7fffff0c1a00780c */ /* 0x000fe20003fa6070 */
[----:B------:R-:W-:Y:S01]  /*6590*/  IMAD R24, R36, 0x6c, RZ ;  /* 0x0000006c24187824 */ /* 0x000fe200078e02ff */
[----:B-1----:R-:W-:Y:S01]  /*65a0*/  IADD3 R137, P6, PT, R25, R2, RZ ;  /* 0x0000000219897210 */ /* 0x002fe20007fde0ff */
[----:B------:R-:W-:-:S03]  /*65b0*/  VIADD R26, R12, 0xffffff83 ;  /* 0xffffff830c1a7836 */ /* 0x000fc60000000000 */
[----:B0-----:R-:W-:Y:S01]  /*65c0*/  LEA.HI.X.SX32 R23, R25, R3, 0x1, P6 ;  /* 0x0000000319177211 */ /* 0x001fe200030f0eff */
[----:B------:R-:W-:Y:S01]  /*65d0*/  STL [R1+0x70c], R137 ;  /* 0x00070c8901007387 */ /* 0x000fe20000100800 */
[----:B------:R-:W-:-:S03]  /*65e0*/  VIADD R22, R12, 0xfffffffa ;  /* 0xfffffffa0c167836 */ /* 0x000fc60000000000 */
[----:B------:R-:W-:Y:S01]  /*65f0*/  STL [R1+0x708], R23 ;  /* 0x0007081701007387 */ /* 0x000fe20000100800 */
[----:B------:R-:W-:Y:S02]  /*6600*/  ISETP.GE.U32.AND P3, PT, R26, 0x7fffff04, PT ;  /* 0x7fffff041a00780c */ /* 0x000fe40003f66070 */
[----:B------:R-:W-:Y:S02]  /*6610*/  PRMT R26, RZ, 0x7610, R26 ;  /* 0x00007610ff1a7816 */ /* 0x000fe4000000001a */
[----:B------:R-:W-:Y:S01]  /*6620*/  ISETP.GE.U32.AND P2, PT, R22, 0x7fffff7b, PT ;  /* 0x7fffff7b1600780c */ /* 0x000fe20003f46070 */
[----:B------:R-:W-:Y:S01]  /*6630*/  @!P0 IMAD.MOV.U32 R22, RZ, RZ, R137 ;  /* 0x000000ffff168224 */ /* 0x000fe200078e0089 */
[----:B------:R-:W-:-:S04]  /*6640*/  PRMT R135, RZ, 0x7610, R135 ;  /* 0x00007610ff877816 */ /* 0x000fc80000000087 */
[----:B------:R0:W4:Y:S04]  /*6650*/  @!P0 LDG.E.U8 R26, desc[UR18][R22.64] ;  /* 0x00000012161a8981 */ /* 0x000128000c1e1100 */
        /* <DEDUP_REMOVED lines=8> */
[C---:B------:R-:W-:Y:S02]  /*66e0*/  IMAD R25, R36.reuse, 0x74, RZ ;  /* 0x0000007424197824 */ /* 0x040fe400078e02ff */
[----:B------:R-:W-:-:S03]  /*66f0*/  IMAD R24, R36, 0x7c, RZ ;  /* 0x0000007c24187824 */ /* 0x000fc600078e02ff */
[CC--:B------:R-:W-:Y:S01]  /*6700*/  IADD3 R137, P6, PT, R25.reuse, R2.reuse, RZ ;  /* 0x0000000219897210 */ /* 0x0c0fe20007fde0ff */
[----:B------:R-:W-:Y:S02]  /*6710*/  IMAD.MOV.U32 R143, RZ, RZ, R154 ;  /* 0x000000ffff8f7224 */ /* 0x000fe400078e009a */
[----:B------:R-:W-:Y:S01]  /*6720*/  IMAD.MOV.U32 R154, RZ, RZ, R159 ;  /* 0x000000ffff9a7224 */ /* 0x000fe200078e009f */
[----:B0-----:R-:W-:Y:S01]  /*6730*/  LEA.HI.X.SX32 R22, R25, R3, 0x1, P6 ;  /* 0x0000000319167211 */ /* 0x001fe200030f0eff */
[----:B------:R-:W-:Y:S01]  /*6740*/  IMAD.MOV.U32 R159, RZ, RZ, R111 ;  /* 0x000000ffff9f7224 */ /* 0x000fe200078e006f */
[----:B------:R-:W-:Y:S01]  /*6750*/  STL [R1+0x744], R138 ;  /* 0x0007448a01007387 */ /* 0x000fe20000100800 */
[----:B------:R-:W-:-:S03]  /*6760*/  IADD3 R111, P6, PT, R24, R2, RZ ;  /* 0x00000002186f7210 */ /* 0x000fc60007fde0ff */
[----:B----4-:R-:W-:Y:S01]  /*6770*/  STL [R1+0x270], R26 ;  /* 0x0002701a01007387 */ /* 0x010fe20000100800 */
[----:B------:R-:W-:Y:S01]  /*6780*/  PRMT R136, RZ, 0x7610, R136 ;  /* 0x00007610ff887816 */ /* 0x000fe20000000088 */
[----:B------:R-:W-:Y:S02]  /*6790*/  @!P5 IMAD.MOV.U32 R23, RZ, RZ, R22 ;  /* 0x000000ffff17d224 */ /* 0x000fe400078e0016 */
[----:B------:R-:W-:Y:S01]  /*67a0*/  STL [R1+0x740], R139 ;  /* 0x0007408b01007387 */ /* 0x000fe20000100800 */
[----:B------:R-:W-:-:S03]  /*67b0*/  VIADD R25, R12, 0xffffffe2 ;  /* 0xffffffe20c197836 */ /* 0x000fc60000000000 */
[----:B------:R-:W-:Y:S04]  /*67c0*/  STL [R1+0x77c], R137 ;  /* 0x00077c8901007387 */ /* 0x000fe80000100800 */
[----:B------:R0:W-:Y:S04]  /*67d0*/  STL [R1+0x778], R22 ;  /* 0x0007781601007387 */ /* 0x0001e80000100800 */
[----:B------:R-:W-:Y:S01]  /*67e0*/  STL [R1+0x7b4], R111 ;  /* 0x0007b46f01007387 */ /* 0x000fe20000100800 */
[----:B0-----:R-:W-:-:S05]  /*67f0*/  @!P5 IMAD.MOV.U32 R22, RZ, RZ, R137 ;  /* 0x000000ffff16d224 */ /* 0x001fca00078e0089 */
[----:B------:R-:W4:Y:S01]  /*6800*/  @!P5 LDG.E.U8 R136, desc[UR18][R22.64] ;  /* 0x000000121688d981 */ /* 0x000f22000c1e1100 */
[----:B------:R-:W-:-:S03]  /*6810*/  ISETP.GE.U32.AND P5, PT, R25, 0x7fffff63, PT ;  /* 0x7fffff631900780c */ /* 0x000fc60003fa6070 */
[----:B---3--:R0:W-:Y:S02]  /*6820*/  STL [R1+0x26c], R135 ;  /* 0x00026c8701007387 */ /* 0x0081e40000100800 */
[----:B0-----:R-:W-:Y:S01]  /*6830*/  LEA.HI.X.SX32 R135, R24, R3, 0x1, P6 ;  /* 0x0000000318877211 */ /* 0x001fe200030f0eff */
[----:B------:R-:W-:-:S04]  /*6840*/  @!P3 IMAD.MOV.U32 R24, RZ, RZ, R111 ;  /* 0x000000ffff18b224 */ /* 0x000fc800078e006f */
[----:B------:R-:W-:-:S05]  /*6850*/  @!P3 IMAD.MOV.U32 R25, RZ, RZ, R135 ;  /* 0x000000ffff19b224 */ /* 0x000fca00078e0087 */
[----:B------:R0:W3:Y:S01]  /*6860*/  @!P3 LDG.E.U8 R110, desc[UR18][R24.64] ;  /* 0x00000012186eb981 */ /* 0x0000e2000c1e1100 */
[----:B------:R-:W-:-:S05]  /*6870*/  VIADD R26, R12, 0xffffffea ;  /* 0xffffffea0c1a7836 */ /* 0x000fca0000000000 */
[----:B------:R-:W-:Y:S01]  /*6880*/  ISETP.GE.U32.AND P4, PT, R26, 0x7fffff6b, PT ;  /* 0x7fffff6b1a00780c */ /* 0x000fe20003f86070 */
[----:B------:R-:W-:Y:S01]  /*6890*/  IMAD R26, R36, 0x5, RZ ;  /* 0x00000005241a7824 */ /* 0x000fe200078e02ff */
[----:B------:R-:W-:Y:S01]  /*68a0*/  STL [R1+0x7b0], R135 ;  /* 0x0007b08701007387 */ /* 0x000fe20000100800 */
[----:B0-----:R-:W-:-:S03]  /*68b0*/  VIADD R24, R12, 0xffffffda ;  /* 0xffffffda0c187836 */ /* 0x001fc60000000000 */
[C---:B------:R-:W-:Y:S02]  /*68c0*/  IADD3 R22, P6, PT, R26.reuse, R2, RZ ;  /* 0x000000021a167210 */ /* 0x040fe40007fde0ff */
[----:B------:R-:W-:Y:S02]  /*68d0*/  PRMT R134, RZ, 0x7610, R134 ;  /* 0x00007610ff867816 */ /* 0x000fe40000000086 */
[----:B------:R-:W-:Y:S02]  /*68e0*/  LEA.HI.X.SX32 R23, R26, R3, 0x1, P6 ;  /* 0x000000031a177211 */ /* 0x000fe400030f0eff */
[----:B------:R-:W-:Y:S01]  /*68f0*/  ISETP.GE.U32.AND P3, PT, R24, 0x7fffff5b, PT ;  /* 0x7fffff5b1800780c */ /* 0x000fe20003f66070 */
[----:B------:R-:W-:Y:S01]  /*6900*/  VIADD R24, R12, 0xffffffd2 ;  /* 0xffffffd20c187836 */ /* 0x000fe20000000000 */
[----:B------:R-:W-:Y:S01]  /*6910*/  PRMT R133, RZ, 0x7610, R133 ;  /* 0x00007610ff857816 */ /* 0x000fe20000000085 */
[----:B------:R-:W2:Y:S03]  /*6920*/  @!P2 LDG.E.U8 R134, desc[UR18][R22.64] ;  /* 0x000000121686a981 */ /* 0x000ea6000c1e1100 */
[----:B------:R-:W-:Y:S01]  /*6930*/  ISETP.GE.U32.AND P2, PT, R24, 0x7fffff53, PT ;  /* 0x7fffff531800780c */ /* 0x000fe20003f46070 */
[----:B---3--:R0:W-:Y:S02]  /*6940*/  STL [R1+0x244], R110 ;  /* 0x0002446e01007387 */ /* 0x0081e40000100800 */
[----:B0-----:R-:W-:-:S05]  /*6950*/  IMAD R110, R36, 0xd, RZ ;  /* 0x0000000d246e7824 */ /* 0x001fca00078e02ff */
[----:B------:R-:W-:-:S04]  /*6960*/  IADD3 R111, P6, PT, R110, R2, RZ ;  /* 0x000000026e6f7210 */ /* 0x000fc80007fde0ff */
[----:B------:R-:W-:Y:S01]  /*6970*/  LEA.HI.X.SX32 R110, R110, R3, 0x1, P6 ;  /* 0x000000036e6e7211 */ /* 0x000fe200030f0eff */
[----:B------:R-:W-:-:S04]  /*6980*/  @!P0 IMAD.MOV.U32 R24, RZ, RZ, R111 ;  /* 0x000000ffff188224 */ /* 0x000fc800078e006f */
[----:B------:R-:W-:-:S05]  /*6990*/  @!P0 IMAD.MOV.U32 R25, RZ, RZ, R110 ;  /* 0x000000ffff198224 */ /* 0x000fca00078e006e */
[----:B------:R0:W3:Y:S01]  /*69a0*/  @!P0 LDG.E.U8 R133, desc[UR18][R24.64] ;  /* 0x0000001218858981 */ /* 0x0000e2000c1e1100 */
[----:B------:R-:W-:Y:S02]  /*69b0*/  IMAD.MOV.U32 R142, RZ, RZ, R143 ;  /* 0x000000ffff8e7224 */ /* 0x000fe400078e008f */
[----:B------:R-:W-:Y:S02]  /*69c0*/  IMAD.MOV.U32 R143, RZ, RZ, R145 ;  /* 0x000000ffff8f7224 */ /* 0x000fe400078e0091 */
[----:B------:R-:W-:Y:S02]  /*69d0*/  IMAD.MOV.U32 R145, RZ, RZ, R147 ;  /* 0x000000ffff917224 */ /* 0x000fe400078e0093 */
[----:B------:R-:W-:Y:S02]  /*69e0*/  IMAD.MOV.U32 R147, RZ, RZ, R149 ;  /* 0x000000ffff937224 */ /* 0x000fe400078e0095 */
[----:B------:R-:W-:Y:S02]  /*69f0*/  IMAD.MOV.U32 R149, RZ, RZ, R151 ;  /* 0x000000ffff957224 */ /* 0x000fe400078e0097 */
[----:B------:R-:W-:-:S02]  /*6a00*/  IMAD.MOV.U32 R151, RZ, RZ, R157 ;  /* 0x000000ffff977224 */ /* 0x000fc400078e009d */
[C---:B------:R-:W-:Y:S02]  /*6a10*/  IMAD R157, R36.reuse, 0x15, RZ ;  /* 0x00000015249d7824 */ /* 0x040fe400078e02ff */
[----:B------:R-:W-:Y:S02]  /*6a20*/  IMAD.MOV.U32 R140, RZ, RZ, R148 ;  /* 0x000000ffff8c7224 */ /* 0x000fe400078e0094 */
[----:B------:R-:W-:Y:S02]  /*6a30*/  IMAD.MOV.U32 R148, RZ, RZ, R162 ;  /* 0x000000ffff947224 */ /* 0x000fe400078e00a2 */
[----:B------:R-:W-:Y:S01]  /*6a40*/  IMAD.MOV.U32 R162, RZ, RZ, R158 ;  /* 0x000000ffffa27224 */ /* 0x000fe200078e009e */
[C---:B------:R-:W-:Y:S01]  /*6a50*/  IADD3 R158, P6, PT, R157.reuse, R2, RZ ;  /* 0x000000029d9e7210 */ /* 0x040fe20007fde0ff */
[----:B----4-:R-:W-:Y:S01]  /*6a60*/  STL [R1+0x248], R136 ;  /* 0x0002488801007387 */ /* 0x010fe20000100800 */
[----:B------:R-:W-:Y:S02]  /*6a70*/  IMAD R26, R36, 0x1d, RZ ;  /* 0x0000001d241a7824 */ /* 0x000fe400078e02ff */
[----:B------:R-:W-:Y:S01]  /*6a80*/  LEA.HI.X.SX32 R157, R157, R3, 0x1, P6 ;  /* 0x000000039d9d7211 */ /* 0x000fe200030f0eff */
[----:B------:R-:W-:Y:S01]  /*6a90*/  STL [R1+0xa4c], R22 ;  /* 0x000a4c1601007387 */ /* 0x000fe20000100800 */
[----:B------:R-:W-:-:S03]  /*6aa0*/  PRMT R132, RZ, 0x7610, R132 ;  /* 0x00007610ff847816 */ /* 0x000fc60000000084 */
[----:B------:R-:W-:Y:S01]  /*6ab0*/  STL [R1+0xa48], R23 ;  /* 0x000a481701007387 */ /* 0x000fe20000100800 */
[----:B0-----:R-:W-:-:S03]  /*6ac0*/  @!P4 IMAD.MOV.U32 R24, RZ, RZ, R158 ;  /* 0x000000ffff18c224 */ /* 0x001fc600078e009e */
[----:B------:R-:W-:Y:S01]  /*6ad0*/  STL [R1+0xa54], R111 ;  /* 0x000a546f01007387 */ /* 0x000fe20000100800 */
[----:B------:R-:W-:-:S03]  /*6ae0*/  @!P4 IMAD.MOV.U32 R25, RZ, RZ, R157 ;  /* 0x000000ffff19c224 */ /* 0x000fc600078e009d */
[----:B------:R-:W-:Y:S04]  /*6af0*/  STL [R1+0xa50], R110 ;  /* 0x000a506e01007387 */ /* 0x000fe80000100800 */
[----:B--2---:R-:W-:Y:S04]  /*6b00*/  STL [R1+0x23c], R134 ;  /* 0x00023c8601007387 */ /* 0x004fe80000100800 */
[----:B------:R0:W2:Y:S01]  /*6b10*/  @!P4 LDG.E.U8 R132, desc[UR18][R24.64] ;  /* 0x000000121884c981 */ /* 0x0000a2000c1e1100 */
[----:B------:R-:W-:-:S03]  /*6b20*/  PRMT R131, RZ, 0x7610, R131 ;  /* 0x00007610ff837816 */ /* 0x000fc60000000083 */
[----:B---3--:R1:W-:Y:S02]  /*6b30*/  STL [R1+0x238], R133 ;  /* 0x0002388501007387 */ /* 0x0083e40000100800 */
[----:B-1----:R-:W-:-:S04]  /*6b40*/  IADD3 R133, P6, PT, R26, R2, RZ ;  /* 0x000000021a857210 */ /* 0x002fc80007fde0ff */
[----:B------:R-:W-:Y:S01]  /*6b50*/  LEA.HI.X.SX32 R134, R26, R3, 0x1, P6 ;  /* 0x000000031a867211 */ /* 0x000fe200030f0eff */
[----:B0-----:R-:W-:-:S04]  /*6b60*/  @!P5 IMAD.MOV.U32 R24, RZ, RZ, R133 ;  /* 0x000000ffff18d224 */ /* 0x001fc800078e0085 */
[----:B------:R-:W-:-:S05]  /*6b70*/  @!P5 IMAD.MOV.U32 R25, RZ, RZ, R134 ;  /* 0x000000ffff19d224 */ /* 0x000fca00078e0086 */
[----:B------:R0:W3:Y:S01]  /*6b80*/  @!P5 LDG.E.U8 R131, desc[UR18][R24.64] ;  /* 0x000000121883d981 */ /* 0x0000e2000c1e1100 */
[----:B------:R-:W-:Y:S02]  /*6b90*/  IMAD.MOV.U32 R141, RZ, RZ, R144 ;  /* 0x000000ffff8d7224 */ /* 0x000fe400078e0090 */
[----:B------:R-:W-:Y:S02]  /*6ba0*/  IMAD.MOV.U32 R144, RZ, RZ, R153 ;  /* 0x000000ffff907224 */ /* 0x000fe400078e0099 */
[----:B------:R-:W-:Y:S02]  /*6bb0*/  IMAD.MOV.U32 R153, RZ, RZ, R27 ;  /* 0x000000ffff997224 */ /* 0x000fe400078e001b */
[----:B------:R-:W-:Y:S01]  /*6bc0*/  VIADD R27, R12, 0xffffffca ;  /* 0xffffffca0c1b7836 */ /* 0x000fe20000000000 */
[----:B------:R-:W-:Y:S04]  /*6bd0*/  STL [R1+0xb4], R133 ;  /* 0x0000b48501007387 */ /* 0x000fe80000100800 */
[----:B------:R-:W-:Y:S01]  /*6be0*/  ISETP.GE.U32.AND P0, PT, R27, 0x7fffff4b, PT ;  /* 0x7fffff4b1b00780c */ /* 0x000fe20003f06070 */
[----:B------:R-:W-:Y:S01]  /*6bf0*/  IMAD R27, R36, 0x25, RZ ;  /* 0x00000025241b7824 */ /* 0x000fe200078e02ff */
[----:B------:R-:W-:Y:S04]  /*6c00*/  STL [R1+0xa5c], R158 ;  /* 0x000a5c9e01007387 */ /* 0x000fe80000100800 */
[----:B------:R-:W-:Y:S04]  /*6c10*/  STL [R1+0xa58], R157 ;  /* 0x000a589d01007387 */ /* 0x000fe80000100800 */
[----:B------:R-:W-:Y:S04]  /*6c20*/  STL [R1+0xb0], R134 ;  /* 0x0000b08601007387 */ /* 0x000fe80000100800 */
[----:B--2---:R1:W-:Y:S01]  /*6c30*/  STL [R1+0x234], R132 ;  /* 0x0002348401007387 */ /* 0x0043e20000100800 */
[----:B------:R-:W-:-:S02]  /*6c40*/  IMAD.MOV.U32 R137, RZ, RZ, R148 ;  /* 0x000000ffff897224 */ /* 0x000fc400078e0094 */
[----:B------:R-:W-:Y:S02]  /*6c50*/  IMAD.MOV.U32 R148, RZ, RZ, R151 ;  /* 0x000000ffff947224 */ /* 0x000fe400078e0097 */
[----:B------:R-:W-:Y:S01]  /*6c60*/  IMAD.MOV.U32 R151, RZ, RZ, R153 ;  /* 0x000000ffff977224 */ /* 0x000fe200078e0099 */
[----:B-1----:R-:W-:Y:S01]  /*6c70*/  IADD3 R132, P6, PT, R27, R2, RZ ;  /* 0x000000021b847210 */ /* 0x002fe20007fde0ff */
[----:B------:R-:W-:-:S03]  /*6c80*/  IMAD.MOV.U32 R153, RZ, RZ, R28 ;  /* 0x000000ffff997224 */ /* 0x000fc600078e001c */
[----:B0-----:R-:W-:Y:S01]  /*6c90*/  LEA.HI.X.SX32 R25, R27, R3, 0x1, P6 ;  /* 0x000000031b197211 */ /* 0x001fe200030f0eff */
[----:B------:R-:W-:Y:S01]  /*6ca0*/  IMAD R26, R36, 0x2d, RZ ;  /* 0x0000002d241a7824 */ /* 0x000fe200078e02ff */
[----:B------:R-:W-:Y:S01]  /*6cb0*/  STL [R1+0x524], R132 ;  /* 0x0005248401007387 */ /* 0x000fe20000100800 */
[C---:B------:R-:W-:Y:S02]  /*6cc0*/  VIADD R28, R12.reuse, 0xffffffc2 ;  /* 0xffffffc20c1c7836 */ /* 0x040fe40000000000 */
[----:B------:R-:W-:Y:S01]  /*6cd0*/  VIADD R24, R12, 0xffffffba ;  /* 0xffffffba0c187836 */ /* 0x000fe20000000000 */
[----:B------:R-:W-:Y:S02]  /*6ce0*/  STL [R1+0xf0], R25 ;  /* 0x0000f01901007387 */ /* 0x000fe40000100800 */
[----:B------:R-:W-:Y:S02]  /*6cf0*/  ISETP.GE.U32.AND P4, PT, R28, 0x7fffff43, PT ;  /* 0x7fffff431c00780c */ /* 0x000fe40003f86070 */
[----:B------:R-:W-:-:S02]  /*6d00*/  PRMT R28, RZ, 0x7610, R28 ;  /* 0x00007610ff1c7816 */ /* 0x000fc4000000001c */
        /* <DEDUP_REMOVED lines=13> */
[----:B------:R-:W-:Y:S04]  /*6de0*/  STL [R1+0x564], R131 ;  /* 0x0005648301007387 */ /* 0x000fe80000100800 */
[----:B------:R-:W-:Y:S01]  /*6df0*/  IADD3 R132, P6, PT, R27, R2, RZ ;  /* 0x000000021b847210 */ /* 0x000fe20007fde0ff */
[----:B------:R-:W-:-:S03]  /*6e00*/  IMAD R26, R36, 0x3d, RZ ;  /* 0x0000003d241a7824 */ /* 0x000fc600078e02ff */
[----:B0-----:R-:W-:Y:S02]  /*6e10*/  LEA.HI.X.SX32 R24, R27, R3, 0x1, P6 ;  /* 0x000000031b187211 */ /* 0x001fe400030f0eff */
[----:B------:R-:W-:-:S03]  /*6e20*/  PRMT R129, RZ, 0x7610, R129 ;  /* 0x00007610ff817816 */ /* 0x000fc60000000081 */
[----:B------:R-:W-:Y:S01]  /*6e30*/  @!P0 IMAD.MOV.U32 R25, RZ, RZ, R24 ;  /* 0x000000ffff198224 */ /* 0x000fe200078e0018 */
[----:B--2---:R-:W-:Y:S04]  /*6e40*/  STL [R1+0x22c], R28 ;  /* 0x00022c1c01007387 */ /* 0x004fe80000100800 */
[----:B------:R-:W-:Y:S04]  /*6e50*/  STL [R1+0x560], R133 ;  /* 0x0005608501007387 */ /* 0x000fe80000100800 */
[----:B------:R-:W-:Y:S01]  /*6e60*/  STL [R1+0x5a4], R132 ;  /* 0x0005a48401007387 */ /* 0x000fe20000100800 */
[----:B------:R-:W-:-:S03]  /*6e70*/  PRMT R128, RZ, 0x7610, R128 ;  /* 0x00007610ff807816 */ /* 0x000fc60000000080 */
[----:B---3--:R0:W-:Y:S04]  /*6e80*/  STL [R1+0x228], R130 ;  /* 0x0002288201007387 */ /* 0x0081e80000100800 */
[----:B------:R1:W-:Y:S01]  /*6e90*/  STL [R1+0x5a0], R24 ;  /* 0x0005a01801007387 */ /* 0x0003e20000100800 */
[----:B0-----:R-:W-:Y:S01]  /*6ea0*/  IADD3 R130, P6, PT, R26, R2, RZ ;  /* 0x000000021a827210 */ /* 0x001fe20007fde0ff */
[----:B-1----:R-:W-:-:S03]  /*6eb0*/  @!P0 IMAD.MOV.U32 R24, RZ, RZ, R132 ;  /* 0x000000ffff188224 */ /* 0x002fc600078e0084 */
[----:B------:R-:W-:Y:S02]  /*6ec0*/  LEA.HI.X.SX32 R131, R26, R3, 0x1, P6 ;  /* 0x000000031a837211 */ /* 0x000fe400030f0eff */
[----:B------:R0:W2:Y:S02]  /*6ed0*/  @!P0 LDG.E.U8 R129, desc[UR18][R24.64] ;  /* 0x0000001218818981 */ /* 0x0000a4000c1e1100 */
[----:B0-----:R-:W-:Y:S02]  /*6ee0*/  @!P4 IMAD.MOV.U32 R24, RZ, RZ, R130 ;  /* 0x000000ffff18c224 */ /* 0x001fe400078e0082 */
[----:B------:R-:W-:-:S05]  /*6ef0*/  @!P4 IMAD.MOV.U32 R25, RZ, RZ, R131 ;  /* 0x000000ffff19c224 */ /* 0x000fca00078e0083 */
[----:B------:R0:W3:Y:S01]  /*6f00*/  @!P4 LDG.E.U8 R128, desc[UR18][R24.64] ;  /* 0x000000121880c981 */ /* 0x0000e2000c1e1100 */
[----:B------:R-:W-:-:S03]  /*6f10*/  IMAD R27, R36, 0x45, RZ ;  /* 0x00000045241b7824 */ /* 0x000fc600078e02ff */
[----:B------:R-:W-:Y:S01]  /*6f20*/  STL [R1+0x5e4], R130 ;  /* 0x0005e48201007387 */ /* 0x000fe20000100800 */
[----:B------:R-:W-:-:S03]  /*6f30*/  VIADD R28, R12, 0xffffffaa ;  /* 0xffffffaa0c1c7836 */ /* 0x000fc60000000000 */
[----:B------:R-:W-:Y:S01]  /*6f40*/  STL [R1+0x5e0], R131 ;  /* 0x0005e08301007387 */ /* 0x000fe20000100800 */
[----:B------:R-:W-:Y:S01]  /*6f50*/  IMAD R26, R36, 0x4d, RZ ;  /* 0x0000004d241a7824 */ /* 0x000fe200078e02ff */
[----:B------:R-:W-:Y:S01]  /*6f60*/  ISETP.GE.U32.AND P2, PT, R28, 0x7fffff2b, PT ;  /* 0x7fffff2b1c00780c */ /* 0x000fe20003f46070 */
[C---:B------:R-:W-:Y:S02]  /*6f70*/  VIADD R28, R12.reuse, 0xffffffa2 ;  /* 0xffffffa20c1c7836 */ /* 0x040fe40000000000 */
[----:B0-----:R-:W-:-:S03]  /*6f80*/  VIADD R24, R12, 0xffffff9a ;  /* 0xffffff9a0c187836 */ /* 0x001fc60000000000 */
[----:B------:R-:W-:Y:S02]  /*6f90*/  ISETP.GE.U32.AND P0, PT, R28, 0x7fffff23, PT ;  /* 0x7fffff231c00780c */ /* 0x000fe40003f06070 */
[----:B------:R-:W-:Y:S02]  /*6fa0*/  PRMT R28, RZ, 0x7610, R28 ;  /* 0x00007610ff1c7816 */ /* 0x000fe4000000001c */
[----:B------:R-:W-:Y:S02]  /*6fb0*/  ISETP.GE.U32.AND P4, PT, R24, 0x7fffff1b, PT ;  /* 0x7fffff1b1800780c */ /* 0x000fe40003f86070 */
[----:B------:R-:W-:Y:S01]  /*6fc0*/  PRMT R127, RZ, 0x7610, R127 ;  /* 0x00007610ff7f7816 */ /* 0x000fe2000000007f */
[----:B--2---:R0:W-:Y:S02]  /*6fd0*/  STL [R1+0x220], R129 ;  /* 0x0002208101007387 */ /* 0x0041e40000100800 */
[----:B0-----:R-:W-:-:S04]  /*6fe0*/  IADD3 R129, P6, PT, R27, R2, RZ ;  /* 0x000000021b817210 */ /* 0x001fc80007fde0ff */
[----:B------:R-:W-:Y:S01]  /*6ff0*/  LEA.HI.X.SX32 R25, R27, R3, 0x1, P6 ;  /* 0x000000031b197211 */ /* 0x000fe200030f0eff */
[----:B------:R-:W-:Y:S04]  /*7000*/  STL [R1+0x624], R129 ;  /* 0x0006248101007387 */ /* 0x000fe80000100800 */
[----:B------:R-:W-:Y:S04]  /*7010*/  STL [R1+0x620], R25 ;  /* 0x0006201901007387 */ /* 0x000fe80000100800 */
[----:B---3--:R0:W-:Y:S01]  /*7020*/  STL [R1+0x21c], R128 ;  /* 0x00021c8001007387 */ /* 0x0081e20000100800 */
[----:B------:R-:W-:-:S05]  /*7030*/  @!P5 IMAD.MOV.U32 R24, RZ, RZ, R129 ;  /* 0x000000ffff18d224 */ /* 0x000fca00078e0081 */
[----:B------:R1:W2:Y:S01]  /*7040*/  @!P5 LDG.E.U8 R28, desc[UR18][R24.64] ;  /* 0x00000012181cd981 */ /* 0x0002a2000c1e1100 */
[----:B0-----:R-:W-:-:S04]  /*7050*/  IADD3 R128, P6, PT, R26, R2, RZ ;  /* 0x000000021a807210 */ /* 0x001fc80007fde0ff */
[----:B------:R-:W-:Y:S01]  /*7060*/  LEA.HI.X.SX32 R130, R26, R3, 0x1, P6 ;  /* 0x000000031a827211 */ /* 0x000fe200030f0eff */
[----:B-1----:R-:W-:-:S04]  /*7070*/  @!P3 IMAD.MOV.U32 R24, RZ, RZ, R128 ;  /* 0x000000ffff18b224 */ /* 0x002fc800078e0080 */
        /* <DEDUP_REMOVED lines=11> */
[----:B------:R-:W-:Y:S01]  /*7130*/  PRMT R126, RZ, 0x7610, R126 ;  /* 0x00007610ff7e7816 */ /* 0x000fe2000000007e */
[----:B--2---:R-:W-:Y:S04]  /*7140*/  STL [R1+0x218], R28 ;  /* 0x0002181c01007387 */ /* 0x004fe80000100800 */
[----:B------:R-:W-:Y:S04]  /*7150*/  STL [R1+0x660], R130 ;  /* 0x0006608201007387 */ /* 0x000fe80000100800 */
[----:B------:R-:W-:Y:S04]  /*7160*/  STL [R1+0x6a4], R129 ;  /* 0x0006a48101007387 */ /* 0x000fe80000100800 */
        /* <DEDUP_REMOVED lines=36> */
[C---:B------:R-:W-:Y:S02]  /*73b0*/  IMAD R27, R36.reuse, 0x75, RZ ;  /* 0x00000075241b7824 */ /* 0x040fe400078e02ff */
[----:B------:R-:W-:Y:S02]  /*73c0*/  IMAD.MOV.U32 R136, RZ, RZ, R137 ;  /* 0x000000ffff887224 */ /* 0x000fe400078e0089 */
[----:B------:R-:W-:Y:S01]  /*73d0*/  IMAD R26, R36, 0x7d, RZ ;  /* 0x0000007d241a7824 */ /* 0x000fe200078e02ff */
[CC--:B------:R-:W-:Y:S01]  /*73e0*/  IADD3 R125, P6, PT, R27.reuse, R2.reuse, RZ ;  /* 0x000000021b7d7210 */ /* 0x0c0fe20007fde0ff */
[----:B------:R-:W-:Y:S02]  /*73f0*/  IMAD.MOV.U32 R137, RZ, RZ, R140 ;  /* 0x000000ffff897224 */ /* 0x000fe400078e008c */
[----:B------:R-:W-:Y:S02]  /*7400*/  IMAD.MOV.U32 R140, RZ, RZ, R141 ;  /* 0x000000ffff8c7224 */ /* 0x000fe400078e008d */
[----:B------:R-:W-:Y:S01]  /*7410*/  IMAD.MOV.U32 R141, RZ, RZ, R145 ;  /* 0x000000ffff8d7224 */ /* 0x000fe200078e0091 */
[----:B0-----:R-:W-:Y:S01]  /*7420*/  LEA.HI.X.SX32 R24, R27, R3, 0x1, P6 ;  /* 0x000000031b187211 */ /* 0x001fe200030f0eff */
[----:B------:R-:W-:Y:S01]  /*7430*/  IMAD.MOV.U32 R145, RZ, RZ, R149 ;  /* 0x000000ffff917224 */ /* 0x000fe200078e0095 */
[----:B------:R-:W-:Y:S01]  /*7440*/  STL [R1+0x74c], R126 ;  /* 0x00074c7e01007387 */ /* 0x000fe20000100800 */
[----:B------:R-:W-:Y:S01]  /*7450*/  IMAD.MOV.U32 R149, RZ, RZ, R118 ;  /* 0x000000ffff957224 */ /* 0x000fe200078e0076 */
[----:B------:R-:W-:Y:S01]  /*7460*/  IADD3 R118, P6, PT, R26, R2, RZ ;  /* 0x000000021a767210 */ /* 0x000fe20007fde0ff */
[----:B------:R-:W-:Y:S01]  /*7470*/  @!P3 IMAD.MOV.U32 R25, RZ, RZ, R24 ;  /* 0x000000ffff19b224 */ /* 0x000fe200078e0018 */
[----:B------:R-:W-:Y:S01]  /*7480*/  PRMT R124, RZ, 0x7610, R124 ;  /* 0x00007610ff7c7816 */ /* 0x000fe2000000007c */
[----:B------:R-:W-:Y:S01]  /*7490*/  VIADD R27, R12, 0xffffffe1 ;  /* 0xffffffe10c1b7836 */ /* 0x000fe20000000000 */
[----:B------:R-:W-:Y:S01]  /*74a0*/  PRMT R121, RZ, 0x7610, R121 ;  /* 0x00007610ff797816 */ /* 0x000fe20000000079 */
[----:B--2---:R-:W-:Y:S04]  /*74b0*/  STL [R1+0x1e0], R28 ;  /* 0x0001e01c01007387 */ /* 0x004fe80000100800 */
[----:B------:R-:W-:Y:S04]  /*74c0*/  STL [R1+0x748], R127 ;  /* 0x0007487f01007387 */ /* 0x000fe80000100800 */
[----:B------:R-:W-:Y:S04]  /*74d0*/  STL [R1+0x784], R125 ;  /* 0x0007847d01007387 */ /* 0x000fe80000100800 */
[----:B------:R0:W-:Y:S04]  /*74e0*/  STL [R1+0x780], R24 ;  /* 0x0007801801007387 */ /* 0x0001e80000100800 */
[----:B------:R-:W-:Y:S04]  /*74f0*/  STL [R1+0x7bc], R118 ;  /* 0x0007bc7601007387 */ /* 0x000fe80000100800 */
[----:B---3--:R1:W-:Y:S01]  /*7500*/  STL [R1+0x1dc], R122 ;  /* 0x0001dc7a01007387 */ /* 0x0083e20000100800 */
[----:B0-----:R-:W-:-:S05]  /*7510*/  @!P3 IMAD.MOV.U32 R24, RZ, RZ, R125 ;  /* 0x000000ffff18b224 */ /* 0x001fca00078e007d */
[----:B------:R0:W2:Y:S01]  /*7520*/  @!P3 LDG.E.U8 R124, desc[UR18][R24.64] ;  /* 0x00000012187cb981 */ /* 0x0000a2000c1e1100 */
[----:B-1----:R-:W-:Y:S01]  /*7530*/  LEA.HI.X.SX32 R122, R26, R3, 0x1, P6 ;  /* 0x000000031a7a7211 */ /* 0x002fe200030f0eff */
[----:B------:R-:W-:Y:S01]  /*7540*/  @!P2 IMAD.MOV.U32 R26, RZ, RZ, R118 ;  /* 0x000000ffff1aa224 */ /* 0x000fe200078e0076 */
[----:B------:R-:W-:-:S03]  /*7550*/  ISETP.GE.U32.AND P3, PT, R27, 0x7fffff62, PT ;  /* 0x7fffff621b00780c */ /* 0x000fc60003f66070 */
[----:B------:R-:W-:-:S05]  /*7560*/  @!P2 IMAD.MOV.U32 R27, RZ, RZ, R122 ;  /* 0x000000ffff1ba224 */ /* 0x000fca00078e007a */
[----:B------:R1:W3:Y:S01]  /*7570*/  @!P2 LDG.E.U8 R112, desc[UR18][R26.64] ;  /* 0x000000121a70a981 */ /* 0x0002e2000c1e1100 */
[----:B------:R-:W-:-:S05]  /*7580*/  VIADD R28, R12, 0xffffffe9 ;  /* 0xffffffe90c1c7836 */ /* 0x000fca0000000000 */
[----:B------:R-:W-:Y:S01]  /*7590*/  ISETP.GE.U32.AND P5, PT, R28, 0x7fffff6a, PT ;  /* 0x7fffff6a1c00780c */ /* 0x000fe20003fa6070 */
[----:B------:R-:W-:-:S05]  /*75a0*/  IMAD R28, R36, 0x6, RZ ;  /* 0x00000006241c7824 */ /* 0x000fca00078e02ff */
[----:B0-----:R-:W-:-:S04]  /*75b0*/  IADD3 R24, P6, PT, R28, R2, RZ ;  /* 0x000000021c187210 */ /* 0x001fc80007fde0ff */
[----:B------:R-:W-:-:S05]  /*75c0*/  LEA.HI.X.SX32 R25, R28, R3, 0x1, P6 ;  /* 0x000000031c197211 */ /* 0x000fca00030f0eff */
[----:B------:R-:W4:Y:S04]  /*75d0*/  @!P0 LDG.E.U8 R121, desc[UR18][R24.64] ;  /* 0x0000001218798981 */ /* 0x000f28000c1e1100 */
[----:B------:R-:W-:Y:S01]  /*75e0*/  STL [R1+0x7b8], R122 ;  /* 0x0007b87a01007387 */ /* 0x000fe20000100800 */
[----:B-1----:R-:W-:-:S05]  /*75f0*/  VIADD R26, R12, 0xffffffd9 ;  /* 0xffffffd90c1a7836 */ /* 0x002fca0000000000 */
[----:B------:R-:W-:Y:S01]  /*7600*/  ISETP.GE.U32.AND P2, PT, R26, 0x7fffff5a, PT ;  /* 0x7fffff5a1a00780c */ /* 0x000fe20003f46070 */
[----:B------:R-:W-:Y:S01]  /*7610*/  VIADD R26, R12, 0xffffffd1 ;  /* 0xffffffd10c1a7836 */ /* 0x000fe20000000000 */
[----:B------:R-:W-:Y:S01]  /*7620*/  PRMT R120, RZ, 0x7610, R120 ;  /* 0x00007610ff787816 */ /* 0x000fe20000000078 */
[----:B------:R-:W-:Y:S02]  /*7630*/  IMAD.MOV.U32 R131, RZ, RZ, R136 ;  /* 0x000000ffff837224 */ /* 0x000fe400078e0088 */
[----:B------:R-:W-:Y:S01]  /*7640*/  IMAD.MOV.U32 R136, RZ, RZ, R155 ;  /* 0x000000ffff887224 */ /* 0x000fe200078e009b */
[----:B------:R-:W-:Y:S01]  /*7650*/  ISETP.GE.U32.AND P0, PT, R26, 0x7fffff52, PT ;  /* 0x7fffff521a00780c */ /* 0x000fe20003f06070 */
[----:B------:R-:W-:Y:S02]  /*7660*/  IMAD.MOV.U32 R155, RZ, RZ, R163 ;  /* 0x000000ffff9b7224 */ /* 0x000fe400078e00a3 */
[----:B------:R-:W-:Y:S02]  /*7670*/  IMAD R163, R36, 0x16, RZ ;  /* 0x0000001624a37824 */ /* 0x000fe400078e02ff */
[----:B------:R-:W-:-:S02]  /*7680*/  IMAD.MOV.U32 R134, RZ, RZ, R140 ;  /* 0x000000ffff867224 */ /* 0x000fc400078e008c */
[----:B------:R-:W-:Y:S02]  /*7690*/  IMAD.MOV.U32 R140, RZ, RZ, R141 ;  /* 0x000000ffff8c7224 */ /* 0x000fe400078e008d */
[----:B------:R-:W-:Y:S02]  /*76a0*/  IMAD.MOV.U32 R141, RZ, RZ, R147 ;  /* 0x000000ffff8d7224 */ /* 0x000fe400078e0093 */
[----:B------:R-:W-:Y:S01]  /*76b0*/  IMAD.MOV.U32 R147, RZ, RZ, R164 ;  /* 0x000000ffff937224 */ /* 0x000fe200078e00a4 */
[----:B---3--:R0:W-:Y:S02]  /*76c0*/  STL [R1+0x1d4], R112 ;  /* 0x0001d47001007387 */ /* 0x0081e40000100800 */
[----:B0-----:R-:W-:-:S05]  /*76d0*/  IMAD R112, R36, 0xe, RZ ;  /* 0x0000000e24707824 */ /* 0x001fca00078e02ff */
[----:B------:R-:W-:-:S04]  /*76e0*/  IADD3 R118, P6, PT, R112, R2, RZ ;  /* 0x0000000270767210 */ /* 0x000fc80007fde0ff */
[----:B------:R-:W-:Y:S01]  /*76f0*/  LEA.HI.X.SX32 R112, R112, R3, 0x1, P6 ;  /* 0x0000000370707211 */ /* 0x000fe200030f0eff */
[----:B------:R-:W-:-:S04]  /*7700*/  @!P4 IMAD.MOV.U32 R26, RZ, RZ, R118 ;  /* 0x000000ffff1ac224 */ /* 0x000fc800078e0076 */
[----:B------:R-:W-:Y:S01]  /*7710*/  @!P4 IMAD.MOV.U32 R27, RZ, RZ, R112 ;  /* 0x000000ffff1bc224 */ /* 0x000fe200078e0070 */
[----:B------:R-:W-:-:S04]  /*7720*/  IADD3 R164, P6, PT, R163, R2, RZ ;  /* 0x00000002a3a47210 */ /* 0x000fc80007fde0ff */
[----:B------:R0:W3:Y:S01]  /*7730*/  @!P4 LDG.E.U8 R120, desc[UR18][R26.64] ;  /* 0x000000121a78c981 */ /* 0x0000e2000c1e1100 */
[----:B------:R-:W-:-:S03]  /*7740*/  LEA.HI.X.SX32 R163, R163, R3, 0x1, P6 ;  /* 0x00000003a3a37211 */ /* 0x000fc600030f0eff */
[----:B--2---:R-:W-:Y:S04]  /*7750*/  STL [R1+0x1d8], R124 ;  /* 0x0001d87c01007387 */ /* 0x004fe80000100800 */
[----:B------:R-:W-:Y:S04]  /*7760*/  STL [R1+0xa64], R24 ;  /* 0x000a641801007387 */ /* 0x000fe80000100800 */
[----:B------:R-:W-:Y:S01]  /*7770*/  STL [R1+0xa60], R25 ;  /* 0x000a601901007387 */ /* 0x000fe20000100800 */
[----:B0-----:R-:W-:-:S03]  /*7780*/  @!P5 IMAD.MOV.U32 R26, RZ, RZ, R164 ;  /* 0x000000ffff1ad224 */ /* 0x001fc600078e00a4 */
[----:B----4-:R-:W-:Y:S01]  /*7790*/  STL [R1+0x1d0], R121 ;  /* 0x0001d07901007387 */ /* 0x010fe20000100800 */
[----:B------:R-:W-:-:S03]  /*77a0*/  @!P5 IMAD.MOV.U32 R27, RZ, RZ, R163 ;  /* 0x000000ffff1bd224 */ /* 0x000fc600078e00a3 */
[----:B------:R0:W-:Y:S02]  /*77b0*/  STL [R1+0xa6c], R118 ;  /* 0x000a6c7601007387 */ /* 0x0001e40000100800 */
[----:B0-----:R-:W-:-:S06]  /*77c0*/  PRMT R118, RZ, 0x7610, R118 ;  /* 0x00007610ff767816 */ /* 0x001fcc0000000076 */
[----:B------:R0:W2:Y:S01]  /*77d0*/  @!P5 LDG.E.U8 R118, desc[UR18][R26.64] ;  /* 0x000000121a76d981 */ /* 0x0000a2000c1e1100 */
[----:B------:R-:W-:-:S03]  /*77e0*/  IMAD R28, R36, 0x1e, RZ ;  /* 0x0000001e241c7824 */ /* 0x000fc600078e02ff */
[----:B------:R1:W-:Y:S01]  /*77f0*/  STL [R1+0xa68], R112 ;  /* 0x000a687001007387 */ /* 0x0003e20000100800 */
[----:B------:R-:W-:Y:S02]  /*7800*/  IMAD.MOV.U32 R133, RZ, RZ, R137 ;  /* 0x000000ffff857224 */ /* 0x000fe400078e0089 */
[----:B------:R-:W-:Y:S02]  /*7810*/  IMAD.MOV.U32 R137, RZ, RZ, R145 ;  /* 0x000000ffff897224 */ /* 0x000fe400078e0091 */
[----:B------:R-:W-:Y:S02]  /*7820*/  IMAD.MOV.U32 R145, RZ, RZ, R162 ;  /* 0x000000ffff917224 */ /* 0x000fe400078e00a2 */
[----:B------:R-:W-:Y:S02]  /*7830*/  IMAD.MOV.U32 R162, RZ, RZ, R30 ;  /* 0x000000ffffa27224 */ /* 0x000fe400078e001e */
[----:B------:R-:W-:Y:S01]  /*7840*/  VIADD R30, R12, 0xffffffc9 ;  /* 0xffffffc90c1e7836 */ /* 0x000fe20000000000 */
[----:B-1----:R-:W-:Y:S01]  /*7850*/  PRMT R112, RZ, 0x7610, R112 ;  /* 0x00007610ff707816 */ /* 0x002fe20000000070 */
[----:B------:R-:W-:-:S02]  /*7860*/  IMAD.MOV.U32 R129, RZ, RZ, R134 ;  /* 0x000000ffff817224 */ /* 0x000fc400078e0086 */
[----:B------:R-:W-:Y:S01]  /*7870*/  IMAD.MOV.U32 R134, RZ, RZ, R136 ;  /* 0x000000ffff867224 */ /* 0x000fe200078e0088 */
[----:B------:R-:W-:Y:S01]  /*7880*/  ISETP.GE.U32.AND P4, PT, R30, 0x7fffff4a, PT ;  /* 0x7fffff4a1e00780c */ /* 0x000fe20003f86070 */
[----:B------:R-:W-:Y:S02]  /*7890*/  IMAD R30, R36, 0x26, RZ ;  /* 0x00000026241e7824 */ /* 0x000fe400078e02ff */
[----:B------:R-:W-:Y:S02]  /*78a0*/  IMAD.MOV.U32 R136, RZ, RZ, R145 ;  /* 0x000000ffff887224 */ /* 0x000fe400078e0091 */
[----:B------:R-:W-:Y:S02]  /*78b0*/  IMAD.MOV.U32 R145, RZ, RZ, R31 ;  /* 0x000000ffff917224 */ /* 0x000fe400078e001f */
[----:B------:R-:W-:-:S05]  /*78c0*/  VIADD R31, R12, 0xffffffc1 ;  /* 0xffffffc10c1f7836 */ /* 0x000fca0000000000 */
[----:B------:R-:W-:Y:S02]  /*78d0*/  ISETP.GE.U32.AND P5, PT, R31, 0x7fffff42, PT ;  /* 0x7fffff421f00780c */ /* 0x000fe40003fa6070 */
[----:B------:R-:W-:Y:S01]  /*78e0*/  PRMT R31, RZ, 0x7610, R31 ;  /* 0x00007610ff1f7816 */ /* 0x000fe2000000001f */
[----:B---3--:R1:W-:Y:S02]  /*78f0*/  STL [R1+0x1cc], R120 ;  /* 0x0001cc7801007387 */ /* 0x0083e40000100800 */
[----:B-1----:R-:W-:-:S04]  /*7900*/  IADD3 R120, P6, PT, R28, R2, RZ ;  /* 0x000000021c787210 */ /* 0x002fc80007fde0ff */
[----:B------:R-:W-:Y:S01]  /*7910*/  LEA.HI.X.SX32 R121, R28, R3, 0x1, P6 ;  /* 0x000000031c797211 */ /* 0x000fe200030f0eff */
[----:B0-----:R-:W-:Y:S01]  /*7920*/  @!P3 IMAD.MOV.U32 R26, RZ, RZ, R120 ;  /* 0x000000ffff1ab224 */ /* 0x001fe200078e0078 */
[----:B------:R-:W-:Y:S03]  /*7930*/  STL [R1+0xbc], R120 ;  /* 0x0000bc7801007387 */ /* 0x000fe60000100800 */
[----:B------:R-:W-:Y:S01]  /*7940*/  @!P3 IMAD.MOV.U32 R27, RZ, RZ, R121 ;  /* 0x000000ffff1bb224 */ /* 0x000fe200078e0079 */
[----:B------:R-:W-:Y:S04]  /*7950*/  STL [R1+0xa74], R164 ;  /* 0x000a74a401007387 */ /* 0x000fe80000100800 */
[----:B------:R-:W-:Y:S04]  /*7960*/  STL [R1+0xa70], R163 ;  /* 0x000a70a301007387 */ /* 0x000fe80000100800 */
[----:B------:R-:W-:Y:S04]  /*7970*/  STL [R1+0xb8], R121 ;  /* 0x0000b87901007387 */ /* 0x000fe80000100800 */
[----:B------:R0:W3:Y:S04]  /*7980*/  @!P3 LDG.E.U8 R112, desc[UR18][R26.64] ;  /* 0x000000121a70b981 */ /* 0x0000e8000c1e1100 */
[----:B--2---:R1:W-:Y:S01]  /*7990*/  STL [R1+0x1a0], R118 ;  /* 0x0001a07601007387 */ /* 0x0043e20000100800 */
[----:B0-----:R-:W-:Y:S01]  /*79a0*/  VIADD R26, R12, 0xffffffb9 ;  /* 0xffffffb90c1a7836 */ /* 0x001fe20000000000 */
[----:B-1----:R-:W-:-:S04]  /*79b0*/  IADD3 R118, P6, PT, R30, R2, RZ ;  /* 0x000000021e767210 */ /* 0x002fc80007fde0ff */
[----:B------:R-:W-:Y:S02]  /*79c0*/  ISETP.GE.U32.AND P3, PT, R26, 0x7fffff3a, PT ;  /* 0x7fffff3a1a00780c */ /* 0x000fe40003f66070 */
[----:B------:R-:W-:Y:S01]  /*79d0*/  LEA.HI.X.SX32 R27, R30, R3, 0x1, P6 ;  /* 0x000000031e1b7211 */ /* 0x000fe200030f0eff */
[----:B------:R-:W-:-:S05]  /*79e0*/  @!P2 IMAD.MOV.U32 R26, RZ, RZ, R118 ;  /* 0x000000ffff1aa224 */ /* 0x000fca00078e0076 */
[----:B------:R0:W2:Y:S01]  /*79f0*/  @!P2 LDG.E.U8 R31, desc[UR18][R26.64] ;  /* 0x000000121a1fa981 */ /* 0x0000a2000c1e1100 */
[----:B------:R-:W-:-:S03]  /*7a00*/  IMAD R28, R36, 0x2e, RZ ;  /* 0x0000002e241c7824 */ /* 0x000fc600078e02ff */
[----:B------:R-:W-:Y:S01]  /*7a10*/  STL [R1+0x52c], R118 ;  /* 0x00052c7601007387 */ /* 0x000fe20000100800 */
[----:B------:R-:W-:-:S03]  /*7a20*/  PRMT R111, RZ, 0x7610, R111 ;  /* 0x00007610ff6f7816 */ /* 0x000fc6000000006f */
[----:B---3--:R1:W-:Y:S04]  /*7a30*/  STL [R1+0x19c], R112 ;  /* 0x00019c7001007387 */ /* 0x0083e80000100800 */
[----:B------:R3:W-:Y:S01]  /*7a40*/  STL [R1+0x528], R27 ;  /* 0x0005281b01007387 */ /* 0x0007e20000100800 */
[----:B-1----:R-:W-:-:S04]  /*7a50*/  IADD3 R112, P6, PT, R28, R2, RZ ;  /* 0x000000021c707210 */ /* 0x002fc80007fde0ff */
[----:B0-----:R-:W-:Y:S01]  /*7a60*/  LEA.HI.X.SX32 R26, R28, R3, 0x1, P6 ;  /* 0x000000031c1a7211 */ /* 0x001fe200030f0eff */
[----:B------:R-:W-:Y:S04]  /*7a70*/  STL [R1+0x56c], R112 ;  /* 0x00056c7001007387 */ /* 0x000fe80000100800 */
[----:B---3--:R-:W-:Y:S01]  /*7a80*/  @!P0 IMAD.MOV.U32 R27, RZ, RZ, R26 ;  /* 0x000000ffff1b8224 */ /* 0x008fe200078e001a */
[----:B--2---:R-:W-:Y:S04]  /*7a90*/  STL [R1+0x198], R31 ;  /* 0x0001981f01007387 */ /* 0x004fe80000100800 */
[----:B------:R0:W-:Y:S02]  /*7aa0*/  STL [R1+0x568], R26 ;  /* 0x0005681a01007387 */ /* 0x0001e40000100800 */
[----:B0-----:R-:W-:-:S05]  /*7ab0*/  @!P0 IMAD.MOV.U32 R26, RZ, RZ, R112 ;  /* 0x000000ffff1a8224 */ /* 0x001fca00078e0070 */
[----:B------:R0:W2:Y:S01]  /*7ac0*/  @!P0 LDG.E.U8 R111, desc[UR18][R26.64] ;  /* 0x000000121a6f8981 */ /* 0x0000a2000c1e1100 */
[----:B------:R-:W-:-:S05]  /*7ad0*/  VIADD R30, R12, 0xffffffb1 ;  /* 0xffffffb10c1e7836 */ /* 0x000fca0000000000 */
[----:B------:R-:W-:Y:S01]  /*7ae0*/  ISETP.GE.U32.AND P2, PT, R30, 0x7fffff32, PT ;  /* 0x7fffff321e00780c */ /* 0x000fe20003f46070 */
[----:B------:R-:W-:-:S05]  /*7af0*/  IMAD R30, R36, 0x36, RZ ;  /* 0x00000036241e7824 */ /* 0x000fca00078e02ff */
[----:B------:R-:W-:-:S04]  /*7b00*/  IADD3 R118, P6, PT, R30, R2, RZ ;  /* 0x000000021e767210 */ /* 0x000fc80007fde0ff */
[----:B0-----:R-:W-:Y:S01]  /*7b10*/  LEA.HI.X.SX32 R26, R30, R3, 0x1, P6 ;  /* 0x000000031e1a7211 */ /* 0x001fe200030f0eff */
[----:B------:R-:W-:Y:S01]  /*7b20*/  STL [R1+0x5ac], R118 ;  /* 0x0005ac7601007387 */ /* 0x000fe20000100800 */
[----:B------:R-:W-:-:S03]  /*7b30*/  PRMT R110, RZ, 0x7610, R110 ;  /* 0x00007610ff6e7816 */ /* 0x000fc6000000006e */
[----:B------:R-:W-:Y:S01]  /*7b40*/  @!P4 IMAD.MOV.U32 R27, RZ, RZ, R26 ;  /* 0x000000ffff1bc224 */ /* 0x000fe200078e001a */
[----:B--2---:R-:W-:Y:S04]  /*7b50*/  STL [R1+0x194], R111 ;  /* 0x0001946f01007387 */ /* 0x004fe80000100800 */
[----:B------:R0:W-:Y:S02]  /*7b60*/  STL [R1+0x5a8], R26 ;  /* 0x0005a81a01007387 */ /* 0x0001e40000100800 */
[----:B0-----:R-:W-:-:S05]  /*7b70*/  @!P4 IMAD.MOV.U32 R26, RZ, RZ, R118 ;  /* 0x000000ffff1ac224 */ /* 0x001fca00078e0076 */
[----:B------:R0:W2:Y:S01]  /*7b80*/  @!P4 LDG.E.U8 R110, desc[UR18][R26.64] ;  /* 0x000000121a6ec981 */ /* 0x0000a2000c1e1100 */
[----:B------:R-:W-:-:S05]  /*7b90*/  IMAD R28, R36, 0x3e, RZ ;  /* 0x0000003e241c7824 */ /* 0x000fca00078e02ff */
[----:B------:R-:W-:-:S04]  /*7ba0*/  IADD3 R111, P6, PT, R28, R2, RZ ;  /* 0x000000021c6f7210 */ /* 0x000fc80007fde0ff */
[----:B------:R-:W-:Y:S01]  /*7bb0*/  LEA.HI.X.SX32 R112, R28, R3, 0x1, P6 ;  /* 0x000000031c707211 */ /* 0x000fe200030f0eff */
[----:B0-----:R-:W-:Y:S01]  /*7bc0*/  @!P5 IMAD.MOV.U32 R26, RZ, RZ, R111 ;  /* 0x000000ffff1ad224 */ /* 0x001fe200078e006f */
[----:B------:R-:W-:Y:S01]  /*7bd0*/  PRMT R22, RZ, 0x7610, R22 ;  /* 0x00007610ff167816 */ /* 0x000fe20000000016 */
[----:B------:R-:W-:Y:S02]  /*7be0*/  IMAD R30, R36, 0x46, RZ ;  /* 0x00000046241e7824 */ /* 0x000fe400078e02ff */
[----:B------:R-:W-:Y:S01]  /*7bf0*/  @!P5 IMAD.MOV.U32 R27, RZ, RZ, R112 ;  /* 0x000000ffff1bd224 */ /* 0x000fe200078e0070 */
[----:B------:R-:W-:Y:S04]  /*7c00*/  STL [R1+0x5ec], R111 ;  /* 0x0005ec6f01007387 */ /* 0x000fe80000100800 */
[----:B------:R-:W-:Y:S04]  /*7c10*/  STL [R1+0x5e8], R112 ;  /* 0x0005e87001007387 */ /* 0x000fe80000100800 */
[----:B------:R0:W3:Y:S01]  /*7c20*/  @!P5 LDG.E.U8 R22, desc[UR18][R26.64] ;  /* 0x000000121a16d981 */ /* 0x0000e2000c1e1100 */
[----:B------:R-:W-:Y:S01]  /*7c30*/  PRMT R25, RZ, 0x7610, R25 ;  /* 0x00007610ff197816 */ /* 0x000fe20000000019 */
[----:B0-----:R-:W-:-:S05]  /*7c40*/  VIADD R26, R12, 0xffffff99 ;  /* 0xffffff990c1a7836 */ /* 0x001fca0000000000 */
[----:B------:R-:W-:Y:S01]  /*7c50*/  ISETP.GE.U32.AND P5, PT, R26, 0x7fffff1a, PT ;  /* 0x7fffff1a1a00780c */ /* 0x000fe20003fa6070 */
[----:B--2---:R0:W-:Y:S02]  /*7c60*/  STL [R1+0x190], R110 ;  /* 0x0001906e01007387 */ /* 0x0041e40000100800 */
[----:B0-----:R-:W-:-:S04]  /*7c70*/  IADD3 R110, P6, PT, R30, R2, RZ ;  /* 0x000000021e6e7210 */ /* 0x001fc80007fde0ff */
[----:B------:R-:W-:Y:S01]  /*7c80*/  LEA.HI.X.SX32 R27, R30, R3, 0x1, P6 ;  /* 0x000000031e1b7211 */ /* 0x000fe200030f0eff */
[----:B------:R-:W-:-:S05]  /*7c90*/  @!P3 IMAD.MOV.U32 R26, RZ, RZ, R110 ;  /* 0x000000ffff1ab224 */ /* 0x000fca00078e006e */
[----:B------:R0:W2:Y:S01]  /*7ca0*/  @!P3 LDG.E.U8 R25, desc[UR18][R26.64] ;  /* 0x000000121a19b981 */ /* 0x0000a2000c1e1100 */
[----:B------:R-:W-:-:S03]  /*7cb0*/  IMAD R28, R36, 0x4e, RZ ;  /* 0x0000004e241c7824 */ /* 0x000fc600078e02ff */
[----:B------:R-:W-:Y:S04]  /*7cc0*/  STL [R1+0x62c], R110 ;  /* 0x00062c6e01007387 */ /* 0x000fe80000100800 */
[----:B---3--:R1:W-:Y:S01]  /*7cd0*/  STL [R1+0x18c], R22 ;  /* 0x00018c1601007387 */ /* 0x0083e20000100800 */
[----:B------:R-:W-:-:S03]  /*7ce0*/  VIADD R31, R12, 0xffffffa9 ;  /* 0xffffffa90c1f7836 */ /* 0x000fc60000000000 */
[----:B------:R-:W-:Y:S01]  /*7cf0*/  STL [R1+0x628], R27 ;  /* 0x0006281b01007387 */ /* 0x000fe20000100800 */
[----:B-1----:R-:W-:-:S05]  /*7d00*/  IADD3 R22, P6, PT, R28, R2, RZ ;  /* 0x000000021c167210 */ /* 0x002fca0007fde0ff */
[----:B------:R-:W-:Y:S01]  /*7d10*/  STL [R1+0x66c], R22 ;  /* 0x00066c1601007387 */ /* 0x000fe20000100800 */
[----:B------:R-:W-:Y:S01]  /*7d20*/  ISETP.GE.U32.AND P0, PT, R31, 0x7fffff2a, PT ;  /* 0x7fffff2a1f00780c */ /* 0x000fe20003f06070 */
[----:B0-----:R-:W-:Y:S01]  /*7d30*/  @!P2 IMAD.MOV.U32 R26, RZ, RZ, R22 ;  /* 0x000000ffff1aa224 */ /* 0x001fe200078e0016 */
[----:B------:R-:W-:Y:S02]  /*7d40*/  PRMT R20, RZ, 0x7610, R20 ;  /* 0x00007610ff147816 */ /* 0x000fe40000000014 */
[----:B------:R-:W-:Y:S01]  /*7d50*/  PRMT R21, RZ, 0x7610, R21 ;  /* 0x00007610ff157816 */ /* 0x000fe20000000015 */
[----:B--2---:R0:W-:Y:S02]  /*7d60*/  STL [R1+0x160], R25 ;  /* 0x0001601901007387 */ /* 0x0041e40000100800 */
[----:B0-----:R-:W-:Y:S01]  /*7d70*/  LEA.HI.X.SX32 R25, R28, R3, 0x1, P6 ;  /* 0x000000031c197211 */ /* 0x001fe200030f0eff */
[----:B------:R-:W-:-:S05]  /*7d80*/  IMAD R28, R36, 0x56, RZ ;  /* 0x00000056241c7824 */ /* 0x000fca00078e02ff */
[C---:B------:R-:W-:Y:S01]  /*7d90*/  IADD3 R22, P6, PT, R28.reuse, R2, RZ ;  /* 0x000000021c167210 */ /* 0x040fe20007fde0ff */
[----:B------:R-:W-:Y:S01]  /*7da0*/  @!P2 IMAD.MOV.U32 R27, RZ, RZ, R25 ;  /* 0x000000ffff1ba224 */ /* 0x000fe200078e0019 */
[----:B------:R0:W-:Y:S04]  /*7db0*/  STL [R1+0x668], R25 ;  /* 0x0006681901007387 */ /* 0x0001e80000100800 */
[----:B------:R1:W2:Y:S01]  /*7dc0*/  @!P2 LDG.E.U8 R20, desc[UR18][R26.64] ;  /* 0x000000121a14a981 */ /* 0x0002a2000c1e1100 */
[----:B0-----:R-:W-:Y:S01]  /*7dd0*/  LEA.HI.X.SX32 R25, R28, R3, 0x1, P6 ;  /* 0x000000031c197211 */ /* 0x001fe200030f0eff */
[----:B-1----:R-:W-:-:S04]  /*7de0*/  @!P0 IMAD.MOV.U32 R26, RZ, RZ, R22 ;  /* 0x000000ffff1a8224 */ /* 0x002fc800078e0016 */
[----:B------:R-:W-:-:S05]  /*7df0*/  @!P0 IMAD.MOV.U32 R27, RZ, RZ, R25 ;  /* 0x000000ffff1b8224 */ /* 0x000fca00078e0019 */
[----:B------:R0:W3:Y:S01]  /*7e00*/  @!P0 LDG.E.U8 R21, desc[UR18][R26.64] ;  /* 0x000000121a158981 */ /* 0x0000e2000c1e1100 */
[C---:B------:R-:W-:Y:S02]  /*7e10*/  VIADD R30, R12.reuse, 0xffffff91 ;  /* 0xffffff910c1e7836 */ /* 0x040fe40000000000 */
[----:B------:R-:W-:-:S03]  /*7e20*/  VIADD R31, R12, 0xffffffa1 ;  /* 0xffffffa10c1f7836 */ /* 0x000fc60000000000 */
[----:B------:R-:W-:Y:S01]  /*7e30*/  ISETP.GE.U32.AND P3, PT, R30, 0x7fffff12, PT ;  /* 0x7fffff121e00780c */ /* 0x000fe20003f66070 */
[----:B------:R-:W-:Y:S01]  /*7e40*/  VIADD R30, R12, 0xffffff89 ;  /* 0xffffff890c1e7836 */ /* 0x000fe20000000000 */
[----:B------:R-:W-:-:S04]  /*7e50*/  ISETP.GE.U32.AND P4, PT, R31, 0x7fffff22, PT ;  /* 0x7fffff221f00780c */ /* 0x000fc80003f86070 */
[----:B------:R-:W-:Y:S01]  /*7e60*/  ISETP.GE.U32.AND P2, PT, R30, 0x7fffff0a, PT ;  /* 0x7fffff0a1e00780c */ /* 0x000fe20003f46070 */
[----:B------:R-:W-:Y:S01]  /*7e70*/  IMAD R30, R36, 0x5e, RZ ;  /* 0x0000005e241e7824 */ /* 0x000fe200078e02ff */
[----:B------:R-:W-:Y:S01]  /*7e80*/  STL [R1+0x6ac], R22 ;  /* 0x0006ac1601007387 */ /* 0x000fe20000100800 */
[----:B------:R-:W-:-:S05]  /*7e90*/  VIADD R28, R12, 0xffffff81 ;  /* 0xffffff810c1c7836 */ /* 0x000fca0000000000 */
[----:B------:R-:W-:Y:S01]  /*7ea0*/  ISETP.GE.U32.AND P0, PT, R28, 0x7fffff02, PT ;  /* 0x7fffff021c00780c */ /* 0x000fe20003f06070 */
[----:B------:R-:W-:Y:S01]  /*7eb0*/  IMAD R28, R36, 0x66, RZ ;  /* 0x00000066241c7824 */ /* 0x000fe200078e02ff */
[----:B------:R-:W-:Y:S02]  /*7ec0*/  PRMT R18, RZ, 0x7610, R18 ;  /* 0x00007610ff127816 */ /* 0x000fe40000000012 */
[----:B------:R-:W-:Y:S01]  /*7ed0*/  PRMT R19, RZ, 0x7610, R19 ;  /* 0x00007610ff137816 */ /* 0x000fe20000000013 */
[----:B--2---:R1:W-:Y:S04]  /*7ee0*/  STL [R1+0x15c], R20 ;  /* 0x00015c1401007387 */ /* 0x0043e80000100800 */
[----:B------:R-:W-:Y:S01]  /*7ef0*/  STL [R1+0x6a8], R25 ;  /* 0x0006a81901007387 */ /* 0x000fe20000100800 */
[----:B-1----:R-:W-:-:S05]  /*7f00*/  IADD3 R20, P6, PT, R30, R2, RZ ;  /* 0x000000021e147210 */ /* 0x002fca0007fde0ff */
[----:B------:R-:W-:Y:S01]  /*7f10*/  STL [R1+0x6e4], R20 ;  /* 0x0006e41401007387 */ /* 0x000fe20000100800 */
[----:B0-----:R-:W-:-:S03]  /*7f20*/  @!P4 IMAD.MOV.U32 R26, RZ, RZ, R20 ;  /* 0x000000ffff1ac224 */ /* 0x001fc600078e0014 */
[----:B---3--:R0:W-:Y:S02]  /*7f30*/  STL [R1+0x158], R21 ;  /* 0x0001581501007387 */ /* 0x0081e40000100800 */
[----:B0-----:R-:W-:Y:S02]  /*7f40*/  LEA.HI.X.SX32 R21, R30, R3, 0x1, P6 ;  /* 0x000000031e157211 */ /* 0x001fe400030f0eff */
[----:B------:R-:W-:-:S03]  /*7f50*/  IADD3 R20, P6, PT, R28, R2, RZ ;  /* 0x000000021c147210 */ /* 0x000fc60007fde0ff */
[----:B------:R-:W-:Y:S01]  /*7f60*/  @!P4 IMAD.MOV.U32 R27, RZ, RZ, R21 ;  /* 0x000000ffff1bc224 */ /* 0x000fe200078e0015 */
[----:B------:R0:W-:Y:S04]  /*7f70*/  STL [R1+0x6e0], R21 ;  /* 0x0006e01501007387 */ /* 0x0001e80000100800 */
[----:B------:R1:W2:Y:S01]  /*7f80*/  @!P4 LDG.E.U8 R18, desc[UR18][R26.64] ;  /* 0x000000121a12c981 */ /* 0x0002a2000c1e1100 */
[----:B0-----:R-:W-:Y:S01]  /*7f90*/  LEA.HI.X.SX32 R21, R28, R3, 0x1, P6 ;  /* 0x000000031c157211 */ /* 0x001fe200030f0eff */
[----:B-1----:R-:W-:-:S04]  /*7fa0*/  @!P5 IMAD.MOV.U32 R26, RZ, RZ, R20 ;  /* 0x000000ffff1ad224 */ /* 0x002fc800078e0014 */
[----:B------:R-:W-:-:S05]  /*7fb0*/  @!P5 IMAD.MOV.U32 R27, RZ, RZ, R21 ;  /* 0x000000ffff1bd224 */ /* 0x000fca00078e0015 */
[----:B------:R0:W3:Y:S01]  /*7fc0*/  @!P5 LDG.E.U8 R19, desc[UR18][R26.64] ;  /* 0x000000121a13d981 */ /* 0x0000e2000c1e1100 */
[----:B------:R-:W-:-:S05]  /*7fd0*/  VIADD R30, R12, 0xfffffff8 ;  /* 0xfffffff80c1e7836 */ /* 0x000fca0000000000 */
        /* <DEDUP_REMOVED lines=22> */
[----:B------:R-:W3:Y:S01]  /*8140*/  @!P2 LDG.E.U8 R17, desc[UR18][R26.64] ;  /* 0x000000121a11a981 */ /* 0x000ee2000c1e1100 */
[----:B------:R-:W-:-:S05]  /*8150*/  VIADD R30, R12, 0xffffffe8 ;  /* 0xffffffe80c1e7836 */ /* 0x000fca0000000000 */
[----:B------:R-:W-:Y:S01]  /*8160*/  ISETP.GE.U32.AND P3, PT, R30, 0x7fffff69, PT ;  /* 0x7fffff691e00780c */ /* 0x000fe20003f66070 */
[----:B------:R-:W-:Y:S01]  /*8170*/  IMAD R30, R36, 0x7e, RZ ;  /* 0x0000007e241e7824 */ /* 0x000fe200078e02ff */
[----:B------:R-:W-:Y:S01]  /*8180*/  STL [R1+0x78c], R18 ;  /* 0x00078c1201007387 */ /* 0x000fe20000100800 */
[----:B------:R-:W-:Y:S01]  /*8190*/  VIADD R28, R12, 0xffffffe0 ;  /* 0xffffffe00c1c7836 */ /* 0x000fe20000000000 */
[----:B------:R-:W-:-:S04]  /*81a0*/  PRMT R15, RZ, 0x7610, R15 ;  /* 0x00007610ff0f7816 */ /* 0x000fc8000000000f */
[----:B------:R-:W-:Y:S01]  /*81b0*/  ISETP.GE.U32.AND P2, PT, R28, 0x7fffff61, PT ;  /* 0x7fffff611c00780c */ /* 0x000fe20003f46070 */
[----:B------:R-:W-:Y:S01]  /*81c0*/  IMAD R28, R36, 0x7, RZ ;  /* 0x00000007241c7824 */ /* 0x000fe200078e02ff */
[----:B------:R-:W-:Y:S01]  /*81d0*/  PRMT R14, RZ, 0x7610, R14 ;  /* 0x00007610ff0e7816 */ /* 0x000fe2000000000e */
[----:B--2---:R0:W-:Y:S04]  /*81e0*/  STL [R1+0x14c], R16 ;  /* 0x00014c1001007387 */ /* 0x0041e80000100800 */
[----:B------:R-:W-:Y:S01]  /*81f0*/  STL [R1+0x788], R19 ;  /* 0x0007881301007387 */ /* 0x000fe20000100800 */
[----:B0-----:R-:W-:-:S05]  /*8200*/  IADD3 R16, P6, PT, R30, R2, RZ ;  /* 0x000000021e107210 */ /* 0x001fca0007fde0ff */
[----:B------:R-:W-:Y:S04]  /*8210*/  STL [R1+0x7c4], R16 ;  /* 0x0007c41001007387 */ /* 0x000fe80000100800 */
[----:B---3--:R0:W-:Y:S01]  /*8220*/  STL [R1+0x90], R17 ;  /* 0x0000901101007387 */ /* 0x0081e20000100800 */
[----:B------:R-:W-:Y:S01]  /*8230*/  @!P0 IMAD.MOV.U32 R26, RZ, RZ, R16 ;  /* 0x000000ffff1a8224 */ /* 0x000fe200078e0010 */
[----:B0-----:R-:W-:-:S05]  /*8240*/  LEA.HI.X.SX32 R17, R30, R3, 0x1, P6 ;  /* 0x000000031e117211 */ /* 0x001fca00030f0eff */
[----:B------:R-:W-:-:S05]  /*8250*/  @!P0 IMAD.MOV.U32 R27, RZ, RZ, R17 ;  /* 0x000000ffff1b8224 */ /* 0x000fca00078e0011 */
[----:B------:R0:W2:Y:S02]  /*8260*/  @!P0 LDG.E.U8 R15, desc[UR18][R26.64] ;  /* 0x000000121a0f8981 */ /* 0x0000a4000c1e1100 */
[----:B0-----:R-:W-:-:S04]  /*8270*/  IADD3 R26, P6, PT, R28, R2, RZ ;  /* 0x000000021c1a7210 */ /* 0x001fc80007fde0ff */
[----:B------:R-:W-:-:S05]  /*8280*/  LEA.HI.X.SX32 R27, R28, R3, 0x1, P6 ;  /* 0x000000031c1b7211 */ /* 0x000fca00030f0eff */
[----:B------:R-:W3:Y:S01]  /*8290*/  @!P4 LDG.E.U8 R14, desc[UR18][R26.64] ;  /* 0x000000121a0ec981 */ /* 0x000ee2000c1e1100 */
[----:B------:R-:W-:Y:S02]  /*82a0*/  IMAD.MOV.U32 R127, RZ, RZ, R140 ;  /* 0x000000ffff7f7224 */ /* 0x000fe400078e008c */
[----:B------:R-:W-:Y:S02]  /*82b0*/  IMAD.MOV.U32 R140, RZ, RZ, R147 ;  /* 0x000000ffff8c7224 */ /* 0x000fe400078e0093 */
[----:B------:R-:W-:Y:S02]  /*82c0*/  IMAD.MOV.U32 R147, RZ, RZ, R151 ;  /* 0x000000ffff937224 */ /* 0x000fe400078e0097 */
[----:B------:R-:W-:Y:S02]  /*82d0*/  IMAD.MOV.U32 R151, RZ, RZ, R154 ;  /* 0x000000ffff977224 */ /* 0x000fe400078e009a */
[----:B------:R-:W-:Y:S02]  /*82e0*/  IMAD.MOV.U32 R128, RZ, RZ, R133 ;  /* 0x000000ffff807224 */ /* 0x000fe400078e0085 */
[----:B------:R-:W-:-:S02]  /*82f0*/  IMAD.MOV.U32 R154, RZ, RZ, R162 ;  /* 0x000000ffff9a7224 */ /* 0x000fc400078e00a2 */
[----:B------:R-:W-:Y:S02]  /*8300*/  IMAD.MOV.U32 R133, RZ, RZ, R136 ;  /* 0x000000ffff857224 */ /* 0x000fe400078e0088 */
[----:B------:R-:W-:Y:S02]  /*8310*/  IMAD.MOV.U32 R162, RZ, RZ, R119 ;  /* 0x000000ffffa27224 */ /* 0x000fe400078e0077 */
[----:B------:R-:W-:Y:S02]  /*8320*/  IMAD.MOV.U32 R136, RZ, RZ, R141 ;  /* 0x000000ffff887224 */ /* 0x000fe400078e008d */
[----:B------:R-:W-:Y:S02]  /*8330*/  IMAD R119, R36, 0xf, RZ ;  /* 0x0000000f24777824 */ /* 0x000fe400078e02ff */
[----:B------:R-:W-:Y:S02]  /*8340*/  IMAD.MOV.U32 R141, RZ, RZ, R148 ;  /* 0x000000ffff8d7224 */ /* 0x000fe400078e0094 */
[----:B------:R-:W-:-:S02]  /*8350*/  IMAD.MOV.U32 R148, RZ, RZ, R153 ;  /* 0x000000ffff947224 */ /* 0x000fc400078e0099 */
[----:B------:R-:W-:Y:S02]  /*8360*/  IMAD.MOV.U32 R153, RZ, RZ, R159 ;  /* 0x000000ffff997224 */ /* 0x000fe400078e009f */
[----:B------:R-:W-:Y:S01]  /*8370*/  IMAD.MOV.U32 R159, RZ, RZ, R123 ;  /* 0x000000ffff9f7224 */ /* 0x000fe200078e007b */
[C---:B------:R-:W-:Y:S01]  /*8380*/  IADD3 R123, P6, PT, R119.reuse, R2, RZ ;  /* 0x00000002777b7210 */ /* 0x040fe20007fde0ff */
[----:B------:R-:W-:Y:S01]  /*8390*/  IMAD.MOV.U32 R124, RZ, RZ, R129 ;  /* 0x000000ffff7c7224 */ /* 0x000fe200078e0081 */
[----:B------:R-:W-:Y:S01]  /*83a0*/  STL [R1+0x7c0], R17 ;  /* 0x0007c01101007387 */ /* 0x000fe20000100800 */
[----:B------:R-:W-:Y:S02]  /*83b0*/  IMAD.MOV.U32 R129, RZ, RZ, R165 ;  /* 0x000000ffff817224 */ /* 0x000fe400078e00a5 */
[----:B------:R-:W-:Y:S01]  /*83c0*/  IMAD R165, R36, 0x17, RZ ;  /* 0x0000001724a57824 */ /* 0x000fe200078e02ff */
[----:B------:R-:W-:Y:S01]  /*83d0*/  LEA.HI.X.SX32 R119, R119, R3, 0x1, P6 ;  /* 0x0000000377777211 */ /* 0x000fe200030f0eff */
[----:B------:R-:W-:Y:S01]  /*83e0*/  VIADD R30, R12, 0xffffffd8 ;  /* 0xffffffd80c1e7836 */ /* 0x000fe20000000000 */
[----:B------:R-:W-:-:S03]  /*83f0*/  PRMT R11, RZ, 0x7610, R11 ;  /* 0x00007610ff0b7816 */ /* 0x000fc6000000000b */
[----:B------:R-:W-:Y:S01]  /*8400*/  @!P5 IMAD.MOV.U32 R31, RZ, RZ, R119 ;  /* 0x000000ffff1fd224 */ /* 0x000fe200078e0077 */
[----:B------:R-:W-:Y:S01]  /*8410*/  ISETP.GE.U32.AND P0, PT, R30, 0x7fffff59, PT ;  /* 0x7fffff591e00780c */ /* 0x000fe20003f06070 */
[----:B------:R-:W-:Y:S01]  /*8420*/  @!P5 IMAD.MOV.U32 R30, RZ, RZ, R123 ;  /* 0x000000ffff1ed224 */ /* 0x000fe200078e007b */
[----:B------:R-:W-:-:S04]  /*8430*/  PRMT R13, RZ, 0x7610, R13 ;  /* 0x00007610ff0d7816 */ /* 0x000fc8000000000d */
[----:B------:R0:W4:Y:S04]  /*8440*/  @!P5 LDG.E.U8 R11, desc[UR18][R30.64] ;  /* 0x000000121e0bd981 */ /* 0x000128000c1e1100 */
[----:B--2---:R-:W-:Y:S04]  /*8450*/  STL [R1+0x8c], R15 ;  /* 0x00008c0f01007387 */ /* 0x004fe80000100800 */
[----:B------:R-:W-:Y:S04]  /*8460*/  STL [R1+0xa7c], R26 ;  /* 0x000a7c1a01007387 */ /* 0x000fe80000100800 */
[----:B------:R-:W-:Y:S04]  /*8470*/  STL [R1+0xa78], R27 ;  /* 0x000a781b01007387 */ /* 0x000fe80000100800 */
[----:B---3--:R1:W-:Y:S02]  /*8480*/  STL [R1+0x88], R14 ;  /* 0x0000880e01007387 */ /* 0x0083e40000100800 */
[----:B-1----:R-:W-:-:S04]  /*8490*/  IADD3 R14, P6, PT, R165, R2, RZ ;  /* 0x00000002a50e7210 */ /* 0x002fc80007fde0ff */
[----:B------:R-:W-:Y:S01]  /*84a0*/  LEA.HI.X.SX32 R165, R165, R3, 0x1, P6 ;  /* 0x00000003a5a57211 */ /* 0x000fe200030f0eff */
[----:B0-----:R-:W-:-:S04]  /*84b0*/  @!P3 IMAD.MOV.U32 R30, RZ, RZ, R14 ;  /* 0x000000ffff1eb224 */ /* 0x001fc800078e000e */
[----:B------:R-:W-:-:S05]  /*84c0*/  @!P3 IMAD.MOV.U32 R31, RZ, RZ, R165 ;  /* 0x000000ffff1fb224 */ /* 0x000fca00078e00a5 */
[----:B------:R0:W2:Y:S01]  /*84d0*/  @!P3 LDG.E.U8 R13, desc[UR18][R30.64] ;  /* 0x000000121e0db981 */ /* 0x0000a2000c1e1100 */
[----:B------:R-:W-:-:S05]  /*84e0*/  VIADD R28, R12, 0xffffffd0 ;  /* 0xffffffd00c1c7836 */ /* 0x000fca0000000000 */
[----:B------:R-:W-:Y:S01]  /*84f0*/  ISETP.GE.U32.AND P4, PT, R28, 0x7fffff51, PT ;  /* 0x7fffff511c00780c */ /* 0x000fe20003f86070 */
[----:B------:R-:W-:Y:S01]  /*8500*/  VIADD R28, R12, 0xffffffc8 ;  /* 0xffffffc80c1c7836 */ /* 0x000fe20000000000 */
[----:B------:R-:W-:Y:S04]  /*8510*/  STL [R1+0xa84], R123 ;  /* 0x000a847b01007387 */ /* 0x000fe80000100800 */
[----:B------:R-:W-:Y:S01]  /*8520*/  ISETP.GE.U32.AND P5, PT, R28, 0x7fffff49, PT ;  /* 0x7fffff491c00780c */ /* 0x000fe20003fa6070 */
[----:B------:R-:W-:Y:S01]  /*8530*/  IMAD R28, R36, 0x1f, RZ ;  /* 0x0000001f241c7824 */ /* 0x000fe200078e02ff */
[----:B------:R-:W-:Y:S04]  /*8540*/  STL [R1+0xa80], R119 ;  /* 0x000a807701007387 */ /* 0x000fe80000100800 */
[----:B----4-:R1:W-:Y:S04]  /*8550*/  STL [R1+0x84], R11 ;  /* 0x0000840b01007387 */ /* 0x0103e80000100800 */
[----:B------:R-:W-:Y:S01]  /*8560*/  STL [R1+0x10], R14 ;  /* 0x0000100e01007387 */ /* 0x000fe20000100800 */
[----:B-1----:R-:W-:-:S03]  /*8570*/  IADD3 R11, P6, PT, R28, R2, RZ ;  /* 0x000000021c0b7210 */ /* 0x002fc60007fde0ff */
[----:B------:R-:W-:Y:S04]  /*8580*/  STL [R1+0xa88], R165 ;  /* 0x000a88a501007387 */ /* 0x000fe80000100800 */
[----:B------:R-:W-:Y:S01]  /*8590*/  STL [R1+0xc4], R11 ;  /* 0x0000c40b01007387 */ /* 0x000fe20000100800 */
[----:B------:R-:W-:Y:S01]  /*85a0*/  PRMT R10, RZ, 0x7610, R10 ;  /* 0x00007610ff0a7816 */ /* 0x000fe2000000000a */
[----:B0-----:R-:W-:Y:S02]  /*85b0*/  @!P2 IMAD.MOV.U32 R30, RZ, RZ, R11 ;  /* 0x000000ffff1ea224 */ /* 0x001fe400078e000b */
[----:B--2---:R0:W-:Y:S02]  /*85c0*/  STL [R1+0x80], R13 ;  /* 0x0000800d01007387 */ /* 0x0041e40000100800 */
[----:B0-----:R-:W-:-:S05]  /*85d0*/  LEA.HI.X.SX32 R13, R28, R3, 0x1, P6 ;  /* 0x000000031c0d7211 */ /* 0x001fca00030f0eff */
[----:B------:R-:W-:-:S05]  /*85e0*/  @!P2 IMAD.MOV.U32 R31, RZ, RZ, R13 ;  /* 0x000000ffff1fa224 */ /* 0x000fca00078e000d */
[----:B------:R-:W2:Y:S01]  /*85f0*/  @!P2 LDG.E.U8 R10, desc[UR18][R30.64] ;  /* 0x000000121e0aa981 */ /* 0x000ea2000c1e1100 */
[----:B------:R-:W-:Y:S02]  /*8600*/  IMAD.MOV.U32 R122, RZ, RZ, R127 ;  /* 0x000000ffff7a7224 */ /* 0x000fe400078e007f */
[----:B------:R-:W-:Y:S02]  /*8610*/  IMAD.MOV.U32 R127, RZ, RZ, R144 ;  /* 0x000000ffff7f7224 */ /* 0x000fe400078e0090 */
[----:B------:R-:W-:Y:S02]  /*8620*/  IMAD.MOV.U32 R144, RZ, RZ, R35 ;  /* 0x000000ffff907224 */ /* 0x000fe400078e0023 */
[----:B------:R-:W-:Y:S02]  /*8630*/  VIADD R35, R12, 0xffffffc0 ;  /* 0xffffffc00c237836 */ /* 0x000fe40000000000 */
[----:B------:R-:W-:Y:S01]  /*8640*/  IMAD R28, R36, 0x27, RZ ;  /* 0x00000027241c7824 */ /* 0x000fe200078e02ff */
[----:B------:R-:W-:Y:S02]  /*8650*/  STL [R1+0xc0], R13 ;  /* 0x0000c00d01007387 */ /* 0x000fe40000100800 */
[----:B------:R-:W-:Y:S01]  /*8660*/  ISETP.GE.U32.AND P3, PT, R35, 0x7fffff41, PT ;  /* 0x7fffff412300780c */ /* 0x000fe20003f66070 */
[----:B------:R-:W-:Y:S01]  /*8670*/  VIADD R35, R12, 0xffffffb8 ;  /* 0xffffffb80c237836 */ /* 0x000fe20000000000 */
[----:B------:R-:W-:-:S04]  /*8680*/  PRMT R9, RZ, 0x7610, R9 ;  /* 0x00007610ff097816 */ /* 0x000fc80000000009 */
[----:B------:R-:W-:Y:S01]  /*8690*/  ISETP.GE.U32.AND P2, PT, R35, 0x7fffff39, PT ;  /* 0x7fffff392300780c */ /* 0x000fe20003f46070 */
[----:B------:R-:W-:Y:S01]  /*86a0*/  IMAD R35, R36, 0x2f, RZ ;  /* 0x0000002f24237824 */ /* 0x000fe200078e02ff */
[----:B------:R-:W-:Y:S01]  /*86b0*/  PRMT R7, RZ, 0x7610, R7 ;  /* 0x00007610ff077816 */ /* 0x000fe20000000007 */
[----:B--2---:R0:W-:Y:S02]  /*86c0*/  STL [R1+0x7c], R10 ;  /* 0x00007c0a01007387 */ /* 0x0041e40000100800 */
[----:B0-----:R-:W-:-:S04]  /*86d0*/  IADD3 R10, P6, PT, R28, R2, RZ ;  /* 0x000000021c0a7210 */ /* 0x001fc80007fde0ff */
[----:B------:R-:W-:Y:S01]  /*86e0*/  LEA.HI.X.SX32 R13, R28, R3, 0x1, P6 ;  /* 0x000000031c0d7211 */ /* 0x000fe200030f0eff */
[----:B------:R-:W-:Y:S01]  /*86f0*/  @!P0 IMAD.MOV.U32 R30, RZ, RZ, R10 ;  /* 0x000000ffff1e8224 */ /* 0x000fe200078e000a */
[----:B------:R-:W-:-:S03]  /*8700*/  IADD3 R11, P6, PT, R35, R2, RZ ;  /* 0x00000002230b7210 */ /* 0x000fc60007fde0ff */
[----:B------:R-:W-:Y:S01]  /*8710*/  @!P0 IMAD.MOV.U32 R31, RZ, RZ, R13 ;  /* 0x000000ffff1f8224 */ /* 0x000fe200078e000d */
[----:B------:R-:W-:Y:S04]  /*8720*/  STL [R1+0x534], R10 ;  /* 0x0005340a01007387 */ /* 0x000fe80000100800 */
[----:B------:R0:W-:Y:S04]  /*8730*/  STL [R1+0x530], R13 ;  /* 0x0005300d01007387 */ /* 0x0001e80000100800 */
[----:B------:R1:W2:Y:S01]  /*8740*/  @!P0 LDG.E.U8 R9, desc[UR18][R30.64] ;  /* 0x000000121e098981 */ /* 0x0002a2000c1e1100 */
[----:B0-----:R-:W-:Y:S01]  /*8750*/  LEA.HI.X.SX32 R13, R35, R3, 0x1, P6 ;  /* 0x00000003230d7211 */ /* 0x001fe200030f0eff */
[----:B-1----:R-:W-:-:S04]  /*8760*/  @!P4 IMAD.MOV.U32 R30, RZ, RZ, R11 ;  /* 0x000000ffff1ec224 */ /* 0x002fc800078e000b */
[----:B------:R-:W-:-:S05]  /*8770*/  @!P4 IMAD.MOV.U32 R31, RZ, RZ, R13 ;  /* 0x000000ffff1fc224 */ /* 0x000fca00078e000d */
[----:B------:R0:W3:Y:S01]  /*8780*/  @!P4 LDG.E.U8 R7, desc[UR18][R30.64] ;  /* 0x000000121e07c981 */ /* 0x0000e2000c1e1100 */
[----:B------:R-:W-:-:S03]  /*8790*/  IMAD R28, R36, 0x37, RZ ;  /* 0x00000037241c7824 */ /* 0x000fc600078e02ff */
[----:B------:R-:W-:Y:S01]  /*87a0*/  STL [R1+0x574], R11 ;  /* 0x0005740b01007387 */ /* 0x000fe20000100800 */
[----:B------:R-:W-:Y:S01]  /*87b0*/  IMAD R35, R36, 0x3f, RZ ;  /* 0x0000003f24237824 */ /* 0x000fe200078e02ff */
[----:B------:R-:W-:Y:S02]  /*87c0*/  PRMT R8, RZ, 0x7610, R8 ;  /* 0x00007610ff087816 */ /* 0x000fe40000000008 */
[----:B------:R-:W-:Y:S01]  /*87d0*/  PRMT R6, RZ, 0x7610, R6 ;  /* 0x00007610ff067816 */ /* 0x000fe20000000006 */
[----:B--2---:R1:W-:Y:S02]  /*87e0*/  STL [R1+0x78], R9 ;  /* 0x0000780901007387 */ /* 0x0043e40000100800 */
[C---:B-1----:R-:W-:Y:S02]  /*87f0*/  IADD3 R9, P6, PT, R28.reuse, R2, RZ ;  /* 0x000000021c097210 */ /* 0x042fe40007fde0ff */
[----:B------:R-:W-:Y:S02]  /*8800*/  STL [R1+0x570], R13 ;  /* 0x0005700d01007387 */ /* 0x000fe40000100800 */
[----:B------:R-:W-:-:S02]  /*8810*/  LEA.HI.X.SX32 R10, R28, R3, 0x1, P6 ;  /* 0x000000031c0a7211 */ /* 0x000fc400030f0eff */
[----:B------:R-:W-:Y:S04]  /*8820*/  STL [R1+0x5b4], R9 ;  /* 0x0005b40901007387 */ /* 0x000fe80000100800 */
[----:B------:R-:W-:Y:S01]  /*8830*/  STL [R1+0x5b0], R10 ;  /* 0x0005b00a01007387 */ /* 0x000fe20000100800 */
[----:B0-----:R-:W-:-:S03]  /*8840*/  @!P5 IMAD.MOV.U32 R30, RZ, RZ, R9 ;  /* 0x000000ffff1ed224 */ /* 0x001fc600078e0009 */
[----:B---3--:R0:W-:Y:S01]  /*8850*/  STL [R1+0x74], R7 ;  /* 0x0000740701007387 */ /* 0x0081e20000100800 */
[----:B------:R-:W-:-:S05]  /*8860*/  @!P5 IMAD.MOV.U32 R31, RZ, RZ, R10 ;  /* 0x000000ffff1fd224 */ /* 0x000fca00078e000a */
[----:B------:R1:W2:Y:S01]  /*8870*/  @!P5 LDG.E.U8 R8, desc[UR18][R30.64] ;  /* 0x000000121e08d981 */ /* 0x0002a2000c1e1100 */
[----:B0-----:R-:W-:-:S04]  /*8880*/  IADD3 R7, P4, PT, R35, R2, RZ ;  /* 0x0000000223077210 */ /* 0x001fc80007f9e0ff */
[----:B------:R-:W-:Y:S01]  /*8890*/  LEA.HI.X.SX32 R9, R35, R3, 0x1, P4 ;  /* 0x0000000323097211 */ /* 0x000fe200020f0eff */
[----:B-1----:R-:W-:-:S04]  /*88a0*/  @!P3 IMAD.MOV.U32 R30, RZ, RZ, R7 ;  /* 0x000000ffff1eb224 */ /* 0x002fc800078e0007 */
[----:B------:R-:W-:-:S05]  /*88b0*/  @!P3 IMAD.MOV.U32 R31, RZ, RZ, R9 ;  /* 0x000000ffff1fb224 */ /* 0x000fca00078e0009 */
[----:B------:R-:W3:Y:S01]  /*88c0*/  @!P3 LDG.E.U8 R6, desc[UR18][R30.64] ;  /* 0x000000121e06b981 */ /* 0x000ee2000c1e1100 */
[----:B------:R-:W-:Y:S02]  /*88d0*/  IMAD.MOV.U32 R121, RZ, RZ, R122 ;  /* 0x000000ffff797224 */ /* 0x000fe400078e007a */
[----:B------:R-:W-:Y:S02]  /*88e0*/  IMAD.MOV.U32 R122, RZ, RZ, R152 ;  /* 0x000000ffff7a7224 */ /* 0x000fe400078e0098 */
[----:B------:R-:W-:Y:S02]  /*88f0*/  IMAD.MOV.U32 R152, RZ, RZ, R38 ;  /* 0x000000ffff987224 */ /* 0x000fe400078e0026 */
[----:B------:R-:W-:Y:S01]  /*8900*/  VIADD R38, R12, 0xffffffb0 ;  /* 0xffffffb00c267836 */ /* 0x000fe20000000000 */
[----:B------:R-:W-:Y:S04]  /*8910*/  STL [R1+0x5f4], R7 ;  /* 0x0005f40701007387 */ /* 0x000fe80000100800 */
[----:B------:R-:W-:Y:S01]  /*8920*/  ISETP.GE.U32.AND P0, PT, R38, 0x7fffff31, PT ;  /* 0x7fffff312600780c */ /* 0x000fe20003f06070 */
[----:B------:R-:W-:-:S02]  /*8930*/  IMAD R38, R36, 0x47, RZ ;  /* 0x0000004724267824 */ /* 0x000fc400078e02ff */
[----:B------:R-:W-:Y:S01]  /*8940*/  IMAD R28, R36, 0x4f, RZ ;  /* 0x0000004f241c7824 */ /* 0x000fe200078e02ff */
[----:B------:R-:W-:Y:S02]  /*8950*/  PRMT R4, RZ, 0x7610, R4 ;  /* 0x00007610ff047816 */ /* 0x000fe40000000004 */
[----:B------:R-:W-:Y:S01]  /*8960*/  PRMT R5, RZ, 0x7610, R5 ;  /* 0x00007610ff057816 */ /* 0x000fe20000000005 */
[----:B------:R-:W-:Y:S01]  /*8970*/  IMAD.MOV.U32 R120, RZ, RZ, R121 ;  /* 0x000000ffff787224 */ /* 0x000fe200078e0079 */
[----:B--2---:R0:W-:Y:S04]  /*8980*/  STL [R1+0x70], R8 ;  /* 0x0000700801007387 */ /* 0x0041e80000100800 */
[----:B------:R1:W-:Y:S01]  /*8990*/  STL [R1+0x5f0], R9 ;  /* 0x0005f00901007387 */ /* 0x0003e20000100800 */
[----:B0-----:R-:W-:-:S03]  /*89a0*/  IADD3 R8, P4, PT, R38, R2, RZ ;  /* 0x0000000226087210 */ /* 0x001fc60007f9e0ff */
[----:B------:R-:W-:Y:S01]  /*89b0*/  STL [R1+0xb90], R36 ;  /* 0x000b902401007387 */ /* 0x000fe20000100800 */
[----:B-1----:R-:W-:-:S03]  /*89c0*/  LEA.HI.X.SX32 R9, R38, R3, 0x1, P4 ;  /* 0x0000000326097211 */ /* 0x002fc600020f0eff */
[----:B------:R-:W-:Y:S04]  /*89d0*/  STL [R1+0x634], R8 ;  /* 0x0006340801007387 */ /* 0x000fe80000100800 */
[----:B---3--:R0:W-:Y:S01]  /*89e0*/  STL [R1+0x6c], R6 ;  /* 0x00006c0601007387 */ /* 0x0081e20000100800 */
[----:B------:R-:W-:Y:S02]  /*89f0*/  @!P2 IMAD.MOV.U32 R30, RZ, RZ, R8 ;  /* 0x000000ffff1ea224 */ /* 0x000fe400078e0008 */
[----:B------:R-:W-:-:S05]  /*8a00*/  @!P2 IMAD.MOV.U32 R31, RZ, RZ, R9 ;  /* 0x000000ffff1fa224 */ /* 0x000fca00078e0009 */
[----:B------:R1:W2:Y:S01]  /*8a10*/  @!P2 LDG.E.U8 R4, desc[UR18][R30.64] ;  /* 0x000000121e04a981 */ /* 0x0002a2000c1e1100 */
[----:B0-----:R-:W-:-:S04]  /*8a20*/  IADD3 R6, P3, PT, R28, R2, RZ ;  /* 0x000000021c067210 */ /* 0x001fc80007f7e0ff */
[----:B------:R-:W-:Y:S01]  /*8a30*/  LEA.HI.X.SX32 R7, R28, R3, 0x1, P3 ;  /* 0x000000031c077211 */ /* 0x000fe200018f0eff */
[----:B-1----:R-:W-:-:S04]  /*8a40*/  @!P0 IMAD.MOV.U32 R30, RZ, RZ, R6 ;  /* 0x000000ffff1e8224 */ /* 0x002fc800078e0006 */
[----:B------:R-:W-:Y:S01]  /*8a50*/  @!P0 IMAD.MOV.U32 R31, RZ, RZ, R7 ;  /* 0x000000ffff1f8224 */ /* 0x000fe200078e0007 */
[----:B------:R-:W-:Y:S04]  /*8a60*/  STL [R1+0xb94], R2 ;  /* 0x000b940201007387 */ /* 0x000fe80000100800 */
[----:B------:R0:W3:Y:S04]  /*8a70*/  @!P0 LDG.E.U8 R5, desc[UR18][R30.64] ;  /* 0x000000121e058981 */ /* 0x0000e8000c1e1100 */
[----:B------:R-:W-:Y:S04]  /*8a80*/  STL [R1+0x674], R6 ;  /* 0x0006740601007387 */ /* 0x000fe80000100800 */
[----:B------:R-:W-:Y:S04]  /*8a90*/  STL [R1+0x630], R9 ;  /* 0x0006300901007387 */ /* 0x000fe80000100800 */
[----:B------:R1:W-:Y:S04]  /*8aa0*/  STL [R1+0xb98], R3 ;  /* 0x000b980301007387 */ /* 0x0003e80000100800 */
[----:B------:R-:W-:Y:S04]  /*8ab0*/  STL [R1+0x670], R7 ;  /* 0x0006700701007387 */ /* 0x000fe80000100800 */
[----:B------:R-:W4:Y:S01]  /*8ac0*/  LDL R121, [R1+0x8e0] ;  /* 0x0008e00001797983 */ /* 0x000f220000100800 */
[----:B------:R-:W-:-:S05]  /*8ad0*/  IMAD R35, R107, R37, RZ ;  /* 0x000000256b237224 */ /* 0x000fca00078e02ff */
[----:B------:R-:W-:Y:S01]  /*8ae0*/  IADD3 R38, P3, PT, R35, UR14, RZ ;  /* 0x0000000e23267c10 */ /* 0x000fe2000ff7e0ff */
[C---:B-1----:R-:W-:Y:S01]  /*8af0*/  VIADD R3, R0.reuse, 0x73 ;  /* 0x0000007300037836 */ /* 0x042fe20000000000 */
[C---:B------:R-:W-:Y:S02]  /*8b00*/  ISETP.GT.U32.AND P6, PT, R39.reuse, R46, PT ;  /* 0x0000002e2700720c */ /* 0x040fe40003fc4070 */
[C---:B------:R-:W-:Y:S02]  /*8b10*/  ISETP.GT.U32.AND P2, PT, R39.reuse, R45, PT ;  /* 0x0000002d2700720c */ /* 0x040fe40003f44070 */
[C---:B------:R-:W-:Y:S02]  /*8b20*/  ISETP.GT.U32.AND P4, PT, R39.reuse, R47, PT ;  /* 0x0000002f2700720c */ /* 0x040fe40003f84070 */
[----:B------:R-:W-:Y:S01]  /*8b30*/  ISETP.GT.U32.AND P5, PT, R39, R44, PT ;  /* 0x0000002c2700720c */ /* 0x000fe20003fa4070 */
[C---:B------:R-:W-:Y:S01]  /*8b40*/  VIADD R2, R0.reuse, 0x7b ;  /* 0x0000007b00027836 */ /* 0x040fe20000000000 */
[----:B------:R-:W-:Y:S01]  /*8b50*/  LEA.HI.X.SX32 R35, R35, UR15, 0x1, P3 ;  /* 0x0000000f23237c11 */ /* 0x000fe200098f0eff */
[C---:B------:R-:W-:Y:S01]  /*8b60*/  VIADD R13, R0.reuse, 0x2c ;  /* 0x0000002c000d7836 */ /* 0x040fe20000000000 */
[C---:B------:R-:W-:Y:S01]  /*8b70*/  ISETP.GT.U32.AND P3, PT, R39.reuse, R42, PT ;  /* 0x0000002a2700720c */ /* 0x040fe20003f64070 */
[----:B------:R-:W-:Y:S01]  /*8b80*/  VIADD R22, R0, 0x34 ;  /* 0x0000003400167836 */ /* 0x000fe20000000000 */
[----:B--2---:R1:W-:Y:S11]  /*8b90*/  STL [R1+0x68], R4 ;  /* 0x0000680401007387 */ /* 0x0043f60000100800 */
[--C-:B------:R-:W-:Y:S01]  /*8ba0*/  @!P3 IMAD.IADD R42, R42, 0x1, -R39.reuse ;  /* 0x000000012a2ab824 */ /* 0x100fe200078e0a27 */
[----:B------:R-:W-:Y:S01]  /*8bb0*/  ISETP.GT.U32.AND P0, PT, R39, R43, PT ;  /* 0x0000002b2700720c */ /* 0x000fe20003f04070 */
[--C-:B------:R-:W-:Y:S01]  /*8bc0*/  @!P6 IMAD.IADD R46, R46, 0x1, -R39.reuse ;  /* 0x000000012e2ee824 */ /* 0x100fe200078e0a27 */
[----:B0-----:R-:W-:Y:S01]  /*8bd0*/  IABS R30, R3 ;  /* 0x00000003001e7213 */ /* 0x001fe20000000000 */
[----:B------:R-:W-:Y:S01]  /*8be0*/  @!P2 IMAD.IADD R45, R45, 0x1, -R39 ;  /* 0x000000012d2da824 */ /* 0x000fe200078e0a27 */
[----:B------:R-:W0:Y:S01]  /*8bf0*/  LDCU UR14, c[0x0][0x3b0] ;  /* 0x00007600ff0e77ac */ /* 0x000e220008000800 */
[----:B-1----:R-:W-:Y:S01]  /*8c00*/  VIADD R4, R0, 0x6b ;  /* 0x0000006b00047836 */ /* 0x002fe20000000000 */
[----:B------:R-:W1:Y:S01]  /*8c10*/  LDCU UR15, c[0x0][0x3b0] ;  /* 0x00007600ff0f77ac */ /* 0x000e620008000800 */
[----:B---3--:R2:W-:Y:S02]  /*8c20*/  STL [R1+0x64], R5 ;  /* 0x0000640501007387 */ /* 0x0085e40000100800 */
[----:B--2---:R-:W-:-:S02]  /*8c30*/  IMAD.MOV.U32 R5, RZ, RZ, R101 ;  /* 0x000000ffff057224 */ /* 0x004fc400078e0065 */
[----:B------:R-:W-:Y:S03]  /*8c40*/  STL [R1+0x8dc], R4 ;  /* 0x0008dc0401007387 */ /* 0x000fe60000100800 */
[----:B------:R-:W-:Y:S01]  /*8c50*/  ISETP.GE.AND P3, PT, R5, RZ, PT ;  /* 0x000000ff0500720c */ /* 0x000fe20003f66270 */
[----:B------:R-:W-:Y:S01]  /*8c60*/  IMAD.MOV.U32 R5, RZ, RZ, R120 ;  /* 0x000000ffff057224 */ /* 0x000fe200078e0078 */
[----:B------:R-:W-:Y:S01]  /*8c70*/  STL [R1+0x8d8], R3 ;  /* 0x0008d80301007387 */ /* 0x000fe20000100800 */
[----:B----4-:R-:W-:Y:S02]  /*8c80*/  IMAD.MOV.U32 R120, RZ, RZ, R121 ;  /* 0x000000ffff787224 */ /* 0x010fe400078e0079 */
[----:B------:R-:W-:Y:S01]  /*8c90*/  IMAD.MOV.U32 R121, RZ, RZ, R122 ;  /* 0x000000ffff797224 */ /* 0x000fe200078e007a */
[----:B------:R-:W-:Y:S01]  /*8ca0*/  STL [R1+0xa8c], R37 ;  /* 0x000a8c2501007387 */ /* 0x000fe20000100800 */
[----:B------:R-:W-:-:S02]  /*8cb0*/  IMAD.MOV.U32 R122, RZ, RZ, R124 ;  /* 0x000000ffff7a7224 */ /* 0x000fc400078e007c */
[----:B------:R-:W-:Y:S02]  /*8cc0*/  IMAD.MOV.U32 R124, RZ, RZ, R129 ;  /* 0x000000ffff7c7224 */ /* 0x000fe400078e0081 */
[----:B------:R-:W2:Y:S01]  /*8cd0*/  LDL R129, [R1+0x8f4] ;  /* 0x0008f40001817983 */ /* 0x000ea20000100800 */
[----:B------:R-:W-:Y:S01]  /*8ce0*/  ISETP.GT.U32.AND P2, PT, R39, R46, PT ;  /* 0x0000002e2700720c */ /* 0x000fe20003f44070 */
[--C-:B------:R-:W-:Y:S01]  /*8cf0*/  @!P0 IMAD.IADD R43, R43, 0x1, -R39.reuse ;  /* 0x000000012b2b8824 */ /* 0x100fe200078e0a27 */
[----:B------:R-:W-:Y:S01]  /*8d00*/  ISETP.GT.U32.AND P0, PT, R39, R45, PT ;  /* 0x0000002d2700720c */ /* 0x000fe20003f04070 */
[--C-:B------:R-:W-:Y:S02]  /*8d10*/  @!P4 IMAD.IADD R47, R47, 0x1, -R39.reuse ;  /* 0x000000012f2fc824 */ /* 0x100fe400078e0a27 */
[----:B------:R-:W-:-:S03]  /*8d20*/  @!P5 IMAD.IADD R44, R44, 0x1, -R39 ;  /* 0x000000012c2cd824 */ /* 0x000fc600078e0a27 */
[C---:B------:R-:W-:Y:S02]  /*8d30*/  ISETP.GT.U32.AND P4, PT, R39.reuse, R47, PT ;  /* 0x0000002f2700720c */ /* 0x040fe40003f84070 */
[----:B------:R-:W-:-:S03]  /*8d40*/  ISETP.GT.U32.AND P5, PT, R39, R44, PT ;  /* 0x0000002c2700720c */ /* 0x000fc60003fa4070 */
[--C-:B------:R-:W-:Y:S01]  /*8d50*/  @!P2 IMAD.IADD R46, R46, 0x1, -R39.reuse ;  /* 0x000000012e2ea824 */ /* 0x100fe200078e0a27 */
[----:B------:R-:W-:Y:S01]  /*8d60*/  ISETP.GT.U32.AND P2, PT, R39, R34, PT ;  /* 0x000000222700720c */ /* 0x000fe20003f44070 */
[----:B------:R-:W-:Y:S01]  /*8d70*/  @!P0 IMAD.IADD R45, R45, 0x1, -R39 ;  /* 0x000000012d2d8824 */ /* 0x000fe200078e0a27 */
[C---:B------:R-:W-:Y:S02]  /*8d80*/  ISETP.GT.U32.AND P0, PT, R39.reuse, R33, PT ;  /* 0x000000212700720c */ /* 0x040fe40003f04070 */
[----:B------:R-:W-:-:S03]  /*8d90*/  ISETP.GT.U32.AND P6, PT, R39, R43, PT ;  /* 0x0000002b2700720c */ /* 0x000fc60003fc4070 */
[--C-:B------:R-:W-:Y:S01]  /*8da0*/  @!P4 IMAD.IADD R47, R47, 0x1, -R39.reuse ;  /* 0x000000012f2fc824 */ /* 0x100fe200078e0a27 */
[C---:B------:R-:W-:Y:S01]  /*8db0*/  ISETP.GT.U32.AND P4, PT, R39.reuse, R41, PT ;  /* 0x000000292700720c */ /* 0x040fe20003f84070 */
[----:B------:R-:W-:Y:S01]  /*8dc0*/  @!P5 IMAD.IADD R44, R44, 0x1, -R39 ;  /* 0x000000012c2cd824 */ /* 0x000fe200078e0a27 */
[----:B------:R-:W-:-:S03]  /*8dd0*/  ISETP.GT.U32.AND P5, PT, R39, R32, PT ;  /* 0x000000202700720c */ /* 0x000fc60003fa4070 */
[----:B------:R-:W-:Y:S01]  /*8de0*/  @!P2 IMAD.IADD R34, R34, 0x1, -R39 ;  /* 0x000000012222a824 */ /* 0x000fe200078e0a27 */
[----:B------:R-:W-:Y:S01]  /*8df0*/  ISETP.GE.AND P2, PT, R120, RZ, PT ;  /* 0x000000ff7800720c */ /* 0x000fe20003f46270 */
[----:B------:R-:W-:Y:S02]  /*8e00*/  IMAD.MOV.U32 R120, RZ, RZ, R121 ;  /* 0x000000ffff787224 */ /* 0x000fe400078e0079 */
[----:B------:R-:W-:Y:S02]  /*8e10*/  IMAD.MOV.U32 R121, RZ, RZ, R124 ;  /* 0x000000ffff797224 */ /* 0x000fe400078e007c */
[--C-:B------:R-:W-:Y:S01]  /*8e20*/  @!P0 IMAD.IADD R33, R33, 0x1, -R39.reuse ;  /* 0x0000000121218824 */ /* 0x100fe200078e0a27 */
[----:B------:R-:W-:Y:S01]  /*8e30*/  ISETP.GE.AND P0, PT, R120, RZ, PT ;  /* 0x000000ff7800720c */ /* 0x000fe20003f06270 */
[--C-:B------:R-:W-:Y:S02]  /*8e40*/  @!P6 IMAD.IADD R43, R43, 0x1, -R39.reuse ;  /* 0x000000012b2be824 */ /* 0x100fe400078e0a27 */
[--C-:B------:R-:W-:Y:S01]  /*8e50*/  @!P4 IMAD.IADD R41, R41, 0x1, -R39.reuse ;  /* 0x000000012929c824 */ /* 0x100fe200078e0a27 */
[----:B------:R-:W-:Y:S01]  /*8e60*/  ISETP.GE.AND P4, PT, R5, RZ, PT ;  /* 0x000000ff0500720c */ /* 0x000fe20003f86270 */
[----:B------:R-:W-:Y:S01]  /*8e70*/  @!P5 IMAD.IADD R32, R32, 0x1, -R39 ;  /* 0x000000012020d824 */ /* 0x000fe200078e0a27 */
[----:B------:R-:W-:Y:S01]  /*8e80*/  ISETP.GT.U32.AND P5, PT, R39, R42, PT ;  /* 0x0000002a2700720c */ /* 0x000fe20003fa4070 */
[----:B------:R-:W-:-:S02]  /*8e90*/  IMAD.MOV.U32 R5, RZ, RZ, R131 ;  /* 0x000000ffff057224 */ /* 0x000fc400078e0083 */
[----:B------:R-:W-:Y:S02]  /*8ea0*/  IMAD.MOV.U32 R131, RZ, RZ, R105 ;  /* 0x000000ffff837224 */ /* 0x000fe400078e0069 */
[----:B------:R-:W-:-:S04]  /*8eb0*/  IMAD.MOV.U32 R105, RZ, RZ, R43 ;  /* 0x000000ffff697224 */ /* 0x000fc800078e002b */
[----:B------:R-:W-:Y:S01]  /*8ec0*/  @!P0 IMAD.MOV R105, RZ, RZ, -R105 ;  /* 0x000000ffff698224 */ /* 0x000fe200078e0a69 */
[----:B------:R-:W-:-:S03]  /*8ed0*/  ISETP.GT.U32.AND P0, PT, R39, R100, PT ;  /* 0x000000642700720c */ /* 0x000fc60003f04070 */
[--C-:B------:R-:W-:Y:S01]  /*8ee0*/  @!P5 IMAD.IADD R42, R42, 0x1, -R39.reuse ;  /* 0x000000012a2ad824 */ /* 0x100fe200078e0a27 */
[----:B------:R-:W-:Y:S01]  /*8ef0*/  ISETP.GT.U32.AND P5, PT, R39, R96, PT ;  /* 0x000000602700720c */ /* 0x000fe20003fa4070 */
[----:B------:R-:W-:Y:S08]  /*8f00*/  STL [R1+0xb9c], R105 ;  /* 0x000b9c6901007387 */ /* 0x000ff00000100800 */
[--C-:B------:R-:W-:Y:S01]  /*8f10*/  @!P0 IMAD.IADD R100, R100, 0x1, -R39.reuse ;  /* 0x0000000164648824 */ /* 0x100fe200078e0a27 */
[----:B------:R-:W-:Y:S03]  /*8f20*/  STL [R1+0x8d4], R2 ;  /* 0x0008d40201007387 */ /* 0x000fe60000100800 */
[----:B------:R-:W-:-:S02]  /*8f30*/  @!P5 IMAD.IADD R96, R96, 0x1, -R39 ;  /* 0x000000016060d824 */ /* 0x000fc400078e0a27 */
[----:B--2---:R-:W-:Y:S02]  /*8f40*/  IMAD.MOV.U32 R124, RZ, RZ, R129 ;  /* 0x000000ffff7c7224 */ /* 0x004fe400078e0081 */
[----:B------:R-:W-:Y:S02]  /*8f50*/  IMAD.MOV.U32 R129, RZ, RZ, R103 ;  /* 0x000000ffff817224 */ /* 0x000fe400078e0067 */
[----:B------:R-:W-:Y:S02]  /*8f60*/  IMAD.MOV.U32 R103, RZ, RZ, R47 ;  /* 0x000000ffff677224 */ /* 0x000fe400078e002f */
[----:B------:R-:W-:-:S04]  /*8f70*/  IMAD.MOV.U32 R47, RZ, RZ, R44 ;  /* 0x000000ffff2f7224 */ /* 0x000fc800078e002c */
[----:B------:R-:W-:Y:S01]  /*8f80*/  @!P2 IMAD.MOV R47, RZ, RZ, -R47 ;  /* 0x000000ffff2fa224 */ /* 0x000fe200078e0a2f */
[----:B------:R-:W-:Y:S01]  /*8f90*/  ISETP.GT.U32.AND P2, PT, R39, R33, PT ;  /* 0x000000212700720c */ /* 0x000fe20003f44070 */
[----:B------:R-:W-:-:S12]  /*8fa0*/  IMAD.MOV.U32 R120, RZ, RZ, R124 ;  /* 0x000000ffff787224 */ /* 0x000fd800078e007c */
[----:B------:R-:W-:Y:S01]  /*8fb0*/  @!P2 IMAD.IADD R33, R33, 0x1, -R39 ;  /* 0x000000012121a824 */ /* 0x000fe200078e0a27 */
[----:B------:R-:W-:Y:S01]  /*8fc0*/  ISETP.GE.AND P2, PT, R5, RZ, PT ;  /* 0x000000ff0500720c */ /* 0x000fe20003f46270 */
[----:B------:R-:W-:Y:S02]  /*8fd0*/  IMAD.MOV.U32 R5, RZ, RZ, R120 ;  /* 0x000000ffff057224 */ /* 0x000fe400078e0078 */
[----:B------:R-:W-:Y:S02]  /*8fe0*/  IMAD.MOV.U32 R120, RZ, RZ, R121 ;  /* 0x000000ffff787224 */ /* 0x000fe400078e0079 */
[----:B------:R-:W-:Y:S01]  /*8ff0*/  IMAD.MOV.U32 R121, RZ, RZ, R122 ;  /* 0x000000ffff797224 */ /* 0x000fe200078e007a */
[----:B------:R-:W-:Y:S01]  /*9000*/  ISETP.GE.AND P0, PT, R5, RZ, PT ;  /* 0x000000ff0500720c */ /* 0x000fe20003f06270 */
[----:B------:R-:W-:Y:S02]  /*9010*/  IMAD.MOV.U32 R122, RZ, RZ, R127 ;  /* 0x000000ffff7a7224 */ /* 0x000fe400078e007f */
[----:B------:R-:W-:-:S02]  /*9020*/  IMAD.MOV.U32 R5, RZ, RZ, R120 ;  /* 0x000000ffff057224 */ /* 0x000fc400078e0078 */
[----:B------:R-:W-:Y:S02]  /*9030*/  IMAD.MOV.U32 R120, RZ, RZ, R121 ;  /* 0x000000ffff787224 */ /* 0x000fe400078e0079 */
[----:B------:R-:W-:Y:S01]  /*9040*/  IMAD.MOV.U32 R121, RZ, RZ, R122 ;  /* 0x000000ffff797224 */ /* 0x000fe200078e007a */
[----:B------:R-:W-:Y:S01]  /*9050*/  ISETP.GE.AND P5, PT, R5, RZ, PT ;  /* 0x000000ff0500720c */ /* 0x000fe20003fa6270 */
[----:B------:R-:W-:Y:S01]  /*9060*/  IMAD.MOV.U32 R5, RZ, RZ, R120 ;  /* 0x000000ffff057224 */ /* 0x000fe200078e0078 */
[----:B------:R-:W2:Y:S01]  /*9070*/  LDL R122, [R1+0x934] ;  /* 0x00093400017a7983 */ /* 0x000ea20000100800 */
[----:B------:R-:W-:-:S03]  /*9080*/  IMAD.MOV.U32 R120, RZ, RZ, R121 ;  /* 0x000000ffff787224 */ /* 0x000fc600078e0079 */
[----:B------:R-:W3:Y:S01]  /*9090*/  LDL R121, [R1+0x930] ;  /* 0x0009300001797983 */ /* 0x000ee20000100800 */
[----:B------:R-:W-:Y:S01]  /*90a0*/  IABS R31, R4 ;  /* 0x00000004001f7213 */ /* 0x000fe20000000000 */
[----:B------:R-:W-:-:S04]  /*90b0*/  IMAD.MOV.U32 R124, RZ, RZ, R129 ;  /* 0x000000ffff7c7224 */ /* 0x000fc800078e0081 */
[----:B------:R-:W-:Y:S01]  /*90c0*/  IMAD.HI.U32 R28, R40, R31, RZ ;  /* 0x0000001f281c7227 */ /* 0x000fe200078e00ff */
[----:B------:R-:W-:-:S03]  /*90d0*/  ISETP.GE.AND P6, PT, R0, RZ, PT ;  /* 0x000000ff0000720c */ /* 0x000fc60003fc6270 */
[----:B------:R-:W-:Y:S02]  /*90e0*/  IMAD.MOV.U32 R129, RZ, RZ, R102 ;  /* 0x000000ffff817224 */ /* 0x000fe400078e0066 */
[----:B------:R-:W-:Y:S02]  /*90f0*/  IMAD.MOV R28, RZ, RZ, -R28 ;  /* 0x000000ffff1c7224 */ /* 0x000fe400078e0a1c */
[----:B------:R-:W-:Y:S02]  /*9100*/  IMAD.MOV.U32 R102, RZ, RZ, R46 ;  /* 0x000000ffff667224 */ /* 0x000fe400078e002e */
[----:B------:R-:W-:-:S04]  /*9110*/  IMAD.HI.U32 R101, R40, R30, RZ ;  /* 0x0000001e28657227 */ /* 0x000fc800078e00ff */
[C---:B------:R-:W-:Y:S02]  /*9120*/  IMAD R31, R39.reuse, R28, R31 ;  /* 0x0000001c271f7224 */ /* 0x040fe400078e021f */
[----:B------:R-:W-:Y:S01]  /*9130*/  @!P3 IMAD.MOV R102, RZ, RZ, -R102 ;  /* 0x000000ffff66b224 */ /* 0x000fe200078e0a66 */
[----:B------:R-:W-:Y:S01]  /*9140*/  ISETP.GT.U32.AND P3, PT, R39, R41, PT ;  /* 0x000000292700720c */ /* 0x000fe20003f64070 */
[----:B------:R-:W-:Y:S02]  /*9150*/  IMAD.MOV R28, RZ, RZ, -R101 ;  /* 0x000000ffff1c7224 */ /* 0x000fe400078e0a65 */
[----:B------:R-:W-:-:S04]  /*9160*/  IMAD.MOV.U32 R101, RZ, RZ, R45 ;  /* 0x000000ffff657224 */ /* 0x000fc800078e002d */
[----:B------:R-:W-:Y:S01]  /*9170*/  @!P4 IMAD.MOV R101, RZ, RZ, -R101 ;  /* 0x000000ffff65c224 */ /* 0x000fe200078e0a65 */
[C---:B------:R-:W-:Y:S01]  /*9180*/  ISETP.GT.U32.AND P4, PT, R39.reuse, R34, PT ;  /* 0x000000222700720c */ /* 0x040fe20003f84070 */
[----:B------:R-:W-:Y:S01]  /*9190*/  @!P6 IMAD.MOV R103, RZ, RZ, -R103 ;  /* 0x000000ffff67e224 */ /* 0x000fe200078e0a67 */
[----:B------:R-:W-:-:S03]  /*91a0*/  ISETP.GT.U32.AND P6, PT, R39, R32, PT ;  /* 0x000000202700720c */ /* 0x000fc60003fc4070 */
[----:B------:R-:W-:Y:S01]  /*91b0*/  @!P3 IMAD.IADD R41, R41, 0x1, -R39 ;  /* 0x000000012929b824 */ /* 0x000fe200078e0a27 */
[----:B------:R-:W-:-:S07]  /*91c0*/  ISETP.GT.U32.AND P3, PT, R39, R92, PT ;  /* 0x0000005c2700720c */ /* 0x000fce0003f64070 */
[--C-:B------:R-:W-:Y:S01]  /*91d0*/  @!P4 IMAD.IADD R34, R34, 0x1, -R39.reuse ;  /* 0x000000012222c824 */ /* 0x100fe200078e0a27 */
[C---:B------:R-:W-:Y:S01]  /*91e0*/  ISETP.GT.U32.AND P4, PT, R39.reuse, R88, PT ;  /* 0x000000582700720c */ /* 0x040fe20003f84070 */
[----:B------:R-:W-:Y:S01]  /*91f0*/  @!P6 IMAD.IADD R32, R32, 0x1, -R39 ;  /* 0x000000012020e824 */ /* 0x000fe200078e0a27 */
[----:B------:R-:W-:-:S03]  /*9200*/  ISETP.GT.U32.AND P6, PT, R39, R84, PT ;  /* 0x000000542700720c */ /* 0x000fc60003fc4070 */
[----:B------:R-:W-:Y:S01]  /*9210*/  @!P3 IMAD.IADD R92, R92, 0x1, -R39 ;  /* 0x000000015c5cb824 */ /* 0x000fe200078e0a27 */
[----:B------:R-:W-:Y:S01]  /*9220*/  ISETP.GE.AND P3, PT, R5, RZ, PT ;  /* 0x000000ff0500720c */ /* 0x000fe20003f66270 */
[----:B------:R-:W-:Y:S02]  /*9230*/  IMAD.MOV.U32 R5, RZ, RZ, R120 ;  /* 0x000000ffff057224 */ /* 0x000fe400078e0078 */
[----:B------:R-:W-:-:S04]  /*9240*/  IMAD.MOV.U32 R46, RZ, RZ, R42 ;  /* 0x000000ffff2e7224 */ /* 0x000fc800078e002a */
[--C-:B------:R-:W-:Y:S01]  /*9250*/  @!P4 IMAD.IADD R88, R88, 0x1, -R39.reuse ;  /* 0x000000015858c824 */ /* 0x100fe200078e0a27 */
[----:B------:R-:W-:Y:S01]  /*9260*/  ISETP.GE.AND P4, PT, R5, RZ, PT ;  /* 0x000000ff0500720c */ /* 0x000fe20003f86270 */
[----:B------:R-:W-:Y:S02]  /*9270*/  @!P6 IMAD.IADD R84, R84, 0x1, -R39 ;  /* 0x000000015454e824 */ /* 0x000fe400078e0a27 */
[----:B------:R-:W-:Y:S01]  /*9280*/  @!P2 IMAD.MOV R46, RZ, RZ, -R46 ;  /* 0x000000ffff2ea224 */ /* 0x000fe200078e0a2e */
[C---:B------:R-:W-:Y:S01]  /*9290*/  ISETP.GT.U32.AND P2, PT, R39.reuse, R100, PT ;  /* 0x000000642700720c */ /* 0x040fe20003f44070 */
[----:B------:R-:W-:Y:S01]  /*92a0*/  IMAD.MOV.U32 R5, RZ, RZ, R104 ;  /* 0x000000ffff057224 */ /* 0x000fe200078e0068 */
[----:B------:R-:W-:Y:S01]  /*92b0*/  ISETP.GT.U32.AND P6, PT, R39, R84, PT ;  /* 0x000000542700720c */ /* 0x000fe20003fc4070 */
[----:B------:R-:W-:-:S06]  /*92c0*/  IMAD.MOV.U32 R104, RZ, RZ, R32 ;  /* 0x000000ffff687224 */ /* 0x000fcc00078e0020 */
[----:B------:R-:W-:Y:S01]  /*92d0*/  @!P4 IMAD.MOV R104, RZ, RZ, -R104 ;  /* 0x000000ffff68c224 */ /* 0x000fe200078e0a68 */
[C---:B------:R-:W-:Y:S01]  /*92e0*/  ISETP.GT.U32.AND P4, PT, R39.reuse, R80, PT ;  /* 0x000000502700720c */ /* 0x040fe20003f84070 */
[----:B------:R-:W-:Y:S02]  /*92f0*/  IMAD.MOV.U32 R120, RZ, RZ, R143 ;  /* 0x000000ffff787224 */ /* 0x000fe400078e008f */
[--C-:B------:R-:W-:Y:S01]  /*9300*/  @!P2 IMAD.IADD R100, R100, 0x1, -R39.reuse ;  /* 0x000000016464a824 */ /* 0x100fe200078e0a27 */
[----:B------:R-:W-:Y:S01]  /*9310*/  ISETP.GT.U32.AND P2, PT, R39, R76, PT ;  /* 0x0000004c2700720c */ /* 0x000fe20003f44070 */
[----:B------:R-:W-:Y:S01]  /*9320*/  @!P6 IMAD.IADD R84, R84, 0x1, -R39 ;  /* 0x000000015454e824 */ /* 0x000fe200078e0a27 */
[----:B------:R-:W-:Y:S01]  /*9330*/  ISETP.GE.AND P6, PT, R5, RZ, PT ;  /* 0x000000ff0500720c */ /* 0x000fe20003fc6270 */
[----:B------:R-:W-:Y:S01]  /*9340*/  IMAD.MOV.U32 R5, RZ, RZ, R120 ;  /* 0x000000ffff057224 */ /* 0x000fe200078e0078 */
[----:B------:R-:W4:Y:S01]  /*9350*/  LDL R143, [R1+0x928] ;  /* 0x00092800018f7983 */ /* 0x000f220000100800 */
[----:B------:R-:W-:-:S02]  /*9360*/  IMAD.MOV.U32 R127, RZ, RZ, R133 ;  /* 0x000000ffff7f7224 */ /* 0x000fc400078e0085 */
[----:B------:R-:W-:Y:S02]  /*9370*/  IMAD.MOV.U32 R133, RZ, RZ, R136 ;  /* 0x000000ffff857224 */ /* 0x000fe400078e0088 */
[----:B------:R-:W-:Y:S01]  /*9380*/  @!P4 IMAD.IADD R80, R80, 0x1, -R39 ;  /* 0x000000015050c824 */ /* 0x000fe200078e0a27 */
[----:B------:R-:W-:Y:S01]  /*9390*/  ISETP.GE.AND P4, PT, R5, RZ, PT ;  /* 0x000000ff0500720c */ /* 0x000fe20003f86270 */
[----:B------:R-:W-:Y:S02]  /*93a0*/  IMAD.MOV.U32 R136, RZ, RZ, R140 ;  /* 0x000000ffff887224 */ /* 0x000fe400078e008c */
[----:B------:R-:W-:Y:S02]  /*93b0*/  IMAD.MOV.U32 R140, RZ, RZ, R141 ;  /* 0x000000ffff8c7224 */ /* 0x000fe400078e008d */
[----:B------:R-:W-:Y:S02]  /*93c0*/  IMAD.MOV.U32 R141, RZ, RZ, R147 ;  /* 0x000000ffff8d7224 */ /* 0x000fe400078e0093 */
[----:B------:R-:W-:-:S02]  /*93d0*/  IMAD.MOV.U32 R147, RZ, RZ, R148 ;  /* 0x000000ffff937224 */ /* 0x000fc400078e0094 */
[----:B------:R-:W-:Y:S02]  /*93e0*/  IMAD.MOV.U32 R148, RZ, RZ, R153 ;  /* 0x000000ffff947224 */ /* 0x000fe400078e0099 */
[----:B------:R-:W-:Y:S02]  /*93f0*/  IMAD.MOV.U32 R153, RZ, RZ, R154 ;  /* 0x000000ffff997224 */ /* 0x000fe400078e009a */
[----:B------:R-:W-:Y:S02]  /*9400*/  @!P2 IMAD.IADD R76, R76, 0x1, -R39 ;  /* 0x000000014c4ca824 */ /* 0x000fe400078e0a27 */
[----:B------:R-:W-:Y:S02]  /*9410*/  IMAD.MOV.U32 R154, RZ, RZ, R159 ;  /* 0x000000ffff9a7224 */ /* 0x000fe400078e009f */
[----:B------:R-:W4:Y:S04]  /*9420*/  LDL R159, [R1+0x954] ;  /* 0x00095400019f7983 */ /* 0x000f280000100800 */
[----:B------:R-:W-:Y:S01]  /*9430*/  STL [R1+0xba0], R104 ;  /* 0x000ba06801007387 */ /* 0x000fe20000100800 */
[----:B---3--:R-:W-:-:S02]  /*9440*/  IMAD.MOV.U32 R120, RZ, RZ, R121 ;  /* 0x000000ffff787224 */ /* 0x008fc400078e0079 */
[----:B--2---:R-:W-:Y:S02]  /*9450*/  IMAD.MOV.U32 R121, RZ, RZ, R122 ;  /* 0x000000ffff797224 */ /* 0x004fe400078e007a */
[----:B------:R-:W-:Y:S02]  /*9460*/  IMAD.MOV.U32 R122, RZ, RZ, R124 ;  /* 0x000000ffff7a7224 */ /* 0x000fe400078e007c */
[----:B------:R-:W-:Y:S02]  /*9470*/  IMAD.MOV.U32 R124, RZ, RZ, R128 ;  /* 0x000000ffff7c7224 */ /* 0x000fe400078e0080 */
[----:B------:R-:W-:Y:S02]  /*9480*/  IMAD.MOV.U32 R128, RZ, RZ, R134 ;  /* 0x000000ffff807224 */ /* 0x000fe400078e0086 */
[----:B------:R-:W-:Y:S02]  /*9490*/  IMAD.MOV.U32 R134, RZ, RZ, R142 ;  /* 0x000000ffff867224 */ /* 0x000fe400078e008e */
[----:B------:R-:W-:Y:S01]  /*94a0*/  IMAD.MOV.U32 R5, RZ, RZ, R120 ;  /* 0x000000ffff057224 */ /* 0x000fe200078e0078 */
[----:B------:R-:W2:Y:S01]  /*94b0*/  LDL R142, [R1+0x990] ;  /* 0x00099000018e7983 */ /* 0x000ea20000100800 */
[----:B------:R-:W-:-:S02]  /*94c0*/  IMAD.MOV.U32 R120, RZ, RZ, R121 ;  /* 0x000000ffff787224 */ /* 0x000fc400078e0079 */
[----:B------:R-:W-:Y:S02]  /*94d0*/  IMAD.MOV.U32 R121, RZ, RZ, R122 ;  /* 0x000000ffff797224 */ /* 0x000fe400078e007a */
[----:B------:R-:W-:Y:S02]  /*94e0*/  IMAD.MOV.U32 R122, RZ, RZ, R128 ;  /* 0x000000ffff7a7224 */ /* 0x000fe400078e0080 */
[----:B------:R-:W-:Y:S01]  /*94f0*/  IMAD.MOV.U32 R128, RZ, RZ, R134 ;  /* 0x000000ffff807224 */ /* 0x000fe200078e0086 */
[----:B------:R-:W-:Y:S01]  /*9500*/  ISETP.GE.AND P2, PT, R5, RZ, PT ;  /* 0x000000ff0500720c */ /* 0x000fe20003f46270 */
[----:B------:R-:W-:Y:S02]  /*9510*/  IMAD.MOV.U32 R5, RZ, RZ, R120 ;  /* 0x000000ffff057224 */ /* 0x000fe400078e0078 */
[----:B------:R-:W-:Y:S02]  /*9520*/  IMAD.MOV.U32 R120, RZ, RZ, R121 ;  /* 0x000000ffff787224 */ /* 0x000fe400078e0079 */
[----:B------:R-:W-:-:S02]  /*9530*/  IMAD.MOV.U32 R121, RZ, RZ, R128 ;  /* 0x000000ffff797224 */ /* 0x000fc400078e0080 */
[----:B------:R-:W3:Y:S01]  /*9540*/  LDL R128, [R1+0x964] ;  /* 0x0009640001807983 */ /* 0x000ee20000100800 */
[----:B------:R-:W-:Y:S02]  /*9550*/  IMAD.MOV.U32 R45, RZ, RZ, R41 ;  /* 0x000000ffff2d7224 */ /* 0x000fe400078e0029 */
[C---:B------:R-:W-:Y:S01]  /*9560*/  IMAD R30, R39.reuse, R28, R30 ;  /* 0x0000001c271e7224 */ /* 0x040fe200078e021e */
[----:B------:R-:W-:Y:S01]  /*9570*/  IABS R28, R2 ;  /* 0x00000002001c7213 */ /* 0x000fe20000000000 */
[----:B------:R-:W-:Y:S01]  /*9580*/  @!P0 IMAD.MOV R45, RZ, RZ, -R45 ;  /* 0x000000ffff2d8224 */ /* 0x000fe200078e0a2d */
[----:B------:R-:W-:Y:S01]  /*9590*/  ISETP.GT.U32.AND P0, PT, R39, R96, PT ;  /* 0x000000602700720c */ /* 0x000fe20003f04070 */
[----:B------:R-:W-:Y:S02]  /*95a0*/  IMAD.MOV.U32 R44, RZ, RZ, R34 ;  /* 0x000000ffff2c7224 */ /* 0x000fe400078e0022 */
[----:B------:R-:W-:-:S04]  /*95b0*/  IMAD.HI.U32 R43, R40, R28, RZ ;  /* 0x0000001c282b7227 */ /* 0x000fc800078e00ff */
[----:B------:R-:W-:Y:S01]  /*95c0*/  @!P5 IMAD.MOV R44, RZ, RZ, -R44 ;  /* 0x000000ffff2cd224 */ /* 0x000fe200078e0a2c */
[C---:B------:R-:W-:Y:S01]  /*95d0*/  ISETP.GT.U32.AND P5, PT, R39.reuse, R92, PT ;  /* 0x0000005c2700720c */ /* 0x040fe20003fa4070 */
[----:B------:R-:W-:Y:S02]  /*95e0*/  IMAD.MOV R42, RZ, RZ, -R43 ;  /* 0x000000ffff2a7224 */ /* 0x000fe400078e0a2b */
[----:B------:R-:W-:Y:S02]  /*95f0*/  IMAD.MOV.U32 R43, RZ, RZ, R33 ;  /* 0x000000ffff2b7224 */ /* 0x000fe400078e0021 */
[----:B------:R-:W-:Y:S02]  /*9600*/  @!P0 IMAD.IADD R96, R96, 0x1, -R39 ;  /* 0x0000000160608824 */ /* 0x000fe400078e0a27 */
[----:B------:R-:W-:Y:S01]  /*9610*/  @!P3 IMAD.MOV R43, RZ, RZ, -R43 ;  /* 0x000000ffff2bb224 */ /* 0x000fe200078e0a2b */
[C---:B------:R-:W-:Y:S02]  /*9620*/  ISETP.GT.U32.AND P3, PT, R39.reuse, R88, PT ;  /* 0x000000582700720c */ /* 0x040fe40003f64070 */
[----:B------:R-:W-:-:S03]  /*9630*/  ISETP.GT.U32.AND P0, PT, R39, R72, PT ;  /* 0x000000482700720c */ /* 0x000fc60003f04070 */
[----:B------:R-:W-:Y:S01]  /*9640*/  @!P5 IMAD.IADD R92, R92, 0x1, -R39 ;  /* 0x000000015c5cd824 */ /* 0x000fe200078e0a27 */
[----:B------:R-:W-:-:S07]  /*9650*/  ISETP.GT.U32.AND P5, PT, R39, R68, PT ;  /* 0x000000442700720c */ /* 0x000fce0003fa4070 */
[--C-:B------:R-:W-:Y:S01]  /*9660*/  @!P3 IMAD.IADD R88, R88, 0x1, -R39.reuse ;  /* 0x000000015858b824 */ /* 0x100fe200078e0a27 */
[----:B------:R-:W-:Y:S01]  /*9670*/  ISETP.GT.U32.AND P3, PT, R39, R64, PT ;  /* 0x000000402700720c */ /* 0x000fe20003f64070 */
[--C-:B------:R-:W-:Y:S01]  /*9680*/  @!P0 IMAD.IADD R72, R72, 0x1, -R39.reuse ;  /* 0x0000000148488824 */ /* 0x100fe200078e0a27 */
[----:B------:R-:W-:Y:S01]  /*9690*/  ISETP.GE.AND P0, PT, R5, RZ, PT ;  /* 0x000000ff0500720c */ /* 0x000fe20003f06270 */
[----:B------:R-:W-:Y:S02]  /*96a0*/  IMAD.MOV.U32 R5, RZ, RZ, R120 ;  /* 0x000000ffff057224 */ /* 0x000fe400078e0078 */
[----:B------:R-:W-:-:S03]  /*96b0*/  @!P5 IMAD.IADD R68, R68, 0x1, -R39 ;  /* 0x000000014444d824 */ /* 0x000fc600078e0a27 */
[----:B------:R-:W-:-:S05]  /*96c0*/  ISETP.GE.AND P5, PT, R5, RZ, PT ;  /* 0x000000ff0500720c */ /* 0x000fca0003fa6270 */
[--C-:B------:R-:W-:Y:S01]  /*96d0*/  @!P3 IMAD.IADD R64, R64, 0x1, -R39.reuse ;  /* 0x000000014040b824 */ /* 0x100fe200078e0a27 */
[C---:B------:R-:W-:Y:S01]  /*96e0*/  ISETP.GT.U32.AND P3, PT, R39.reuse, R80, PT ;  /* 0x000000502700720c */ /* 0x040fe20003f64070 */
[----:B------:R-:W-:Y:S01]  /*96f0*/  @!P0 IMAD.MOV R88, RZ, RZ, -R88 ;  /* 0x000000ffff588224 */ /* 0x000fe200078e0a58 */
[C---:B------:R-:W-:Y:S01]  /*9700*/  ISETP.GT.U32.AND P0, PT, R39.reuse, R68, PT ;  /* 0x000000442700720c */ /* 0x040fe20003f04070 */
[----:B------:R-:W-:Y:S01]  /*9710*/  @!P4 IMAD.MOV R96, RZ, RZ, -R96 ;  /* 0x000000ffff60c224 */ /* 0x000fe200078e0a60 */
[C---:B------:R-:W-:Y:S01]  /*9720*/  ISETP.GT.U32.AND P4, PT, R39.reuse, R76, PT ;  /* 0x0000004c2700720c */ /* 0x040fe20003f84070 */
[----:B------:R-:W-:Y:S02]  /*9730*/  VIADD R5, R0, 0x14 ;  /* 0x0000001400057836 */ /* 0x000fe40000000000 */
[----:B------:R-:W-:Y:S01]  /*9740*/  @!P5 IMAD.MOV R84, RZ, RZ, -R84 ;  /* 0x000000ffff54d224 */ /* 0x000fe200078e0a54 */
[C---:B------:R-:W-:Y:S01]  /*9750*/  ISETP.GT.U32.AND P5, PT, R39.reuse, R60, PT ;  /* 0x0000003c2700720c */ /* 0x040fe20003fa4070 */
[C---:B------:R-:W-:Y:S01]  /*9760*/  IMAD R28, R39.reuse, R42, R28 ;  /* 0x0000002a271c7224 */ /* 0x040fe200078e021c */
[----:B------:R-:W-:Y:S01]  /*9770*/  IABS R42, R5 ;  /* 0x00000005002a7213 */ /* 0x000fe20000000000 */
[----:B------:R-:W-:Y:S01]  /*9780*/  @!P2 IMAD.MOV R92, RZ, RZ, -R92 ;  /* 0x000000ffff5ca224 */ /* 0x000fe200078e0a5c */
[C---:B------:R-:W-:Y:S01]  /*9790*/  ISETP.GT.U32.AND P2, PT, R39.reuse, R72, PT ;  /* 0x000000482700720c */ /* 0x040fe20003f44070 */
[--C-:B------:R-:W-:Y:S01]  /*97a0*/  @!P3 IMAD.IADD R80, R80, 0x1, -R39.reuse ;  /* 0x000000015050b824 */ /* 0x100fe200078e0a27 */
[----:B------:R-:W-:Y:S01]  /*97b0*/  ISETP.GT.U32.AND P3, PT, R39, R56, PT ;  /* 0x000000382700720c */ /* 0x000fe20003f64070 */
[----:B------:R-:W-:-:S02]  /*97c0*/  @!P0 IMAD.IADD R68, R68, 0x1, -R39 ;  /* 0x0000000144448824 */ /* 0x000fc400078e0a27 */
[----:B------:R-:W-:Y:S01]  /*97d0*/  @!P4 IMAD.IADD R76, R76, 0x1, -R39 ;  /* 0x000000014c4cc824 */ /* 0x000fe200078e0a27 */
[----:B------:R-:W-:-:S03]  /*97e0*/  ISETP.GT.U32.AND P4, PT, R39, R53, PT ;  /* 0x000000352700720c */ /* 0x000fc60003f84070 */
[----:B------:R-:W-:-:S04]  /*97f0*/  @!P5 IMAD.IADD R60, R60, 0x1, -R39 ;  /* 0x000000013c3cd824 */ /* 0x000fc800078e0a27 */
[--C-:B------:R-:W-:Y:S01]  /*9800*/  @!P2 IMAD.IADD R72, R72, 0x1, -R39.reuse ;  /* 0x000000014848a824 */ /* 0x100fe200078e0a27 */
[----:B------:R-:W-:Y:S01]  /*9810*/  ISETP.GT.U32.AND P2, PT, R39, R50, PT ;  /* 0x000000322700720c */ /* 0x000fe20003f44070 */
[----:B------:R-:W-:-:S04]  /*9820*/  @!P3 IMAD.IADD R56, R56, 0x1, -R39 ;  /* 0x000000013838b824 */ /* 0x000fc800078e0a27 */
[----:B------:R-:W-:-:S08]  /*9830*/  @!P4 IMAD.IADD R53, R53, 0x1, -R39 ;  /* 0x000000013535c824 */ /* 0x000fd000078e0a27 */
[----:B------:R-:W-:Y:S02]  /*9840*/  @!P2 IMAD.IADD R50, R50, 0x1, -R39 ;  /* 0x000000013232a824 */ /* 0x000fe400078e0a27 */
[----:B--2---:R-:W-:Y:S02]  /*9850*/  IMAD.MOV.U32 R134, RZ, RZ, R142 ;  /* 0x000000ffff867224 */ /* 0x004fe400078e008e */
[----:B----4-:R-:W-:Y:S02]  /*9860*/  IMAD.MOV.U32 R142, RZ, RZ, R143 ;  /* 0x000000ffff8e7224 */ /* 0x010fe400078e008f */
[----:B------:R-:W-:Y:S02]  /*9870*/  IMAD.MOV.U32 R143, RZ, RZ, R144 ;  /* 0x000000ffff8f7224 */ /* 0x000fe400078e0090 */
[----:B------:R-:W2:Y:S01]  /*9880*/  LDL R144, [R1+0x950] ;  /* 0x0009500001907983 */ /* 0x000ea20000100800 */
[----:B---3--:R-:W-:-:S03]  /*9890*/  IMAD.MOV.U32 R120, RZ, RZ, R128 ;  /* 0x000000ffff787224 */ /* 0x008fc600078e0080 */
[----:B------:R-:W3:Y:S04]  /*98a0*/  LDL R128, [R1+0x938] ;  /* 0x0009380001807983 */ /* 0x000ee80000100800 */
[----:B------:R4:W-:Y:S02]  /*98b0*/  STL [R1+0x8c4], R5 ;  /* 0x0008c40501007387 */ /* 0x0009e40000100800 */
[----:B----4-:R-:W-:Y:S02]  /*98c0*/  IMAD.MOV.U32 R5, RZ, RZ, R120 ;  /* 0x000000ffff057224 */ /* 0x010fe400078e0078 */
[----:B------:R-:W-:Y:S02]  /*98d0*/  IMAD.MOV.U32 R120, RZ, RZ, R121 ;  /* 0x000000ffff787224 */ /* 0x000fe400078e0079 */
[----:B------:R-:W-:Y:S01]  /*98e0*/  IMAD.MOV.U32 R121, RZ, RZ, R124 ;  /* 0x000000ffff797224 */ /* 0x000fe200078e007c */
[----:B------:R-:W-:Y:S01]  /*98f0*/  ISETP.GE.AND P0, PT, R5, RZ, PT ;  /* 0x000000ff0500720c */ /* 0x000fe20003f06270 */
[----:B------:R-:W-:-:S02]  /*9900*/  IMAD.MOV.U32 R124, RZ, RZ, R133 ;  /* 0x000000ffff7c7224 */ /* 0x000fc400078e0085 */
[----:B------:R-:W-:Y:S02]  /*9910*/  IMAD.MOV.U32 R5, RZ, RZ, R120 ;  /* 0x000000ffff057224 */ /* 0x000fe400078e0078 */
[----:B------:R-:W-:Y:S02]  /*9920*/  IMAD.MOV.U32 R133, RZ, RZ, R140 ;  /* 0x000000ffff857224 */ /* 0x000fe400078e008c */
[----:B------:R-:W-:Y:S01]  /*9930*/  IMAD.MOV.U32 R120, RZ, RZ, R121 ;  /* 0x000000ffff787224 */ /* 0x000fe200078e0079 */
[----:B------:R-:W-:Y:S01]  /*9940*/  ISETP.GE.AND P5, PT, R5, RZ, PT ;  /* 0x000000ff0500720c */ /* 0x000fe20003fa6270 */
[----:B------:R-:W-:Y:S02]  /*9950*/  IMAD.MOV.U32 R121, RZ, RZ, R124 ;  /* 0x000000ffff797224 */ /* 0x000fe400078e007c */
[----:B------:R-:W-:Y:S02]  /*9960*/  IMAD.MOV.U32 R124, RZ, RZ, R133 ;  /* 0x000000ffff7c7224 */ /* 0x000fe400078e0085 */
[----:B------:R-:W-:Y:S01]  /*9970*/  IMAD.MOV.U32 R5, RZ, RZ, R120 ;  /* 0x000000ffff057224 */ /* 0x000fe200078e0078 */
[----:B------:R-:W4:Y:S01]  /*9980*/  LDL R133, [R1+0x9b0] ;  /* 0x0009b00001857983 */ /* 0x000f220000100800 */
[----:B------:R-:W-:-:S02]  /*9990*/  IMAD.MOV.U32 R120, RZ, RZ, R121 ;  /* 0x000000ffff787224 */ /* 0x000fc400078e0079 */
[----:B------:R-:W-:Y:S01]  /*99a0*/  IMAD.MOV.U32 R121, RZ, RZ, R124 ;  /* 0x000000ffff797224 */ /* 0x000fe200078e007c */
[----:B------:R-:W-:Y:S01]  /*99b0*/  ISETP.GE.AND P3, PT, R5, RZ, PT ;  /* 0x000000ff0500720c */ /* 0x000fe20003f66270 */
[----:B------:R-:W-:Y:S01]  /*99c0*/  IMAD.MOV.U32 R5, RZ, RZ, R120 ;  /* 0x000000ffff057224 */ /* 0x000fe200078e0078 */
[----:B------:R-:W2:Y:S01]  /*99d0*/  LDL R124, [R1+0x95c] ;  /* 0x00095c00017c7983 */ /* 0x000ea20000100800 */
[----:B------:R-:W-:-:S03]  /*99e0*/  IMAD.MOV.U32 R120, RZ, RZ, R121 ;  /* 0x000000ffff787224 */ /* 0x000fc600078e0079 */
[----:B------:R-:W-:Y:S01]  /*99f0*/  ISETP.GE.AND P4, PT, R5, RZ, PT ;  /* 0x000000ff0500720c */ /* 0x000fe20003f86270 */
[----:B------:R-:W-:Y:S01]  /*9a00*/  IMAD.MOV.U32 R5, RZ, RZ, R120 ;  /* 0x000000ffff057224 */ /* 0x000fe200078e0078 */
[----:B------:R-:W2:Y:S04]  /*9a10*/  LDL R121, [R1+0x978] ;  /* 0x0009780001797983 */ /* 0x000ea80000100800 */
[----:B------:R-:W-:Y:S02]  /*9a20*/  ISETP.GE.AND P2, PT, R5, RZ, PT ;  /* 0x000000ff0500720c */ /* 0x000fe40003f46270 */
[----:B------:R-:W2:Y:S01]  /*9a30*/  LDL R5, [R1+0x99c] ;  /* 0x00099c0001057983 */ /* 0x000ea20000100800 */
[----:B------:R-:W-:Y:S01]  /*9a40*/  @!P6 IMAD.MOV R100, RZ, RZ, -R100 ;  /* 0x000000ffff64e224 */ /* 0x000fe200078e0a64 */
[----:B------:R-:W-:-:S13]  /*9a50*/  ISETP.GT.U32.AND P6, PT, R39, R64, PT ;  /* 0x000000402700720c */ /* 0x000fda0003fc4070 */
[----:B------:R-:W-:Y:S01]  /*9a60*/  @!P6 IMAD.IADD R64, R64, 0x1, -R39 ;  /* 0x000000014040e824 */ /* 0x000fe200078e0a27 */
[C---:B------:R-:W-:Y:S01]  /*9a70*/  ISETP.GT.U32.AND P6, PT, R39.reuse, R99, PT ;  /* 0x000000632700720c */ /* 0x040fe20003fc4070 */
[----:B------:R-:W-:Y:S01]  /*9a80*/  @!P0 IMAD.MOV R80, RZ, RZ, -R80 ;  /* 0x000000ffff508224 */ /* 0x000fe200078e0a50 */
[C---:B------:R-:W-:Y:S01]  /*9a90*/  ISETP.GT.U32.AND P0, PT, R39.reuse, R60, PT ;  /* 0x0000003c2700720c */ /* 0x040fe20003f04070 */
[----:B------:R-:W-:Y:S01]  /*9aa0*/  @!P5 IMAD.MOV R76, RZ, RZ, -R76 ;  /* 0x000000ffff4cd224 */ /* 0x000fe200078e0a4c */
[----:B------:R-:W-:-:S09]  /*9ab0*/  ISETP.GT.U32.AND P5, PT, R39, R56, PT ;  /* 0x000000382700720c */ /* 0x000fd20003fa4070 */
[----:B------:R-:W-:-:S05]  /*9ac0*/  @!P6 IMAD.IADD R99, R99, 0x1, -R39 ;  /* 0x000000016363e824 */ /* 0x000fca00078e0a27 */
[C---:B------:R-:W-:Y:S01]  /*9ad0*/  ISETP.GT.U32.AND P6, PT, R39.reuse, R99, PT ;  /* 0x000000632700720c */ /* 0x040fe20003fc4070 */
[----:B------:R-:W-:Y:S01]  /*9ae0*/  @!P2 IMAD.MOV R64, RZ, RZ, -R64 ;  /* 0x000000ffff40a224 */ /* 0x000fe200078e0a40 */
[C---:B------:R-:W-:Y:S01]  /*9af0*/  ISETP.GT.U32.AND P2, PT, R39.reuse, R95, PT ;  /* 0x0000005f2700720c */ /* 0x040fe20003f44070 */
[----:B------:R-:W-:Y:S02]  /*9b00*/  IMAD.MOV.U32 R120, RZ, RZ, R137 ;  /* 0x000000ffff787224 */ /* 0x000fe400078e0089 */
[--C-:B------:R-:W-:Y:S01]  /*9b10*/  @!P0 IMAD.IADD R60, R60, 0x1, -R39.reuse ;  /* 0x000000013c3c8824 */ /* 0x100fe200078e0a27 */
[C---:B------:R-:W-:Y:S01]  /*9b20*/  ISETP.GT.U32.AND P0, PT, R39.reuse, R91, PT ;  /* 0x0000005b2700720c */ /* 0x040fe20003f04070 */
[--C-:B------:R-:W-:Y:S01]  /*9b30*/  @!P5 IMAD.IADD R56, R56, 0x1, -R39.reuse ;  /* 0x000000013838d824 */ /* 0x100fe200078e0a27 */
[----:B------:R-:W-:Y:S01]  /*9b40*/  ISETP.GT.U32.AND P5, PT, R39, R87, PT ;  /* 0x000000572700720c */ /* 0x000fe20003fa4070 */
[----:B------:R-:W-:Y:S01]  /*9b50*/  IMAD.HI.U32 R32, R40, R42, RZ ;  /* 0x0000002a28207227 */ /* 0x000fe200078e00ff */
[----:B------:R-:W3:Y:S03]  /*9b60*/  LDL R137, [R1+0x958] ;  /* 0x0009580001897983 */ /* 0x000ee60000100800 */
[----:B------:R-:W-:-:S02]  /*9b70*/  @!P6 IMAD.IADD R99, R99, 0x1, -R39 ;  /* 0x000000016363e824 */ /* 0x000fc400078e0a27 */
[--C-:B------:R-:W-:Y:S02]  /*9b80*/  @!P2 IMAD.IADD R95, R95, 0x1, -R39.reuse ;  /* 0x000000015f5fa824 */ /* 0x100fe400078e0a27 */
[----:B------:R-:W-:Y:S02]  /*9b90*/  IMAD.MOV R32, RZ, RZ, -R32 ;  /* 0x000000ffff207224 */ /* 0x000fe400078e0a20 */
[----:B------:R-:W-:Y:S02]  /*9ba0*/  @!P0 IMAD.IADD R91, R91, 0x1, -R39 ;  /* 0x000000015b5b8824 */ /* 0x000fe400078e0a27 */
[----:B------:R-:W-:Y:S02]  /*9bb0*/  IMAD R42, R39, R32, R42 ;  /* 0x00000020272a7224 */ /* 0x000fe400078e022a */
[----:B------:R-:W-:Y:S02]  /*9bc0*/  IMAD.MOV.U32 R140, RZ, RZ, R141 ;  /* 0x000000ffff8c7224 */ /* 0x000fe400078e008d */
[----:B------:R-:W-:-:S02]  /*9bd0*/  @!P5 IMAD.IADD R87, R87, 0x1, -R39 ;  /* 0x000000015757d824 */ /* 0x000fc400078e0a27 */
[----:B------:R-:W-:Y:S02]  /*9be0*/  IMAD.MOV.U32 R141, RZ, RZ, R147 ;  /* 0x000000ffff8d7224 */ /* 0x000fe400078e0093 */
[----:B------:R-:W3:Y:S04]  /*9bf0*/  LDL R147, [R1+0x9a4] ;  /* 0x0009a40001937983 */ /* 0x000ee80000100800 */
[----:B------:R-:W-:Y:S01]  /*9c00*/  STL [R1+0xbf0], R42 ;  /* 0x000bf02a01007387 */ /* 0x000fe20000100800 */
[----:B--2---:R-:W-:Y:S01]  /*9c10*/  ISETP.GE.AND P6, PT, R5, RZ, PT ;  /* 0x000000ff0500720c */ /* 0x004fe20003fc6270 */
[----:B------:R-:W-:Y:S02]  /*9c20*/  IMAD.MOV.U32 R5, RZ, RZ, R120 ;  /* 0x000000ffff057224 */ /* 0x000fe400078e0078 */
[----:B------:R-:W-:-:S02]  /*9c30*/  IMAD.MOV.U32 R120, RZ, RZ, R121 ;  /* 0x000000ffff787224 */ /* 0x000fc400078e0079 */
[----:B------:R-:W-:Y:S01]  /*9c40*/  IMAD.MOV.U32 R121, RZ, RZ, R122 ;  /* 0x000000ffff797224 */ /* 0x000fe200078e007a */
[----:B------:R-:W-:Y:S01]  /*9c50*/  ISETP.GE.AND P2, PT, R5, RZ, PT ;  /* 0x000000ff0500720c */ /* 0x000fe20003f46270 */
[----:B------:R-:W-:Y:S02]  /*9c60*/  IMAD.MOV.U32 R122, RZ, RZ, R124 ;  /* 0x000000ffff7a7224 */ /* 0x000fe400078e007c */
[----:B------:R-:W-:Y:S02]  /*9c70*/  IMAD.MOV.U32 R124, RZ, RZ, R129 ;  /* 0x000000ffff7c7224 */ /* 0x000fe400078e0081 */
[----:B------:R-:W-:Y:S02]  /*9c80*/  IMAD.MOV.U32 R5, RZ, RZ, R120 ;  /* 0x000000ffff057224 */ /* 0x000fe400078e0078 */
[----:B------:R-:W-:Y:S02]  /*9c90*/  IMAD.MOV.U32 R120, RZ, RZ, R122 ;  /* 0x000000ffff787224 */ /* 0x000fe400078e007a */
[----:B------:R-:W-:Y:S01]  /*9ca0*/  IMAD.MOV.U32 R122, RZ, RZ, R124 ;  /* 0x000000ffff7a7224 */ /* 0x000fe200078e007c */
[----:B------:R-:W-:Y:S01]  /*9cb0*/  ISETP.GE.AND P0, PT, R5, RZ, PT ;  /* 0x000000ff0500720c */ /* 0x000fe20003f06270 */
[----:B------:R-:W-:Y:S01]  /*9cc0*/  IMAD.MOV.U32 R5, RZ, RZ, R120 ;  /* 0x000000ffff057224 */ /* 0x000fe200078e0078 */
[----:B------:R-:W2:Y:S01]  /*9cd0*/  LDL R124, [R1+0x968] ;  /* 0x00096800017c7983 */ /* 0x000ea20000100800 */
[----:B------:R-:W-:-:S03]  /*9ce0*/  IMAD.MOV.U32 R120, RZ, RZ, R122 ;  /* 0x000000ffff787224 */ /* 0x000fc600078e007a */
[----:B------:R-:W-:Y:S01]  /*9cf0*/  ISETP.GE.AND P5, PT, R5, RZ, PT ;  /* 0x000000ff0500720c */ /* 0x000fe20003fa6270 */
[----:B------:R-:W-:Y:S01]  /*9d00*/  IMAD.MOV.U32 R5, RZ, RZ, R120 ;  /* 0x000000ffff057224 */ /* 0x000fe200078e0078 */
[----:B------:R-:W3:Y:S01]  /*9d10*/  LDL R122, [R1+0x948] ;  /* 0x00094800017a7983 */ /* 0x000ee20000100800 */
[----:B------:R-:W-:-:S03]  /*9d20*/  IMAD.MOV.U32 R120, RZ, RZ, R121 ;  /* 0x000000ffff787224 */ /* 0x000fc600078e0079 */
[----:B------:R-:W3:Y:S01]  /*9d30*/  LDL R121, [R1+0x918] ;  /* 0x0009180001797983 */ /* 0x000ee20000100800 */
[----:B------:R-:W-:Y:S02]  /*9d40*/  IMAD.MOV.U32 R129, RZ, RZ, R131 ;  /* 0x000000ffff817224 */ /* 0x000fe400078e0083 */
[----:B----4-:R-:W-:Y:S02]  /*9d50*/  IMAD.MOV.U32 R131, RZ, RZ, R133 ;  /* 0x000000ffff837224 */ /* 0x010fe400078e0085 */
[----:B------:R-:W-:Y:S02]  /*9d60*/  IMAD.MOV.U32 R133, RZ, RZ, R134 ;  /* 0x000000ffff857224 */ /* 0x000fe400078e0086 */
[----:B------:R-:W4:Y:S01]  /*9d70*/  LDL R134, [R1+0x980] ;  /* 0x0009800001867983 */ /* 0x000f220000100800 */
[----:B------:R-:W-:Y:S01]  /*9d80*/  @!P3 IMAD.MOV R72, RZ, RZ, -R72 ;  /* 0x000000ffff48b224 */ /* 0x000fe200078e0a48 */
[C---:B------:R-:W-:Y:S01]  /*9d90*/  ISETP.GT.U32.AND P3, PT, R39.reuse, R53, PT ;  /* 0x000000352700720c */ /* 0x040fe20003f64070 */
[----:B------:R-:W-:Y:S01]  /*9da0*/  @!P4 IMAD.MOV R68, RZ, RZ, -R68 ;  /* 0x000000ffff44c224 */ /* 0x000fe200078e0a44 */
[----:B------:R-:W-:-:S11]  /*9db0*/  ISETP.GT.U32.AND P4, PT, R39, R50, PT ;  /* 0x000000322700720c */ /* 0x000fd60003f84070 */
[--C-:B------:R-:W-:Y:S01]  /*9dc0*/  @!P3 IMAD.IADD R53, R53, 0x1, -R39.reuse ;  /* 0x000000013535b824 */ /* 0x100fe200078e0a27 */
[C---:B------:R-:W-:Y:S01]  /*9dd0*/  ISETP.GT.U32.AND P3, PT, R39.reuse, R83, PT ;  /* 0x000000532700720c */ /* 0x040fe20003f64070 */
[----:B------:R-:W-:Y:S01]  /*9de0*/  @!P4 IMAD.IADD R50, R50, 0x1, -R39 ;  /* 0x000000013232c824 */ /* 0x000fe200078e0a27 */
[C---:B------:R-:W-:Y:S01]  /*9df0*/  ISETP.GT.U32.AND P4, PT, R39.reuse, R79, PT ;  /* 0x0000004f2700720c */ /* 0x040fe20003f84070 */
[----:B------:R-:W-:Y:S01]  /*9e00*/  @!P0 IMAD.MOV R53, RZ, RZ, -R53 ;  /* 0x000000ffff358224 */ /* 0x000fe200078e0a35 */
[----:B------:R-:W-:-:S09]  /*9e10*/  ISETP.GT.U32.AND P0, PT, R39, R87, PT ;  /* 0x000000572700720c */ /* 0x000fd20003f04070 */
[--C-:B------:R-:W-:Y:S01]  /*9e20*/  @!P3 IMAD.IADD R83, R83, 0x1, -R39.reuse ;  /* 0x000000015353b824 */ /* 0x100fe200078e0a27 */
[----:B------:R-:W-:Y:S01]  /*9e30*/  ISETP.GE.AND P3, PT, R5, RZ, PT ;  /* 0x000000ff0500720c */ /* 0x000fe20003f66270 */
[--C-:B------:R-:W-:Y:S01]  /*9e40*/  @!P4 IMAD.IADD R79, R79, 0x1, -R39.reuse ;  /* 0x000000014f4fc824 */ /* 0x100fe200078e0a27 */
[C---:B------:R-:W-:Y:S01]  /*9e50*/  ISETP.GT.U32.AND P4, PT, R39.reuse, R95, PT ;  /* 0x0000005f2700720c */ /* 0x040fe20003f84070 */
[----:B------:R-:W-:Y:S01]  /*9e60*/  @!P5 IMAD.MOV R50, RZ, RZ, -R50 ;  /* 0x000000ffff32d224 */ /* 0x000fe200078e0a32 */
[C---:B------:R-:W-:Y:S01]  /*9e70*/  ISETP.GT.U32.AND P5, PT, R39.reuse, R83, PT ;  /* 0x000000532700720c */ /* 0x040fe20003fa4070 */
[----:B------:R-:W-:Y:S01]  /*9e80*/  @!P2 IMAD.MOV R56, RZ, RZ, -R56 ;  /* 0x000000ffff38a224 */ /* 0x000fe200078e0a38 */
[----:B------:R-:W-:Y:S01]  /*9e90*/  ISETP.GT.U32.AND P2, PT, R39, R91, PT ;  /* 0x0000005b2700720c */ /* 0x000fe20003f44070 */
[----:B------:R-:W-:Y:S01]  /*9ea0*/  @!P0 IMAD.IADD R87, R87, 0x1, -R39 ;  /* 0x0000000157578824 */ /* 0x000fe200078e0a27 */
[----:B------:R-:W-:-:S05]  /*9eb0*/  ISETP.GT.U32.AND P0, PT, R39, R63, PT ;  /* 0x0000003f2700720c */ /* 0x000fca0003f04070 */
[----:B------:R-:W-:Y:S01]  /*9ec0*/  @!P3 IMAD.MOV R99, RZ, RZ, -R99 ;  /* 0x000000ffff63b224 */ /* 0x000fe200078e0a63 */
[----:B------:R-:W-:Y:S01]  /*9ed0*/  ISETP.GT.U32.AND P3, PT, R39, R75, PT ;  /* 0x0000004b2700720c */ /* 0x000fe20003f64070 */
[--C-:B------:R-:W-:Y:S01]  /*9ee0*/  @!P4 IMAD.IADD R95, R95, 0x1, -R39.reuse ;  /* 0x000000015f5fc824 */ /* 0x100fe200078e0a27 */
[C---:B------:R-:W-:Y:S01]  /*9ef0*/  ISETP.GT.U32.AND P4, PT, R39.reuse, R71, PT ;  /* 0x000000472700720c */ /* 0x040fe20003f84070 */
[----:B------:R-:W-:Y:S01]  /*9f00*/  @!P6 IMAD.MOV R60, RZ, RZ, -R60 ;  /* 0x000000ffff3ce224 */ /* 0x000fe200078e0a3c */
[----:B------:R-:W-:Y:S01]  /*9f10*/  ISETP.GT.U32.AND P6, PT, R39, R79, PT ;  /* 0x0000004f2700720c */ /* 0x000fe20003fc4070 */
[--C-:B------:R-:W-:Y:S02]  /*9f20*/  @!P5 IMAD.IADD R83, R83, 0x1, -R39.reuse ;  /* 0x000000015353d824 */ /* 0x100fe400078e0a27 */
[--C-:B------:R-:W-:Y:S01]  /*9f30*/  @!P2 IMAD.IADD R91, R91, 0x1, -R39.reuse ;  /* 0x000000015b5ba824 */ /* 0x100fe200078e0a27 */
[----:B------:R-:W-:Y:S01]  /*9f40*/  ISETP.GT.U32.AND P2, PT, R39, R67, PT ;  /* 0x000000432700720c */ /* 0x000fe20003f44070 */
[----:B------:R-:W-:-:S04]  /*9f50*/  @!P0 IMAD.IADD R63, R63, 0x1, -R39 ;  /* 0x000000013f3f8824 */ /* 0x000fc800078e0a27 */
[--C-:B------:R-:W-:Y:S01]  /*9f60*/  @!P3 IMAD.IADD R75, R75, 0x1, -R39.reuse ;  /* 0x000000014b4bb824 */ /* 0x100fe200078e0a27 */
[----:B------:R-:W-:Y:S01]  /*9f70*/  ISETP.GE.AND P3, PT, R120, RZ, PT ;  /* 0x000000ff7800720c */ /* 0x000fe20003f66270 */
[--C-:B------:R-:W-:Y:S02]  /*9f80*/  @!P4 IMAD.IADD R71, R71, 0x1, -R39.reuse ;  /* 0x000000014747c824 */ /* 0x100fe400078e0a27 */
[----:B------:R-:W-:-:S04]  /*9f90*/  @!P6 IMAD.IADD R79, R79, 0x1, -R39 ;  /* 0x000000014f4fe824 */ /* 0x000fc800078e0a27 */
[----:B------:R-:W-:-:S06]  /*9fa0*/  @!P2 IMAD.IADD R67, R67, 0x1, -R39 ;  /* 0x000000014343a824 */ /* 0x000fcc00078e0a27 */
[----:B------:R-:W-:Y:S01]  /*9fb0*/  @!P3 IMAD.MOV R91, RZ, RZ, -R91 ;  /* 0x000000ffff5bb224 */ /* 0x000fe200078e0a5b */
[C---:B------:R-:W-:Y:S02]  /*9fc0*/  ISETP.GT.U32.AND P3, PT, R39.reuse, R71, PT ;  /* 0x000000472700720c */ /* 0x040fe40003f64070 */
[----:B------:R-:W-:-:S11]  /*9fd0*/  ISETP.GT.U32.AND P6, PT, R39, R59, PT ;  /* 0x0000003b2700720c */ /* 0x000fd60003fc4070 */
[--C-:B------:R-:W-:Y:S01]  /*9fe0*/  @!P3 IMAD.IADD R71, R71, 0x1, -R39.reuse ;  /* 0x000000014747b824 */ /* 0x100fe200078e0a27 */
[----:B------:R-:W-:Y:S01]  /*9ff0*/  ISETP.GT.U32.AND P3, PT, R39, R49, PT ;  /* 0x000000312700720c */ /* 0x000fe20003f64070 */
[----:B------:R-:W-:-:S05]  /*a000*/  @!P6 IMAD.IADD R59, R59, 0x1, -R39 ;  /* 0x000000013b3be824 */ /* 0x000fca00078e0a27 */
[----:B------:R-:W-:-:S07]  /*a010*/  ISETP.GT.U32.AND P6, PT, R39, R59, PT ;  /* 0x0000003b2700720c */ /* 0x000fce0003fc4070 */
[----:B------:R-:W-:Y:S01]  /*a020*/  @!P3 IMAD.IADD R49, R49, 0x1, -R39 ;  /* 0x000000013131b824 */ /* 0x000fe200078e0a27 */
[----:B------:R-:W-:-:S05]  /*a030*/  ISETP.GE.AND P3, PT, R131, RZ, PT ;  /* 0x000000ff8300720c */ /* 0x000fca0003f66270 */
[----:B------:R-:W-:Y:S01]  /*a040*/  @!P6 IMAD.IADD R59, R59, 0x1, -R39 ;  /* 0x000000013b3be824 */ /* 0x000fe200078e0a27 */
[----:B------:R-:W-:Y:S02]  /*a050*/  ISETP.GE.AND P6, PT, R127, RZ, PT ;  /* 0x000000ff7f00720c */ /* 0x000fe40003fc6270 */
[----:B--2---:R-:W-:Y:S01]  /*a060*/  ISETP.GE.AND P0, PT, R124, RZ, PT ;  /* 0x000000ff7c00720c */ /* 0x004fe20003f06270 */
[----:B---3--:R-:W-:-:S05]  /*a070*/  IMAD.MOV.U32 R5, RZ, RZ, R121 ;  /* 0x000000ffff057224 */ /* 0x008fca00078e0079 */
[----:B------:R-:W-:Y:S01]  /*a080*/  ISETP.GE.AND P5, PT, R5, RZ, PT ;  /* 0x000000ff0500720c */ /* 0x000fe20003fa6270 */
[----:B------:R-:W-:-:S05]  /*a090*/  IMAD.MOV.U32 R121, RZ, RZ, R128 ;  /* 0x000000ffff797224 */ /* 0x000fca00078e0080 */
[----:B------:R-:W-:Y:S01]  /*a0a0*/  ISETP.GE.AND P4, PT, R121, RZ, PT ;  /* 0x000000ff7900720c */ /* 0x000fe20003f86270 */
[----:B------:R-:W-:Y:S01]  /*a0b0*/  @!P0 IMAD.MOV R79, RZ, RZ, -R79 ;  /* 0x000000ffff4f8224 */ /* 0x000fe200078e0a4f */
[----:B------:R-:W-:-:S05]  /*a0c0*/  ISETP.GE.AND P2, PT, R122, RZ, PT ;  /* 0x000000ff7a00720c */ /* 0x000fca0003f46270 */
[----:B------:R-:W-:Y:S01]  /*a0d0*/  @!P5 IMAD.MOV R95, RZ, RZ, -R95 ;  /* 0x000000ffff5fd224 */ /* 0x000fe200078e0a5f */
[C---:B------:R-:W-:Y:S02]  /*a0e0*/  ISETP.GT.U32.AND P5, PT, R39.reuse, R75, PT ;  /* 0x0000004b2700720c */ /* 0x040fe40003fa4070 */
[----:B------:R-:W-:-:S03]  /*a0f0*/  ISETP.GT.U32.AND P0, PT, R39, R55, PT ;  /* 0x000000372700720c */ /* 0x000fc60003f04070 */
[----:B------:R-:W-:Y:S01]  /*a100*/  @!P4 IMAD.MOV R87, RZ, RZ, -R87 ;  /* 0x000000ffff57c224 */ /* 0x000fe200078e0a57 */
[----:B------:R-:W-:Y:S01]  /*a110*/  ISETP.GT.U32.AND P4, PT, R39, R67, PT ;  /* 0x000000432700720c */ /* 0x000fe20003f84070 */
[----:B------:R-:W-:Y:S02]  /*a120*/  IMAD.MOV.U32 R128, RZ, RZ, R149 ;  /* 0x000000ffff807224 */ /* 0x000fe400078e0095 */
[----:B------:R-:W-:-:S04]  /*a130*/  @!P2 IMAD.MOV R83, RZ, RZ, -R83 ;  /* 0x000000ffff53a224 */ /* 0x000fc800078e0a53 */
[--C-:B------:R-:W-:Y:S01]  /*a140*/  @!P5 IMAD.IADD R75, R75, 0x1, -R39.reuse ;  /* 0x000000014b4bd824 */ /* 0x100fe200078e0a27 */
[----:B------:R-:W-:Y:S01]  /*a150*/  ISETP.GT.U32.AND P5, PT, R39, R52, PT ;  /* 0x000000342700720c */ /* 0x000fe20003fa4070 */
[--C-:B------:R-:W-:Y:S01]  /*a160*/  @!P0 IMAD.IADD R55, R55, 0x1, -R39.reuse ;  /* 0x0000000137378824 */ /* 0x100fe200078e0a27 */
[----:B------:R-:W-:Y:S02]  /*a170*/  ISETP.GT.U32.AND P2, PT, R39, R63, PT ;  /* 0x0000003f2700720c */ /* 0x000fe40003f44070 */
[----:B------:R-:W-:Y:S01]  /*a180*/  ISETP.GE.AND P0, PT, R128, RZ, PT ;  /* 0x000000ff8000720c */ /* 0x000fe20003f06270 */
[----:B------:R-:W-:Y:S01]  /*a190*/  @!P4 IMAD.IADD R67, R67, 0x1, -R39 ;  /* 0x000000014343c824 */ /* 0x000fe200078e0a27 */
[----:B------:R-:W-:-:S07]  /*a1a0*/  ISETP.GT.U32.AND P4, PT, R39, R98, PT ;  /* 0x000000622700720c */ /* 0x000fce0003f84070 */
[--C-:B------:R-:W-:Y:S01]  /*a1b0*/  @!P5 IMAD.IADD R52, R52, 0x1, -R39.reuse ;  /* 0x000000013434d824 */ /* 0x100fe200078e0a27 */
[----:B------:R-:W-:Y:S01]  /*a1c0*/  ISETP.GE.AND P5, PT, R129, RZ, PT ;  /* 0x000000ff8100720c */ /* 0x000fe20003fa6270 */
[----:B------:R-:W-:Y:S01]  /*a1d0*/  @!P2 IMAD.IADD R63, R63, 0x1, -R39 ;  /* 0x000000013f3fa824 */ /* 0x000fe200078e0a27 */
[C---:B------:R-:W-:Y:S01]  /*a1e0*/  ISETP.GT.U32.AND P2, PT, R39.reuse, R94, PT ;  /* 0x0000005e2700720c */ /* 0x040fe20003f44070 */
[----:B------:R-:W-:Y:S01]  /*a1f0*/  @!P0 IMAD.MOV R71, RZ, RZ, -R71 ;  /* 0x000000ffff478224 */ /* 0x000fe200078e0a47 */
[----:B------:R-:W-:Y:S01]  /*a200*/  ISETP.GT.U32.AND P0, PT, R39, R52, PT ;  /* 0x000000342700720c */ /* 0x000fe20003f04070 */
[----:B------:R-:W-:Y:S01]  /*a210*/  @!P4 IMAD.IADD R98, R98, 0x1, -R39 ;  /* 0x000000016262c824 */ /* 0x000fe200078e0a27 */
[----:B------:R-:W-:Y:S01]  /*a220*/  ISETP.GE.AND P4, PT, R133, RZ, PT ;  /* 0x000000ff8500720c */ /* 0x000fe20003f86270 */
[----:B------:R-:W-:-:S03]  /*a230*/  @!P3 IMAD.MOV R63, RZ, RZ, -R63 ;  /* 0x000000ffff3fb224 */ /* 0x000fc600078e0a3f */
[----:B------:R-:W-:-:S03]  /*a240*/  ISETP.GT.U32.AND P3, PT, R39, R98, PT ;  /* 0x000000622700720c */ /* 0x000fc60003f64070 */
[----:B------:R-:W-:Y:S01]  /*a250*/  @!P5 IMAD.MOV R67, RZ, RZ, -R67 ;  /* 0x000000ffff43d224 */ /* 0x000fe200078e0a43 */
[C---:B------:R-:W-:Y:S01]  /*a260*/  ISETP.GT.U32.AND P5, PT, R39.reuse, R49, PT ;  /* 0x000000312700720c */ /* 0x040fe20003fa4070 */
[--C-:B------:R-:W-:Y:S01]  /*a270*/  @!P2 IMAD.IADD R94, R94, 0x1, -R39.reuse ;  /* 0x000000015e5ea824 */ /* 0x100fe200078e0a27 */
[C---:B------:R-:W-:Y:S01]  /*a280*/  ISETP.GT.U32.AND P2, PT, R39.reuse, R55, PT ;  /* 0x000000372700720c */ /* 0x040fe20003f44070 */
[----:B------:R-:W-:Y:S01]  /*a290*/  @!P0 IMAD.IADD R52, R52, 0x1, -R39 ;  /* 0x0000000134348824 */ /* 0x000fe200078e0a27 */
[C---:B------:R-:W-:Y:S01]  /*a2a0*/  ISETP.GT.U32.AND P0, PT, R39.reuse, R82, PT ;  /* 0x000000522700720c */ /* 0x040fe20003f04070 */
[----:B------:R-:W-:Y:S01]  /*a2b0*/  @!P4 IMAD.MOV R59, RZ, RZ, -R59 ;  /* 0x000000ffff3bc224 */ /* 0x000fe200078e0a3b */
[----:B------:R-:W-:Y:S01]  /*a2c0*/  ISETP.GT.U32.AND P4, PT, R39, R90, PT ;  /* 0x0000005a2700720c */ /* 0x000fe20003f84070 */
[----:B------:R-:W-:Y:S02]  /*a2d0*/  @!P6 IMAD.MOV R75, RZ, RZ, -R75 ;  /* 0x000000ffff4be224 */ /* 0x000fe400078e0a4b */
[----:B------:R-:W-:Y:S01]  /*a2e0*/  @!P3 IMAD.IADD R98, R98, 0x1, -R39 ;  /* 0x000000016262b824 */ /* 0x000fe200078e0a27 */
[----:B----4-:R-:W-:-:S03]  /*a2f0*/  ISETP.GE.AND P3, PT, R134, RZ, PT ;  /* 0x000000ff8600720c */ /* 0x010fc60003f66270 */
[--C-:B------:R-:W-:Y:S01]  /*a300*/  @!P5 IMAD.IADD R49, R49, 0x1, -R39.reuse ;  /* 0x000000013131d824 */ /* 0x100fe200078e0a27 */
[C---:B------:R-:W-:Y:S02]  /*a310*/  ISETP.GT.U32.AND P5, PT, R39.reuse, R78, PT ;  /* 0x0000004e2700720c */ /* 0x040fe40003fa4070 */
[----:B------:R-:W-:Y:S01]  /*a320*/  ISETP.GT.U32.AND P6, PT, R39, R94, PT ;  /* 0x0000005e2700720c */ /* 0x000fe20003fc4070 */
[--C-:B------:R-:W-:Y:S01]  /*a330*/  @!P2 IMAD.IADD R55, R55, 0x1, -R39.reuse ;  /* 0x000000013737a824 */ /* 0x100fe200078e0a27 */
[----:B------:R-:W-:Y:S01]  /*a340*/  ISETP.GT.U32.AND P2, PT, R39, R86, PT ;  /* 0x000000562700720c */ /* 0x000fe20003f44070 */
[--C-:B------:R-:W-:Y:S01]  /*a350*/  @!P0 IMAD.IADD R82, R82, 0x1, -R39.reuse ;  /* 0x0000000152528824 */ /* 0x100fe200078e0a27 */
[----:B------:R-:W-:Y:S01]  /*a360*/  ISETP.GE.AND P0, PT, R140, RZ, PT ;  /* 0x000000ff8c00720c */ /* 0x000fe20003f06270 */
[----:B------:R-:W-:Y:S01]  /*a370*/  @!P4 IMAD.IADD R90, R90, 0x1, -R39 ;  /* 0x000000015a5ac824 */ /* 0x000fe200078e0a27 */
[----:B------:R-:W-:Y:S01]  /*a380*/  ISETP.GE.AND P4, PT, R136, RZ, PT ;  /* 0x000000ff8800720c */ /* 0x000fe20003f86270 */
[----:B------:R-:W-:-:S03]  /*a390*/  @!P3 IMAD.MOV R55, RZ, RZ, -R55 ;  /* 0x000000ffff37b224 */ /* 0x000fc600078e0a37 */
[----:B------:R-:W-:Y:S01]  /*a3a0*/  ISETP.GT.U32.AND P3, PT, R39, R90, PT ;  /* 0x0000005a2700720c */ /* 0x000fe20003f64070 */
[--C-:B------:R-:W-:Y:S01]  /*a3b0*/  @!P5 IMAD.IADD R78, R78, 0x1, -R39.reuse ;  /* 0x000000014e4ed824 */ /* 0x100fe200078e0a27 */
[----:B------:R-:W-:Y:S01]  /*a3c0*/  ISETP.GE.AND P5, PT, R141, RZ, PT ;  /* 0x000000ff8d00720c */ /* 0x000fe20003fa6270 */
[--C-:B------:R-:W-:Y:S01]  /*a3d0*/  @!P6 IMAD.IADD R94, R94, 0x1, -R39.reuse ;  /* 0x000000015e5ee824 */ /* 0x100fe200078e0a27 */
[----:B------:R-:W-:Y:S01]  /*a3e0*/  ISETP.GT.U32.AND P6, PT, R39, R74, PT ;  /* 0x0000004a2700720c */ /* 0x000fe20003fc4070 */
[----:B------:R-:W-:Y:S01]  /*a3f0*/  @!P2 IMAD.IADD R86, R86, 0x1, -R39 ;  /* 0x000000015656a824 */ /* 0x000fe200078e0a27 */
[----:B------:R-:W-:Y:S01]  /*a400*/  ISETP.GE.AND P2, PT, R137, RZ, PT ;  /* 0x000000ff8900720c */ /* 0x000fe20003f46270 */
[----:B------:R-:W-:Y:S01]  /*a410*/  @!P0 IMAD.MOV R98, RZ, RZ, -R98 ;  /* 0x000000ffff628224 */ /* 0x000fe200078e0a62 */
[C---:B------:R-:W-:Y:S01]  /*a420*/  ISETP.GT.U32.AND P0, PT, R39.reuse, R78, PT ;  /* 0x0000004e2700720c */ /* 0x040fe20003f04070 */
[----:B------:R-:W-:Y:S01]  /*a430*/  @!P4 IMAD.MOV R52, RZ, RZ, -R52 ;  /* 0x000000ffff34c224 */ /* 0x000fe200078e0a34 */
[----:B------:R-:W-:-:S03]  /*a440*/  ISETP.GT.U32.AND P4, PT, R39, R86, PT ;  /* 0x000000562700720c */ /* 0x000fc60003f84070 */
[--C-:B------:R-:W-:Y:S01]  /*a450*/  @!P3 IMAD.IADD R90, R90, 0x1, -R39.reuse ;  /* 0x000000015a5ab824 */ /* 0x100fe200078e0a27 */
[C---:B------:R-:W-:Y:S01]  /*a460*/  ISETP.GT.U32.AND P3, PT, R39.reuse, R66, PT ;  /* 0x000000422700720c */ /* 0x040fe20003f64070 */
[----:B------:R-:W-:Y:S01]  /*a470*/  @!P5 IMAD.MOV R94, RZ, RZ, -R94 ;  /* 0x000000ffff5ed224 */ /* 0x000fe200078e0a5e */
[C---:B------:R-:W-:Y:S01]  /*a480*/  ISETP.GT.U32.AND P5, PT, R39.reuse, R70, PT ;  /* 0x000000462700720c */ /* 0x040fe20003fa4070 */
[----:B------:R-:W-:Y:S02]  /*a490*/  @!P6 IMAD.IADD R74, R74, 0x1, -R39 ;  /* 0x000000014a4ae824 */ /* 0x000fe400078e0a27 */
[----:B------:R-:W-:Y:S01]  /*a4a0*/  @!P2 IMAD.MOV R49, RZ, RZ, -R49 ;  /* 0x000000ffff31a224 */ /* 0x000fe200078e0a31 */
[C---:B------:R-:W-:Y:S01]  /*a4b0*/  ISETP.GT.U32.AND P2, PT, R39.reuse, R82, PT ;  /* 0x000000522700720c */ /* 0x040fe20003f44070 */
[--C-:B------:R-:W-:Y:S01]  /*a4c0*/  @!P0 IMAD.IADD R78, R78, 0x1, -R39.reuse ;  /* 0x000000014e4e8824 */ /* 0x100fe200078e0a27 */
[C---:B------:R-:W-:Y:S02]  /*a4d0*/  ISETP.GT.U32.AND P0, PT, R39.reuse, R54, PT ;  /* 0x000000362700720c */ /* 0x040fe40003f04070 */
[C---:B------:R-:W-:Y:S01]  /*a4e0*/  ISETP.GT.U32.AND P6, PT, R39.reuse, R74, PT ;  /* 0x0000004a2700720c */ /* 0x040fe20003fc4070 */
[--C-:B------:R-:W-:Y:S01]  /*a4f0*/  @!P4 IMAD.IADD R86, R86, 0x1, -R39.reuse ;  /* 0x000000015656c824 */ /* 0x100fe200078e0a27 */
[----:B------:R-:W-:Y:S01]  /*a500*/  ISETP.GT.U32.AND P4, PT, R39, R62, PT ;  /* 0x0000003e2700720c */ /* 0x000fe20003f84070 */
[--C-:B------:R-:W-:Y:S01]  /*a510*/  @!P3 IMAD.IADD R66, R66, 0x1, -R39.reuse ;  /* 0x000000014242b824 */ /* 0x100fe200078e0a27 */
[----:B------:R-:W-:Y:S01]  /*a520*/  ISETP.GE.AND P3, PT, R144, RZ, PT ;  /* 0x000000ff9000720c */ /* 0x000fe20003f66270 */
[----:B------:R-:W-:Y:S01]  /*a530*/  @!P5 IMAD.IADD R70, R70, 0x1, -R39 ;  /* 0x000000014646d824 */ /* 0x000fe200078e0a27 */
[----:B------:R-:W-:-:S03]  /*a540*/  ISETP.GE.AND P5, PT, R143, RZ, PT ;  /* 0x000000ff8f00720c */ /* 0x000fc60003fa6270 */
[--C-:B------:R-:W-:Y:S01]  /*a550*/  @!P2 IMAD.IADD R82, R82, 0x1, -R39.reuse ;  /* 0x000000015252a824 */ /* 0x100fe200078e0a27 */
[C---:B------:R-:W-:Y:S01]  /*a560*/  ISETP.GT.U32.AND P2, PT, R39.reuse, R58, PT ;  /* 0x0000003a2700720c */ /* 0x040fe20003f44070 */
[--C-:B------:R-:W-:Y:S01]  /*a570*/  @!P0 IMAD.IADD R54, R54, 0x1, -R39.reuse ;  /* 0x0000000136368824 */ /* 0x100fe200078e0a27 */
[----:B------:R-:W-:Y:S01]  /*a580*/  ISETP.GT.U32.AND P0, PT, R39, R70, PT ;  /* 0x000000462700720c */ /* 0x000fe20003f04070 */
[--C-:B------:R-:W-:Y:S01]  /*a590*/  @!P6 IMAD.IADD R74, R74, 0x1, -R39.reuse ;  /* 0x000000014a4ae824 */ /* 0x100fe200078e0a27 */
[----:B------:R-:W-:Y:S01]  /*a5a0*/  ISETP.GE.AND P6, PT, R142, RZ, PT ;  /* 0x000000ff8e00720c */ /* 0x000fe20003fc6270 */
[----:B------:R-:W-:Y:S01]  /*a5b0*/  @!P4 IMAD.IADD R62, R62, 0x1, -R39 ;  /* 0x000000013e3ec824 */ /* 0x000fe200078e0a27 */
[----:B------:R-:W-:Y:S01]  /*a5c0*/  ISETP.GE.AND P4, PT, R145, RZ, PT ;  /* 0x000000ff9100720c */ /* 0x000fe20003f86270 */
[----:B------:R-:W-:Y:S02]  /*a5d0*/  @!P3 IMAD.MOV R82, RZ, RZ, -R82 ;  /* 0x000000ffff52b224 */ /* 0x000fe400078e0a52 */
[----:B------:R-:W-:Y:S01]  /*a5e0*/  @!P5 IMAD.MOV R86, RZ, RZ, -R86 ;  /* 0x000000ffff56d224 */ /* 0x000fe200078e0a56 */
[----:B------:R-:W-:-:S02]  /*a5f0*/  ISETP.GT.U32.AND P5, PT, R39, R66, PT ;  /* 0x000000422700720c */ /* 0x000fc40003fa4070 */
[----:B------:R-:W-:Y:S01]  /*a600*/  ISETP.GT.U32.AND P3, PT, R39, R62, PT ;  /* 0x0000003e2700720c */ /* 0x000fe20003f64070 */
[--C-:B------:R-:W-:Y:S01]  /*a610*/  @!P2 IMAD.IADD R58, R58, 0x1, -R39.reuse ;  /* 0x000000013a3aa824 */ /* 0x100fe200078e0a27 */
[----:B------:R-:W-:Y:S01]  /*a620*/  ISETP.GE.AND P2, PT, R147, RZ, PT ;  /* 0x000000ff9300720c */ /* 0x000fe20003f46270 */
[----:B------:R-:W-:Y:S01]  /*a630*/  @!P0 IMAD.IADD R70, R70, 0x1, -R39 ;  /* 0x0000000146468824 */ /* 0x000fe200078e0a27 */
[C---:B------:R-:W-:Y:S01]  /*a640*/  ISETP.GT.U32.AND P0, PT, R39.reuse, R48, PT ;  /* 0x000000302700720c */ /* 0x040fe20003f04070 */
[----:B------:R-:W-:Y:S01]  /*a650*/  @!P6 IMAD.MOV R90, RZ, RZ, -R90 ;  /* 0x000000ffff5ae224 */ /* 0x000fe200078e0a5a */
[C---:B------:R-:W-:Y:S01]  /*a660*/  ISETP.GT.U32.AND P6, PT, R39.reuse, R54, PT ;  /* 0x000000362700720c */ /* 0x040fe20003fc4070 */
[----:B------:R-:W-:Y:S01]  /*a670*/  @!P4 IMAD.MOV R78, RZ, RZ, -R78 ;  /* 0x000000ffff4ec224 */ /* 0x000fe200078e0a4e */
[----:B------:R-:W-:-:S03]  /*a680*/  ISETP.GT.U32.AND P4, PT, R39, R58, PT ;  /* 0x0000003a2700720c */ /* 0x000fc60003f84070 */
[--C-:B------:R-:W-:Y:S01]  /*a690*/  @!P5 IMAD.IADD R66, R66, 0x1, -R39.reuse ;  /* 0x000000014242d824 */ /* 0x100fe200078e0a27 */
[C---:B------:R-:W-:Y:S01]  /*a6a0*/  ISETP.GT.U32.AND P5, PT, R39.reuse, R97, PT ;  /* 0x000000612700720c */ /* 0x040fe20003fa4070 */
[--C-:B------:R-:W-:Y:S01]  /*a6b0*/  @!P3 IMAD.IADD R62, R62, 0x1, -R39.reuse ;  /* 0x000000013e3eb824 */ /* 0x100fe200078e0a27 */
[C---:B------:R-:W-:Y:S01]  /*a6c0*/  ISETP.GT.U32.AND P3, PT, R39.reuse, R93, PT ;  /* 0x0000005d2700720c */ /* 0x040fe20003f64070 */
[----:B------:R-:W-:Y:S01]  /*a6d0*/  @!P2 IMAD.MOV R74, RZ, RZ, -R74 ;  /* 0x000000ffff4aa224 */ /* 0x000fe200078e0a4a */
[C---:B------:R-:W-:Y:S01]  /*a6e0*/  ISETP.GT.U32.AND P2, PT, R39.reuse, R51, PT ;  /* 0x000000332700720c */ /* 0x040fe20003f44070 */
[--C-:B------:R-:W-:Y:S01]  /*a6f0*/  @!P0 IMAD.IADD R48, R48, 0x1, -R39.reuse ;  /* 0x0000000130308824 */ /* 0x100fe200078e0a27 */
[----:B------:R-:W-:Y:S01]  /*a700*/  ISETP.GE.AND P0, PT, R152, RZ, PT ;  /* 0x000000ff9800720c */ /* 0x000fe20003f06270 */
[--C-:B------:R-:W-:Y:S01]  /*a710*/  @!P6 IMAD.IADD R54, R54, 0x1, -R39.reuse ;  /* 0x000000013636e824 */ /* 0x100fe200078e0a27 */
[----:B------:R-:W-:Y:S01]  /*a720*/  ISETP.GT.U32.AND P6, PT, R39, R89, PT ;  /* 0x000000592700720c */ /* 0x000fe20003fc4070 */
[----:B------:R-:W-:Y:S01]  /*a730*/  @!P4 IMAD.IADD R58, R58, 0x1, -R39 ;  /* 0x000000013a3ac824 */ /* 0x000fe200078e0a27 */
[----:B------:R-:W-:-:S03]  /*a740*/  ISETP.GE.AND P4, PT, R148, RZ, PT ;  /* 0x000000ff9400720c */ /* 0x000fc60003f86270 */
[--C-:B------:R-:W-:Y:S02]  /*a750*/  @!P5 IMAD.IADD R97, R97, 0x1, -R39.reuse ;  /* 0x000000016161d824 */ /* 0x100fe400078e0a27 */
[--C-:B------:R-:W-:Y:S01]  /*a760*/  @!P3 IMAD.IADD R93, R93, 0x1, -R39.reuse ;  /* 0x000000015d5db824 */ /* 0x100fe200078e0a27 */
[----:B------:R-:W-:Y:S01]  /*a770*/  ISETP.GE.AND P3, PT, R154, RZ, PT ;  /* 0x000000ff9a00720c */ /* 0x000fe20003f66270 */
[--C-:B------:R-:W-:Y:S01]  /*a780*/  @!P2 IMAD.IADD R51, R51, 0x1, -R39.reuse ;  /* 0x000000013333a824 */ /* 0x100fe200078e0a27 */
[----:B------:R-:W-:Y:S01]  /*a790*/  ISETP.GE.AND P2, PT, R151, RZ, PT ;  /* 0x000000ff9700720c */ /* 0x000fe20003f46270 */
[----:B------:R-:W-:Y:S01]  /*a7a0*/  @!P0 IMAD.MOV R62, RZ, RZ, -R62 ;  /* 0x000000ffff3e8224 */ /* 0x000fe200078e0a3e */
[----:B------:R-:W-:Y:S01]  /*a7b0*/  ISETP.GT.U32.AND P0, PT, R39, R97, PT ;  /* 0x000000612700720c */ /* 0x000fe20003f04070 */
[----:B------:R-:W-:Y:S02]  /*a7c0*/  @!P6 IMAD.IADD R89, R89, 0x1, -R39 ;  /* 0x000000015959e824 */ /* 0x000fe400078e0a27 */
[----:B------:R-:W-:Y:S01]  /*a7d0*/  @!P4 IMAD.MOV R70, RZ, RZ, -R70 ;  /* 0x000000ffff46c224 */ /* 0x000fe200078e0a46 */
[----:B------:R-:W-:-:S02]  /*a7e0*/  ISETP.GT.U32.AND P4, PT, R39, R51, PT ;  /* 0x000000332700720c */ /* 0x000fc40003f84070 */
[----:B------:R-:W-:-:S03]  /*a7f0*/  ISETP.GT.U32.AND P6, PT, R39, R89, PT ;  /* 0x000000592700720c */ /* 0x000fc60003fc4070 */
[----:B------:R-:W-:Y:S01]  /*a800*/  @!P3 IMAD.MOV R54, RZ, RZ, -R54 ;  /* 0x000000ffff36b224 */ /* 0x000fe200078e0a36 */
[C---:B------:R-:W-:Y:S01]  /*a810*/  ISETP.GT.U32.AND P3, PT, R39.reuse, R85, PT ;  /* 0x000000552700720c */ /* 0x040fe20003f64070 */
[----:B------:R-:W-:Y:S01]  /*a820*/  @!P2 IMAD.MOV R66, RZ, RZ, -R66 ;  /* 0x000000ffff42a224 */ /* 0x000fe200078e0a42 */
[----:B------:R-:W-:Y:S01]  /*a830*/  ISETP.GT.U32.AND P2, PT, R39, R48, PT ;  /* 0x000000302700720c */ /* 0x000fe20003f44070 */
[--C-:B------:R-:W-:Y:S01]  /*a840*/  @!P0 IMAD.IADD R97, R97, 0x1, -R39.reuse ;  /* 0x0000000161618824 */ /* 0x100fe200078e0a27 */
[----:B------:R-:W-:Y:S02]  /*a850*/  ISETP.GT.U32.AND P0, PT, R39, R73, PT ;  /* 0x000000492700720c */ /* 0x000fe40003f04070 */
[----:B------:R-:W-:Y:S01]  /*a860*/  ISETP.GE.AND P5, PT, R153, RZ, PT ;  /* 0x000000ff9900720c */ /* 0x000fe20003fa6270 */
[--C-:B------:R-:W-:Y:S02]  /*a870*/  @!P4 IMAD.IADD R51, R51, 0x1, -R39.reuse ;  /* 0x000000013333c824 */ /* 0x100fe400078e0a27 */
[----:B------:R-:W-:Y:S01]  /*a880*/  @!P6 IMAD.IADD R89, R89, 0x1, -R39 ;  /* 0x000000015959e824 */ /* 0x000fe200078e0a27 */
[----:B------:R-:W-:-:S02]  /*a890*/  ISETP.GT.U32.AND P6, PT, R39, R69, PT ;  /* 0x000000452700720c */ /* 0x000fc40003fc4070 */
        /* <DEDUP_REMOVED lines=8> */
[----:B------:R-:W-:-:S03]  /*a920*/  ISETP.GT.U32.AND P5, PT, R39, R93, PT ;  /* 0x0000005d2700720c */ /* 0x000fc60003fa4070 */
[--C-:B------:R-:W-:Y:S01]  /*a930*/  @!P6 IMAD.IADD R69, R69, 0x1, -R39.reuse ;  /* 0x000000014545e824 */ /* 0x100fe200078e0a27 */
[----:B------:R-:W-:Y:S01]  /*a940*/  ISETP.GT.U32.AND P6, PT, R39, R85, PT ;  /* 0x000000552700720c */ /* 0x000fe20003fc4070 */
[----:B------:R-:W-:Y:S01]  /*a950*/  @!P4 IMAD.IADD R81, R81, 0x1, -R39 ;  /* 0x000000015151c824 */ /* 0x000fe200078e0a27 */
[----:B------:R-:W-:Y:S01]  /*a960*/  ISETP.GE.AND P4, PT, R160, RZ, PT ;  /* 0x000000ffa000720c */ /* 0x000fe20003f86270 */
[----:B------:R-:W-:-:S03]  /*a970*/  @!P3 IMAD.MOV R48, RZ, RZ, -R48 ;  /* 0x000000ffff30b224 */ /* 0x000fc600078e0a30 */
[----:B------:R-:W-:Y:S01]  /*a980*/  ISETP.GT.U32.AND P3, PT, R39, R81, PT ;  /* 0x000000512700720c */ /* 0x000fe20003f64070 */
[----:B------:R-:W-:Y:S01]  /*a990*/  @!P2 IMAD.IADD R77, R77, 0x1, -R39 ;  /* 0x000000014d4da824 */ /* 0x000fe200078e0a27 */
[----:B------:R-:W-:Y:S01]  /*a9a0*/  ISETP.GE.AND P2, PT, R161, RZ, PT ;  /* 0x000000ffa100720c */ /* 0x000fe20003f46270 */
[----:B------:R-:W-:Y:S01]  /*a9b0*/  @!P0 IMAD.MOV R89, RZ, RZ, -R89 ;  /* 0x000000ffff598224 */ /* 0x000fe200078e0a59 */
[----:B------:R-:W-:Y:S01]  /*a9c0*/  ISETP.GT.U32.AND P0, PT, R39, R65, PT ;  /* 0x000000412700720c */ /* 0x000fe20003f04070 */
[--C-:B------:R-:W-:Y:S01]  /*a9d0*/  @!P5 IMAD.IADD R93, R93, 0x1, -R39.reuse ;  /* 0x000000015d5dd824 */ /* 0x100fe200078e0a27 */
[----:B------:R-:W-:Y:S01]  /*a9e0*/  ISETP.GE.AND P5, PT, R155, RZ, PT ;  /* 0x000000ff9b00720c */ /* 0x000fe20003fa6270 */
[----:B------:R-:W-:Y:S01]  /*a9f0*/  @!P6 IMAD.IADD R85, R85, 0x1, -R39 ;  /* 0x000000015555e824 */ /* 0x000fe200078e0a27 */
[C---:B------:R-:W-:Y:S01]  /*aa00*/  ISETP.GT.U32.AND P6, PT, R39.reuse, R61, PT ;  /* 0x0000003d2700720c */ /* 0x040fe20003fc4070 */
[----:B------:R-:W-:Y:S01]  /*aa10*/  @!P4 IMAD.MOV R97, RZ, RZ, -R97 ;  /* 0x000000ffff61c224 */ /* 0x000fe200078e0a61 */
[----:B------:R-:W-:-:S03]  /*aa20*/  ISETP.GT.U32.AND P4, PT, R39, R77, PT ;  /* 0x0000004d2700720c */ /* 0x000fc60003f84070 */
[----:B------:R-:W-:Y:S01]  /*aa30*/  @!P3 IMAD.IADD R81, R81, 0x1, -R39 ;  /* 0x000000015151b824 */ /* 0x000fe200078e0a27 */
[C---:B------:R-:W-:Y:S01]  /*aa40*/  ISETP.GT.U32.AND P3, PT, R39.reuse, R57, PT ;  /* 0x000000392700720c */ /* 0x040fe20003f64070 */
[----:B------:R-:W-:Y:S01]  /*aa50*/  @!P2 IMAD.MOV R93, RZ, RZ, -R93 ;  /* 0x000000ffff5da224 */ /* 0x000fe200078e0a5d */
[----:B------:R-:W-:Y:S01]  /*aa60*/  ISETP.GT.U32.AND P2, PT, R39, R69, PT ;  /* 0x000000452700720c */ /* 0x000fe20003f44070 */
[----:B------:R-:W-:Y:S01]  /*aa70*/  @!P0 IMAD.IADD R65, R65, 0x1, -R39 ;  /* 0x0000000141418824 */ /* 0x000fe200078e0a27 */
[----:B------:R-:W-:Y:S01]  /*aa80*/  ISETP.GE.AND P0, PT, R116, RZ, PT ;  /* 0x000000ff7400720c */ /* 0x000fe20003f06270 */
[----:B------:R-:W-:Y:S01]  /*aa90*/  @!P5 IMAD.MOV R51, RZ, RZ, -R51 ;  /* 0x000000ffff33d224 */ /* 0x000fe200078e0a33 */
[----:B------:R-:W-:Y:S01]  /*aaa0*/  ISETP.GT.U32.AND P5, PT, R39, R73, PT ;  /* 0x000000492700720c */ /* 0x000fe20003fa4070 */
[----:B------:R-:W-:Y:S01]  /*aab0*/  @!P6 IMAD.IADD R61, R61, 0x1, -R39 ;  /* 0x000000013d3de824 */ /* 0x000fe200078e0a27 */
[----:B------:R-:W-:Y:S01]  /*aac0*/  ISETP.GE.AND P6, PT, R115, RZ, PT ;  /* 0x000000ff7300720c */ /* 0x000fe20003fc6270 */
[----:B------:R-:W-:-:S02]  /*aad0*/  VIADD R149, R0, 0x1c ;  /* 0x0000001c00957836 */ /* 0x000fc40000000000 */
[--C-:B------:R-:W-:Y:S01]  /*aae0*/  @!P4 IMAD.IADD R77, R77, 0x1, -R39.reuse ;  /* 0x000000014d4dc824 */ /* 0x100fe200078e0a27 */
[----:B------:R-:W-:Y:S01]  /*aaf0*/  ISETP.GT.U32.AND P4, PT, R39, R31, PT ;  /* 0x0000001f2700720c */ /* 0x000fe20003f84070 */
[--C-:B------:R-:W-:Y:S01]  /*ab00*/  @!P3 IMAD.IADD R57, R57, 0x1, -R39.reuse ;  /* 0x000000013939b824 */ /* 0x100fe200078e0a27 */
[----:B------:R-:W-:Y:S01]  /*ab10*/  ISETP.GE.AND P3, PT, R114, RZ, PT ;  /* 0x000000ff7200720c */ /* 0x000fe20003f66270 */
[----:B------:R-:W-:Y:S01]  /*ab20*/  @!P2 IMAD.IADD R69, R69, 0x1, -R39 ;  /* 0x000000014545a824 */ /* 0x000fe200078e0a27 */
[----:B------:R-:W-:Y:S01]  /*ab30*/  IABS R41, R149 ;  /* 0x0000009500297213 */ /* 0x000fe20000000000 */
[----:B------:R-:W-:Y:S01]  /*ab40*/  @!P0 IMAD.MOV R77, RZ, RZ, -R77 ;  /* 0x000000ffff4d8224 */ /* 0x000fe200078e0a4d */
[----:B------:R-:W-:Y:S01]  /*ab50*/  ISETP.GE.AND P2, PT, R117, RZ, PT ;  /* 0x000000ff7500720c */ /* 0x000fe20003f46270 */
[----:B------:R-:W-:Y:S01]  /*ab60*/  @!P5 IMAD.IADD R73, R73, 0x1, -R39 ;  /* 0x000000014949d824 */ /* 0x000fe200078e0a27 */
[----:B------:R-:W-:Y:S01]  /*ab70*/  ISETP.GT.U32.AND P0, PT, R39, R57, PT ;  /* 0x000000392700720c */ /* 0x000fe20003f04070 */
[----:B------:R-:W-:-:S02]  /*ab80*/  VIADD R120, R0, 0x24 ;  /* 0x0000002400787836 */ /* 0x000fc40000000000 */
[----:B------:R-:W-:-:S04]  /*ab90*/  IMAD.HI.U32 R32, R40, R41, RZ ;  /* 0x0000002928207227 */ /* 0x000fc800078e00ff */
[----:B------:R-:W-:Y:S01]  /*aba0*/  @!P6 IMAD.MOV R73, RZ, RZ, -R73 ;  /* 0x000000ffff49e224 */ /* 0x000fe200078e0a49 */
[----:B------:R-:W-:Y:S01]  /*abb0*/  ISETP.GT.U32.AND P6, PT, R39, R30, PT ;  /* 0x0000001e2700720c */ /* 0x000fe20003fc4070 */
[----:B------:R-:W-:Y:S01]  /*abc0*/  IMAD.MOV R32, RZ, RZ, -R32 ;  /* 0x000000ffff207224 */ /* 0x000fe200078e0a20 */
[----:B------:R-:W-:Y:S01]  /*abd0*/  IABS R34, R120 ;  /* 0x0000007800227213 */ /* 0x000fe20000000000 */
[----:B------:R-:W-:Y:S01]  /*abe0*/  @!P4 IMAD.IADD R31, R31, 0x1, -R39 ;  /* 0x000000011f1fc824 */ /* 0x000fe200078e0a27 */
[C---:B------:R-:W-:Y:S01]  /*abf0*/  ISETP.GT.U32.AND P4, PT, R39.reuse, R61, PT ;  /* 0x0000003d2700720c */ /* 0x040fe20003f84070 */
[----:B------:R-:W-:Y:S01]  /*ac00*/  @!P3 IMAD.MOV R69, RZ, RZ, -R69 ;  /* 0x000000ffff45b224 */ /* 0x000fe200078e0a45 */
[C---:B------:R-:W-:Y:S01]  /*ac10*/  ISETP.GT.U32.AND P3, PT, R39.reuse, R28, PT ;  /* 0x0000001c2700720c */ /* 0x040fe20003f64070 */
[----:B------:R-:W-:Y:S02]  /*ac20*/  IMAD R41, R39, R32, R41 ;  /* 0x0000002027297224 */ /* 0x000fe400078e0229 */
[----:B------:R-:W-:-:S04]  /*ac30*/  IMAD.HI.U32 R32, R40, R34, RZ ;  /* 0x0000002228207227 */ /* 0x000fc800078e00ff */
[----:B------:R-:W-:Y:S01]  /*ac40*/  @!P2 IMAD.MOV R81, RZ, RZ, -R81 ;  /* 0x000000ffff51a224 */ /* 0x000fe200078e0a51 */
[----:B------:R-:W-:Y:S01]  /*ac50*/  ISETP.GT.U32.AND P2, PT, R39, R31, PT ;  /* 0x0000001f2700720c */ /* 0x000fe20003f44070 */
[--C-:B------:R-:W-:Y:S01]  /*ac60*/  @!P0 IMAD.IADD R57, R57, 0x1, -R39.reuse ;  /* 0x0000000139398824 */ /* 0x100fe200078e0a27 */
[----:B------:R-:W-:Y:S01]  /*ac70*/  ISETP.GE.AND P0, PT, R109, RZ, PT ;  /* 0x000000ff6d00720c */ /* 0x000fe20003f06270 */
[----:B------:R-:W-:Y:S01]  /*ac80*/  IMAD.MOV R32, RZ, RZ, -R32 ;  /* 0x000000ffff207224 */ /* 0x000fe200078e0a20 */
[----:B------:R-:W-:Y:S01]  /*ac90*/  IABS R33, R13 ;  /* 0x0000000d00217213 */ /* 0x000fe20000000000 */
[----:B------:R-:W-:Y:S02]  /*aca0*/  IMAD.MOV.U32 R162, RZ, RZ, R106 ;  /* 0x000000ffffa27224 */ /* 0x000fe400078e006a */
[----:B------:R-:W-:Y:S01]  /*acb0*/  @!P6 IMAD.IADD R30, R30, 0x1, -R39 ;  /* 0x000000011e1ee824 */ /* 0x000fe200078e0a27 */
[----:B------:R-:W-:Y:S01]  /*acc0*/  ISETP.GE.AND P6, PT, R4, RZ, PT ;  /* 0x000000ff0400720c */ /* 0x000fe20003fc6270 */
[----:B------:R-:W-:Y:S01]  /*acd0*/  IMAD R34, R39, R32, R34 ;  /* 0x0000002027227224 */ /* 0x000fe200078e0222 */
[----:B------:R-:W-:Y:S01]  /*ace0*/  ISETP.GE.AND P5, PT, R162, RZ, PT ;  /* 0x000000ffa200720c */ /* 0x000fe20003fa6270 */
[----:B------:R-:W-:-:S04]  /*acf0*/  IMAD.HI.U32 R32, R40, R33, RZ ;  /* 0x0000002128207227 */ /* 0x000fc800078e00ff */
[--C-:B------:R-:W-:Y:S02]  /*ad00*/  @!P4 IMAD.IADD R61, R61, 0x1, -R39.reuse ;  /* 0x000000013d3dc824 */ /* 0x100fe400078e0a27 */
[--C-:B------:R-:W-:Y:S01]  /*ad10*/  @!P3 IMAD.IADD R28, R28, 0x1, -R39.reuse ;  /* 0x000000011c1cb824 */ /* 0x100fe200078e0a27 */
[----:B------:R-:W-:Y:S01]  /*ad20*/  STL [R1+0x8d0], R149 ;  /* 0x0008d09501007387 */ /* 0x000fe20000100800 */
[----:B------:R-:W-:Y:S01]  /*ad30*/  IMAD.MOV R32, RZ, RZ, -R32 ;  /* 0x000000ffff207224 */ /* 0x000fe200078e0a20 */
[----:B------:R-:W-:Y:S01]  /*ad40*/  ISETP.GT.U32.AND P3, PT, R39, R30, PT ;  /* 0x0000001e2700720c */ /* 0x000fe20003f64070 */
[----:B------:R-:W-:Y:S01]  /*ad50*/  @!P2 IMAD.IADD R31, R31, 0x1, -R39 ;  /* 0x000000011f1fa824 */ /* 0x000fe200078e0a27 */
[----:B------:R-:W-:Y:S01]  /*ad60*/  STL [R1+0xba4], R149 ;  /* 0x000ba49501007387 */ /* 0x000fe20000100800 */
[----:B------:R-:W-:Y:S01]  /*ad70*/  @!P0 IMAD.MOV R61, RZ, RZ, -R61 ;  /* 0x000000ffff3d8224 */ /* 0x000fe200078e0a3d */
[----:B------:R-:W-:Y:S02]  /*ad80*/  ISETP.GE.AND P2, PT, R108, RZ, PT ;  /* 0x000000ff6c00720c */ /* 0x000fe40003f46270 */
[C---:B------:R-:W-:Y:S01]  /*ad90*/  ISETP.GT.U32.AND P0, PT, R39.reuse, R28, PT ;  /* 0x0000001c2700720c */ /* 0x040fe20003f04070 */
[----:B------:R-:W-:Y:S01]  /*ada0*/  STL [R1+0xba8], R41 ;  /* 0x000ba82901007387 */ /* 0x000fe20000100800 */
[----:B------:R-:W-:-:S03]  /*adb0*/  IMAD R33, R39, R32, R33 ;  /* 0x0000002027217224 */ /* 0x000fc600078e0221 */
[----:B------:R-:W-:Y:S01]  /*adc0*/  STL [R1+0x8c0], R120 ;  /* 0x0008c07801007387 */ /* 0x000fe20000100800 */
[----:B------:R-:W-:Y:S01]  /*add0*/  @!P6 IMAD.MOV R31, RZ, RZ, -R31 ;  /* 0x000000ffff1fe224 */ /* 0x000fe200078e0a1f */
[----:B------:R-:W-:Y:S02]  /*ade0*/  ISETP.GE.AND P6, PT, R2, RZ, PT ;  /* 0x000000ff0200720c */ /* 0x000fe40003fc6270 */
[----:B------:R-:W-:Y:S01]  /*adf0*/  STL [R1+0xbac], R120 ;  /* 0x000bac7801007387 */ /* 0x000fe20000100800 */
[----:B------:R-:W-:-:S03]  /*ae00*/  IABS R32, R22 ;  /* 0x0000001600207213 */ /* 0x000fc60000000000 */
[----:B------:R-:W-:Y:S01]  /*ae10*/  STL [R1+0xbb0], R34 ;  /* 0x000bb02201007387 */ /* 0x000fe20000100800 */
[----:B------:R-:W-:-:S03]  /*ae20*/  @!P5 IMAD.MOV R85, RZ, RZ, -R85 ;  /* 0x000000ffff55d224 */ /* 0x000fc600078e0a55 */
[----:B------:R-:W-:Y:S01]  /*ae30*/  STL [R1+0x8cc], R13 ;  /* 0x0008cc0d01007387 */ /* 0x000fe20000100800 */
[----:B------:R-:W-:-:S03]  /*ae40*/  ISETP.GT.U32.AND P5, PT, R39, R65, PT ;  /* 0x000000412700720c */ /* 0x000fc60003fa4070 */
[----:B------:R-:W-:Y:S04]  /*ae50*/  STL [R1+0xbb4], R13 ;  /* 0x000bb40d01007387 */ /* 0x000fe80000100800 */
[----:B------:R-:W-:Y:S04]  /*ae60*/  STL [R1+0xbb8], R33 ;  /* 0x000bb82101007387 */ /* 0x000fe80000100800 */
[----:B------:R2:W-:Y:S01]  /*ae70*/  STL [R1+0xbbc], R0 ;  /* 0x000bbc0001007387 */ /* 0x0005e20000100800 */
[----:B------:R-:W-:Y:S01]  /*ae80*/  IMAD.HI.U32 R106, R40, R32, RZ ;  /* 0x00000020286a7227 */ /* 0x000fe200078e00ff */
[----:B------:R-:W-:-:S03]  /*ae90*/  LOP3.LUT R5, RZ, R29, RZ, 0x33, !PT ;  /* 0x0000001dff057212 */ /* 0x000fc600078e33ff */
[----:B------:R-:W-:Y:S02]  /*aea0*/  @!P2 IMAD.MOV R57, RZ, RZ, -R57 ;  /* 0x000000ffff39a224 */ /* 0x000fe400078e0a39 */
[----:B--2---:R-:W-:Y:S01]  /*aeb0*/  VIADD R0, R12, 0x7f ;  /* 0x0000007f0c007836 */ /* 0x004fe20000000000 */
[----:B------:R-:W-:Y:S01]  /*aec0*/  ISETP.GE.AND P2, PT, R3, RZ, PT ;  /* 0x000000ff0300720c */ /* 0x000fe20003f46270 */
[--C-:B------:R-:W-:Y:S01]  /*aed0*/  @!P3 IMAD.IADD R30, R30, 0x1, -R39.reuse ;  /* 0x000000011e1eb824 */ /* 0x100fe200078e0a27 */
[----:B------:R-:W-:Y:S01]  /*aee0*/  ISETP.NE.AND P3, PT, R29, RZ, PT ;  /* 0x000000ff1d00720c */ /* 0x000fe20003f65270 */
[--C-:B------:R-:W-:Y:S01]  /*aef0*/  @!P0 IMAD.IADD R28, R28, 0x1, -R39.reuse ;  /* 0x000000011c1c8824 */ /* 0x100fe200078e0a27 */
[----:B------:R-:W-:Y:S01]  /*af00*/  ISETP.GT.AND P0, PT, R0, 0x7f, PT ;  /* 0x0000007f0000780c */ /* 0x000fe20003f04270 */
[----:B------:R-:W-:Y:S01]  /*af10*/  IMAD.MOV R106, RZ, RZ, -R106 ;  /* 0x000000ffff6a7224 */ /* 0x000fe200078e0a6a */
[----:B------:R-:W-:Y:S01]  /*af20*/  SEL R103, R5, R103, !P3 ;  /* 0x0000006705677207 */ /* 0x000fe20005800000 */
[----:B------:R-:W-:Y:S01]  /*af30*/  @!P6 IMAD.MOV R28, RZ, RZ, -R28 ;  /* 0x000000ffff1ce224 */ /* 0x000fe200078e0a1c */
[----:B------:R-:W-:Y:S01]  /*af40*/  ISETP.LT.AND P0, PT, R107, R12, P0 ;  /* 0x0000000c6b00720c */ /* 0x000fe20000701270 */
[----:B------:R-:W-:Y:S01]  /*af50*/  IMAD R32, R39, R106, R32 ;  /* 0x0000006a27207224 */ /* 0x000fe200078e0220 */
[----:B------:R-:W-:Y:S01]  /*af60*/  SEL R107, R5, R46, !P3 ;  /* 0x0000002e056b7207 */ /* 0x000fe20005800000 */
[----:B------:R-:W-:Y:S01]  /*af70*/  @!P5 IMAD.IADD R65, R65, 0x1, -R39 ;  /* 0x000000014141d824 */ /* 0x000fe200078e0a27 */
[----:B------:R-:W-:Y:S01]  /*af80*/  STL [R1+0x8c8], R22 ;  /* 0x0008c81601007387 */ /* 0x000fe20000100800 */
[----:B------:R-:W-:Y:S01]  /*af90*/  ISETP.GE.AND P5, PT, R113, RZ, PT ;  /* 0x000000ff7100720c */ /* 0x000fe20003fa6270 */
[----:B------:R-:W-:Y:S01]  /*afa0*/  IMAD R103, R103, UR11, RZ ;  /* 0x0000000b67677c24 */ /* 0x000fe2000f8e02ff */
[C---:B------:R-:W-:Y:S01]  /*afb0*/  SEL R116, R5.reuse, R28, !P3 ;  /* 0x0000001c05747207 */ /* 0x040fe20005800000 */
[----:B------:R-:W-:Y:S01]  /*afc0*/  STL [R1+0xbc0], R22 ;  /* 0x000bc01601007387 */ /* 0x000fe20000100800 */
[----:B------:R-:W-:Y:S01]  /*afd0*/  SEL R96, R5, R96, !P3 ;  /* 0x0000006005607207 */ /* 0x000fe20005800000 */
[----:B------:R-:W-:Y:S01]  /*afe0*/  IMAD R28, R107, UR11, RZ ;  /* 0x0000000b6b1c7c24 */ /* 0x000fe2000f8e02ff */
[C---:B------:R-:W-:Y:S01]  /*aff0*/  SEL R29, R5.reuse, R100, !P3 ;  /* 0x00000064051d7207 */ /* 0x040fe20005800000 */
[----:B------:R-:W-:Y:S01]  /*b000*/  STL [R1+0xbc4], R40 ;  /* 0x000bc42801007387 */ /* 0x000fe20000100800 */
[----:B------:R-:W-:Y:S01]  /*b010*/  VIADD R106, R12, 0xffffffa8 ;  /* 0xffffffa80c6a7836 */ /* 0x000fe20000000000 */
[----:B------:R-:W-:-:S02]  /*b020*/  SEL R92, R5, R92, !P3 ;  /* 0x0000005c055c7207 */ /* 0x000fc40005800000 */
[----:B------:R-:W-:Y:S01]  /*b030*/  STL [R1+0xbc8], R32 ;  /* 0x000bc82001007387 */ /* 0x000fe20000100800 */
[C---:B------:R-:W-:Y:S01]  /*b040*/  SEL R99, R5.reuse, R99, !P3 ;  /* 0x0000006305637207 */ /* 0x040fe20005800000 */
[----:B------:R-:W-:Y:S01]  /*b050*/  @!P2 IMAD.MOV R30, RZ, RZ, -R30 ;  /* 0x000000ffff1ea224 */ /* 0x000fe200078e0a1e */
[----:B------:R-:W-:Y:S01]  /*b060*/  SEL R95, R5, R95, !P3 ;  /* 0x0000005f055f7207 */ /* 0x000fe20005800000 */
[----:B------:R-:W-:Y:S01]  /*b070*/  STL [R1+0xbcc], R12 ;  /* 0x000bcc0c01007387 */ /* 0x000fe20000100800 */
[----:B------:R-:W-:-:S03]  /*b080*/  IADD3 R26, P2, PT, R103, R38, RZ ;  /* 0x00000026671a7210 */ /* 0x000fc60007f5e0ff */
[----:B------:R-:W-:Y:S01]  /*b090*/  STL [R1+0xbd0], R5 ;  /* 0x000bd00501007387 */ /* 0x000fe20000100800 */
[----:B------:R-:W-:Y:S01]  /*b0a0*/  IADD3 R0, P6, PT, R28, R38, RZ ;  /* 0x000000261c007210 */ /* 0x000fe20007fde0ff */
[----:B------:R-:W-:Y:S01]  /*b0b0*/  IMAD R29, R29, UR5, RZ ;  /* 0x000000051d1d7c24 */ /* 0x000fe2000f8e02ff */
[----:B------:R-:W-:Y:S01]  /*b0c0*/  ISETP.GE.U32.AND P4, PT, R106, 0x7fffff29, PT ;  /* 0x7fffff296a00780c */ /* 0x000fe20003f86070 */
[----:B------:R-:W-:Y:S01]  /*b0d0*/  STL [R1+0xbd4], R107 ;  /* 0x000bd46b01007387 */ /* 0x000fe20000100800 */
[C---:B------:R-:W-:Y:S01]  /*b0e0*/  VIADD R106, R12.reuse, 0xffffffa0 ;  /* 0xffffffa00c6a7836 */ /* 0x040fe20000000000 */
[C---:B------:R-:W-:Y:S01]  /*b0f0*/  SEL R109, R5.reuse, R101, !P3 ;  /* 0x00000065056d7207 */ /* 0x040fe20005800000 */
[----:B------:R-:W-:Y:S01]  /*b100*/  @!P5 IMAD.MOV R65, RZ, RZ, -R65 ;  /* 0x000000ffff41d224 */ /* 0x000fe200078e0a41 */
[----:B------:R-:W-:Y:S01]  /*b110*/  STL [R1+0xbd8], R96 ;  /* 0x000bd86001007387 */ /* 0x000fe20000100800 */
[C---:B------:R-:W-:Y:S01]  /*b120*/  SEL R101, R5.reuse, R43, !P3 ;  /* 0x0000002b05657207 */ /* 0x040fe20005800000 */
[----:B------:R-:W-:Y:S01]  /*b130*/  VIADD R117, R12, 0xffffff98 ;  /* 0xffffff980c757836 */ /* 0x000fe20000000000 */
[C---:B------:R-:W-:Y:S01]  /*b140*/  SEL R115, R5.reuse, R30, !P3 ;  /* 0x0000001e05737207 */ /* 0x040fe20005800000 */
[----:B------:R-:W-:Y:S01]  /*b150*/  STL [R1+0xbdc], R92 ;  /* 0x000bdc5c01007387 */ /* 0x000fe20000100800 */
[----:B------:R-:W-:Y:S01]  /*b160*/  SEL R43, R5, R88, !P3 ;  /* 0x00000058052b7207 */ /* 0x000fe20005800000 */
[----:B------:R-:W-:Y:S01]  /*b170*/  IMAD R30, R96, UR16, RZ ;  /* 0x00000010601e7c24 */ /* 0x000fe2000f8e02ff */
[----:B------:R-:W-:Y:S01]  /*b180*/  LEA.HI.X.SX32 R42, R103, R35, 0x1, P2 ;  /* 0x00000023672a7211 */ /* 0x000fe200010f0eff */
[----:B------:R-:W-:Y:S01]  /*b190*/  STL [R1+0xbe0], R99 ;  /* 0x000be06301007387 */ /* 0x000fe20000100800 */
[----:B------:R-:W-:Y:S01]  /*b1a0*/  SEL R113, R5, R102, !P3 ;  /* 0x0000006605717207 */ /* 0x000fe20005800000 */
[----:B------:R-:W2:Y:S02]  /*b1b0*/  LDCU UR5, c[0x0][0x3b0] ;  /* 0x00007600ff0577ac */ /* 0x000ea40008000800 */
[----:B------:R-:W-:Y:S01]  /*b1c0*/  STL [R1+0xbe4], R95 ;  /* 0x000be45f01007387 */ /* 0x000fe20000100800 */
[----:B------:R-:W-:-:S03]  /*b1d0*/  ISETP.GE.U32.AND P5, PT, R106, 0x7fffff21, PT ;  /* 0x7fffff216a00780c */ /* 0x000fc60003fa6070 */
[----:B------:R-:W-:Y:S01]  /*b1e0*/  STL [R1+0x128], R26 ;  /* 0x0001281a01007387 */ /* 0x000fe20000100800 */
[----:B------:R-:W-:-:S03]  /*b1f0*/  SEL R102, R5, R44, !P3 ;  /* 0x0000002c05667207 */ /* 0x000fc60005800000 */
[----:B------:R3:W-:Y:S01]  /*b200*/  STL [R1+0x168], R0 ;  /* 0x0001680001007387 */ /* 0x0007e20000100800 */
[----:B------:R-:W-:Y:S01]  /*b210*/  SEL R100, R5, R57, !P3 ;  /* 0x0000003905647207 */ /* 0x000fe20005800000 */
[----:B------:R-:W-:Y:S01]  /*b220*/  IMAD R57, R95, UR17, RZ ;  /* 0x000000115f397c24 */ /* 0x000fe2000f8e02ff */
[C---:B------:R-:W-:Y:S01]  /*b230*/  SEL R114, R5.reuse, R31, !P3 ;  /* 0x0000001f05727207 */ /* 0x040fe20005800000 */
[----:B------:R-:W-:Y:S01]  /*b240*/  IMAD R31, R92, UR21, RZ ;  /* 0x000000155c1f7c24 */ /* 0x000fe2000f8e02ff */
[----:B------:R-:W-:Y:S01]  /*b250*/  SEL R106, R5, R45, !P3 ;  /* 0x0000002d056a7207 */ /* 0x000fe20005800000 */
[----:B------:R-:W-:Y:S01]  /*b260*/  IMAD R43, R43, UR25, RZ ;  /* 0x000000192b2b7c24 */ /* 0x000fe2000f8e02ff */
[----:B------:R-:W-:Y:S02]  /*b270*/  SEL R44, R5, R84, !P3 ;  /* 0x00000054052c7207 */ /* 0x000fe40005800000 */
[----:B---3--:R-:W-:Y:S01]  /*b280*/  IADD3 R0, P2, PT, R29, R38, RZ ;  /* 0x000000261d007210 */ /* 0x008fe20007f5e0ff */
[----:B------:R3:W-:Y:S01]  /*b290*/  STL [R1+0xbe8], R103 ;  /* 0x000be86701007387 */ /* 0x0007e20000100800 */
[----:B------:R-:W-:-:S02]  /*b2a0*/  LEA.HI.X.SX32 R2, R28, R35, 0x1, P6 ;  /* 0x000000231c027211 */ /* 0x000fc400030f0eff */
[C---:B------:R-:W-:Y:S01]  /*b2b0*/  SEL R45, R5.reuse, R80, !P3 ;  /* 0x00000050052d7207 */ /* 0x040fe20005800000 */
[----:B------:R-:W-:Y:S01]  /*b2c0*/  STL [R1+0x124], R42 ;  /* 0x0001242a01007387 */ /* 0x000fe20000100800 */
[----:B------:R-:W-:Y:S01]  /*b2d0*/  IADD3 R95, P6, PT, R30, R38, RZ ;  /* 0x000000261e5f7210 */ /* 0x000fe20007fde0ff */
[----:B------:R-:W-:Y:S02]  /*b2e0*/  IMAD R44, R44, UR29, RZ ;  /* 0x0000001d2c2c7c24 */ /* 0x000fe4000f8e02ff */
[----:B------:R4:W-:Y:S01]  /*b2f0*/  STL [R1+0x1a8], R0 ;  /* 0x0001a80001007387 */ /* 0x0009e20000100800 */
[----:B------:R-:W-:Y:S01]  /*b300*/  SEL R108, R5, R47, !P3 ;  /* 0x0000002f056c7207 */ /* 0x000fe20005800000 */
[----:B------:R-:W-:Y:S01]  /*b310*/  IMAD R45, R45, UR33, RZ ;  /* 0x000000212d2d7c24 */ /* 0x000fe2000f8e02ff */
[----:B------:R-:W-:Y:S02]  /*b320*/  SEL R46, R5, R76, !P3 ;  /* 0x0000004c052e7207 */ /* 0x000fe40005800000 */
[----:B---3--:R-:W-:-:S02]  /*b330*/  LEA.HI.X.SX32 R103, R30, R35, 0x1, P6 ;  /* 0x000000231e677211 */ /* 0x008fc400030f0eff */
[----:B------:R-:W-:Y:S02]  /*b340*/  SEL R47, R5, R72, !P3 ;  /* 0x00000048052f7207 */ /* 0x000fe40005800000 */
[-C--:B----4-:R-:W-:Y:S02]  /*b350*/  LEA.HI.X.SX32 R0, R29, R35.reuse, 0x1, P2 ;  /* 0x000000231d007211 */ /* 0x090fe400010f0eff */
[-C--:B------:R-:W-:Y:S02]  /*b360*/  IADD3 R92, P2, PT, R31, R38.reuse, RZ ;  /* 0x000000261f5c7210 */ /* 0x080fe40007f5e0ff */
[----:B------:R-:W-:Y:S02]  /*b370*/  IADD3 R107, P6, PT, R43, R38, RZ ;  /* 0x000000262b6b7210 */ /* 0x000fe40007fde0ff */
[----:B------:R-:W-:Y:S01]  /*b380*/  SEL R80, R5, R54, !P3 ;  /* 0x0000003605507207 */ /* 0x000fe20005800000 */
[----:B------:R-:W-:Y:S01]  /*b390*/  IMAD R54, R99, UR12, RZ ;  /* 0x0000000c63367c24 */ /* 0x000fe2000f8e02ff */
[----:B------:R-:W-:Y:S01]  /*b3a0*/  SEL R72, R5, R68, !P3 ;  /* 0x0000004405487207 */ /* 0x000fe20005800000 */
[----:B------:R-:W-:Y:S01]  /*b3b0*/  IMAD R46, R46, UR37, RZ ;  /* 0x000000252e2e7c24 */ /* 0x000fe2000f8e02ff */
[----:B------:R-:W-:Y:S01]  /*b3c0*/  LEA.HI.X.SX32 R99, R31, R35, 0x1, P2 ;  /* 0x000000231f637211 */ /* 0x000fe200010f0eff */
[----:B------:R-:W-:Y:S01]  /*b3d0*/  IMAD R47, R47, UR41, RZ ;  /* 0x000000292f2f7c24 */ /* 0x000fe2000f8e02ff */
[----:B------:R-:W-:-:S02]  /*b3e0*/  SEL R68, R5, R64, !P3 ;  /* 0x0000004005447207 */ /* 0x000fc40005800000 */
[----:B------:R-:W-:Y:S01]  /*b3f0*/  LEA.HI.X.SX32 R96, R43, R35, 0x1, P6 ;  /* 0x000000232b607211 */ /* 0x000fe200030f0eff */
[----:B------:R-:W-:Y:S01]  /*b400*/  STL [R1+0x164], R2 ;  /* 0x0001640201007387 */ /* 0x000fe20000100800 */
[----:B------:R-:W-:Y:S02]  /*b410*/  IADD3 R12, P2, PT, R44, R38, RZ ;  /* 0x000000262c0c7210 */ /* 0x000fe40007f5e0ff */
[C---:B------:R-:W-:Y:S02]  /*b420*/  SEL R53, R5.reuse, R53, !P3 ;  /* 0x0000003505357207 */ /* 0x040fe40005800000 */
[C---:B------:R-:W-:Y:S02]  /*b430*/  SEL R91, R5.reuse, R91, !P3 ;  /* 0x0000005b055b7207 */ /* 0x040fe40005800000 */
[C---:B------:R-:W-:Y:S02]  /*b440*/  SEL R87, R5.reuse, R87, !P3 ;  /* 0x0000005705577207 */ /* 0x040fe40005800000 */
[----:B------:R-:W-:-:S02]  /*b450*/  SEL R83, R5, R83, !P3 ;  /* 0x0000005305537207 */ /* 0x000fc40005800000 */
[C---:B------:R-:W-:Y:S02]  /*b460*/  SEL R79, R5.reuse, R79, !P3 ;  /* 0x0000004f054f7207 */ /* 0x040fe40005800000 */
[C---:B------:R-:W-:Y:S02]  /*b470*/  SEL R75, R5.reuse, R75, !P3 ;  /* 0x0000004b054b7207 */ /* 0x040fe40005800000 */
        /* <DEDUP_REMOVED lines=29> */
[----:B------:R-:W-:Y:S01]  /*b650*/  SEL R61, R5, R61, !P3 ;  /* 0x0000003d053d7207 */ /* 0x000fe20005800000 */
[----:B------:R-:W-:Y:S01]  /*b660*/  IMAD R113, R113, UR11, RZ ;  /* 0x0000000b71717c24 */ /* 0x000fe2000f8e02ff */
[----:B------:R-:W-:Y:S01]  /*b670*/  SEL R64, R5, R60, !P3 ;  /* 0x0000003c05407207 */ /* 0x000fe20005800000 */
[----:B------:R-:W-:Y:S01]  /*b680*/  IMAD R106, R106, UR11, RZ ;  /* 0x0000000b6a6a7c24 */ /* 0x000fe2000f8e02ff */
[----:B------:R-:W-:Y:S01]  /*b690*/  IADD3 R40, P6, PT, R45, R38, RZ ;  /* 0x000000262d287210 */ /* 0x000fe20007fde0ff */
[----:B------:R-:W-:Y:S01]  /*b6a0*/  IMAD R109, R109, UR11, RZ ;  /* 0x0000000b6d6d7c24 */ /* 0x000fe2000f8e02ff */
[C---:B------:R-:W-:Y:S01]  /*b6b0*/  SEL R60, R5.reuse, R56, !P3 ;  /* 0x00000038053c7207 */ /* 0x040fe20005800000 */
[----:B------:R3:W-:Y:S01]  /*b6c0*/  STL [R1+0x1a4], R0 ;  /* 0x0001a40001007387 */ /* 0x0007e20000100800 */
[----:B------:R-:W-:Y:S01]  /*b6d0*/  SEL R56, R5, R50, !P3 ;  /* 0x0000003205387207 */ /* 0x000fe20005800000 */
[----:B------:R-:W-:Y:S01]  /*b6e0*/  IMAD R48, R72, UR45, RZ ;  /* 0x0000002d48307c24 */ /* 0x000fe2000f8e02ff */
[-C--:B------:R-:W-:Y:S01]  /*b6f0*/  LEA.HI.X.SX32 R5, R44, R35.reuse, 0x1, P2 ;  /* 0x000000232c057211 */ /* 0x080fe200010f0eff */
[----:B------:R-:W-:Y:S01]  /*b700*/  IMAD R49, R68, UR49, RZ ;  /* 0x0000003144317c24 */ /* 0x000fe2000f8e02ff */
[-C--:B------:R-:W-:Y:S01]  /*b710*/  LEA.HI.X.SX32 R32, R45, R35.reuse, 0x1, P6 ;  /* 0x000000232d207211 */ /* 0x080fe200030f0eff */
[----:B------:R-:W-:Y:S01]  /*b720*/  IMAD R102, R102, UR11, RZ ;  /* 0x0000000b66667c24 */ /* 0x000fe2000f8e02ff */
[CC--:B------:R-:W-:Y:S01]  /*b730*/  IADD3 R13, P6, PT, R47.reuse, R38.reuse, RZ ;  /* 0x000000262f0d7210 */ /* 0x0c0fe20007fde0ff */
[----:B------:R-:W-:Y:S01]  /*b740*/  IMAD R30, R80, UR59, RZ ;  /* 0x0000003b501e7c24 */ /* 0x000fe2000f8e02ff */
[----:B------:R-:W-:Y:S01]  /*b750*/  PRMT R23, RZ, 0x7610, R23 ;  /* 0x00007610ff177816 */ /* 0x000fe20000000017 */
[----:B------:R-:W-:Y:S01]  /*b760*/  IMAD R108, R108, UR11, RZ ;  /* 0x0000000b6c6c7c24 */ /* 0x000fe2000f8e02ff */
[-C--:B---3--:R-:W-:Y:S01]  /*b770*/  IADD3 R0, P2, PT, R46, R38.reuse, RZ ;  /* 0x000000262e007210 */ /* 0x088fe20007f5e0ff */
[----:B------:R-:W-:Y:S01]  /*b780*/  IMAD R50, R64, UR53, RZ ;  /* 0x0000003540327c24 */ /* 0x000fe2000f8e02ff */
[-C--:B------:R-:W-:Y:S01]  /*b790*/  LEA.HI.X.SX32 R33, R47, R35.reuse, 0x1, P6 ;  /* 0x000000232f217211 */ /* 0x080fe200030f0eff */
[----:B------:R-:W-:Y:S01]  /*b7a0*/  IMAD R101, R101, UR11, RZ ;  /* 0x0000000b65657c24 */ /* 0x000fe2000f8e02ff */
[-C--:B------:R-:W-:Y:S01]  /*b7b0*/  LEA.HI.X.SX32 R22, R46, R35.reuse, 0x1, P2 ;  /* 0x000000232e167211 */ /* 0x080fe200010f0eff */
[----:B------:R-:W-:Y:S01]  /*b7c0*/  IMAD R51, R60, UR57, RZ ;  /* 0x000000393c337c24 */ /* 0x000fe2000f8e02ff */
[CC--:B------:R-:W-:Y:S01]  /*b7d0*/  IADD3 R120, P2, PT, R48.reuse, R38.reuse, RZ ;  /* 0x0000002630787210 */ /* 0x0c0fe20007f5e0ff */
[----:B------:R-:W3:Y:S01]  /*b7e0*/  LDCU UR12, c[0x0][0x3b0] ;  /* 0x00007600ff0c77ac */ /* 0x000ee20008000800 */
[-C--:B------:R-:W-:Y:S01]  /*b7f0*/  IADD3 R149, P6, PT, R49, R38.reuse, RZ ;  /* 0x0000002631957210 */ /* 0x080fe20007fde0ff */
[----:B------:R-:W-:Y:S01]  /*b800*/  IMAD R53, R53, UR61, RZ ;  /* 0x0000003d35357c24 */ /* 0x000fe2000f8e02ff */
[----:B------:R-:W-:Y:S01]  /*b810*/  LEA.HI.X.SX32 R34, R48, R35, 0x1, P2 ;  /* 0x0000002330227211 */ /* 0x000fe200010f0eff */
[----:B------:R-:W-:Y:S01]  /*b820*/  IMAD R56, R56, UR65, RZ ;  /* 0x0000004138387c24 */ /* 0x000fe2000f8e02ff */
[----:B------:R-:W-:-:S02]  /*b830*/  IADD3 R105, P2, PT, R50, R38, RZ ;  /* 0x0000002632697210 */ /* 0x000fc40007f5e0ff */
[-C--:B------:R-:W-:Y:S02]  /*b840*/  LEA.HI.X.SX32 R41, R49, R35.reuse, 0x1, P6 ;  /* 0x0000002331297211 */ /* 0x080fe400030f0eff */
[-C--:B------:R-:W-:Y:S02]  /*b850*/  IADD3 R2, P6, PT, R51, R38.reuse, RZ ;  /* 0x0000002633027210 */ /* 0x080fe40007fde0ff */
[-C--:B------:R-:W-:Y:S02]  /*b860*/  LEA.HI.X.SX32 R104, R50, R35.reuse, 0x1, P2 ;  /* 0x0000002332687211 */ /* 0x080fe400010f0eff */
[-C--:B------:R-:W-:Y:S02]  /*b870*/  IADD3 R4, P2, PT, R53, R38.reuse, RZ ;  /* 0x0000002635047210 */ /* 0x080fe40007f5e0ff */
[----:B------:R-:W-:Y:S02]  /*b880*/  LEA.HI.X.SX32 R3, R51, R35, 0x1, P6 ;  /* 0x0000002333037211 */ /* 0x000fe400030f0eff */
[----:B------:R-:W-:-:S02]  /*b890*/  IADD3 R162, P6, PT, R56, R38, RZ ;  /* 0x0000002638a27210 */ /* 0x000fc40007fde0ff */
[-C--:B------:R-:W-:Y:S01]  /*b8a0*/  LEA.HI.X.SX32 R36, R53, R35.reuse, 0x1, P2 ;  /* 0x0000002335247211 */ /* 0x080fe200010f0eff */
[----:B------:R-:W-:Y:S01]  /*b8b0*/  STL [R1+0x1e8], R95 ;  /* 0x0001e85f01007387 */ /* 0x000fe20000100800 */
[-C--:B------:R-:W-:Y:S02]  /*b8c0*/  IADD3 R161, P2, PT, R113, R38.reuse, RZ ;  /* 0x0000002671a17210 */ /* 0x080fe40007f5e0ff */
[-C--:B------:R-:W-:Y:S01]  /*b8d0*/  LEA.HI.X.SX32 R125, R56, R35.reuse, 0x1, P6 ;  /* 0x00000023387d7211 */ /* 0x080fe200030f0eff */
[----:B------:R4:W-:Y:S01]  /*b8e0*/  STL [R1+0xbec], R95 ;  /* 0x000bec5f01007387 */ /* 0x0009e20000100800 */
[-C--:B------:R-:W-:Y:S01]  /*b8f0*/  IADD3 R160, P6, PT, R106, R38.reuse, RZ ;  /* 0x000000266aa07210 */ /* 0x080fe20007fde0ff */
[----:B------:R-:W-:Y:S01]  /*b900*/  IMAD R91, R91, UR22, RZ ;  /* 0x000000165b5b7c24 */ /* 0x000fe2000f8e02ff */
[-C--:B------:R-:W-:Y:S01]  /*b910*/  LEA.HI.X.SX32 R126, R113, R35.reuse, 0x1, P2 ;  /* 0x00000023717e7211 */ /* 0x080fe200010f0eff */
[----:B------:R-:W-:Y:S01]  /*b920*/  STL [R1+0x240], R92 ;  /* 0x0002405c01007387 */ /* 0x000fe20000100800 */
[-C--:B------:R-:W-:Y:S01]  /*b930*/  IADD3 R130, P2, PT, R54, R38.reuse, RZ ;  /* 0x0000002636827210 */ /* 0x080fe20007f5e0ff */
[----:B------:R-:W-:Y:S01]  /*b940*/  IMAD R87, R87, UR26, RZ ;  /* 0x0000001a57577c24 */ /* 0x000fe2000f8e02ff */
[----:B------:R-:W-:Y:S01]  /*b950*/  LEA.HI.X.SX32 R7, R106, R35, 0x1, P6 ;  /* 0x000000236a077211 */ /* 0x000fe200030f0eff */
[----:B------:R-:W-:Y:S01]  /*b960*/  STL [R1+0x1e4], R103 ;  /* 0x0001e46701007387 */ /* 0x000fe20000100800 */
[----:B------:R-:W-:-:S03]  /*b970*/  IADD3 R155, P6, PT, R57, R38, RZ ;  /* 0x00000026399b7210 */ /* 0x000fc60007fde0ff */
[----:B------:R-:W-:Y:S01]  /*b980*/  STL [R1+0x288], R107 ;  /* 0x0002886b01007387 */ /* 0x000fe20000100800 */
[----:B------:R-:W-:-:S03]  /*b990*/  LEA.HI.X.SX32 R6, R54, R35, 0x1, P2 ;  /* 0x0000002336067211 */ /* 0x000fc600010f0eff */
[----:B------:R-:W-:Y:S01]  /*b9a0*/  STL [R1+0x224], R99 ;  /* 0x0002246301007387 */ /* 0x000fe20000100800 */
[----:B------:R-:W-:-:S03]  /*b9b0*/  IMAD R83, R83, UR30, RZ ;  /* 0x0000001e53537c24 */ /* 0x000fc6000f8e02ff */
[----:B------:R-:W-:Y:S01]  /*b9c0*/  STL [R1+0x2c8], R12 ;  /* 0x0002c80c01007387 */ /* 0x000fe20000100800 */
[----:B------:R-:W-:-:S03]  /*b9d0*/  IADD3 R9, P2, PT, R91, R38, RZ ;  /* 0x000000265b097210 */ /* 0x000fc60007f5e0ff */
[----:B------:R-:W-:Y:S01]  /*b9e0*/  STL [R1+0x284], R96 ;  /* 0x0002846001007387 */ /* 0x000fe20000100800 */
[----:B------:R-:W-:Y:S01]  /*b9f0*/  LEA.HI.X.SX32 R159, R57, R35, 0x1, P6 ;  /* 0x00000023399f7211 */ /* 0x000fe200030f0eff */
[----:B------:R-:W-:Y:S02]  /*ba00*/  IMAD R79, R79, UR34, RZ ;  /* 0x000000224f4f7c24 */ /* 0x000fe4000f8e02ff */
        /* <DEDUP_REMOVED lines=49> */
[----:B------:R-:W-:-:S03]  /*bd20*/  IADD3 R142, P2, PT, R52, R38, RZ ;  /* 0x00000026348e7210 */ /* 0x000fc60007f5e0ff */
[----:B------:R-:W-:Y:S01]  /*bd30*/  STL [R1+0x16c], R7 ;  /* 0x00016c0701007387 */ /* 0x000fe20000100800 */
[----:B------:R-:W-:-:S03]  /*bd40*/  LEA.HI.X.SX32 R144, R55, R35, 0x1, P6 ;  /* 0x0000002337907211 */ /* 0x000fc600030f0eff */
[----:B------:R-:W-:Y:S01]  /*bd50*/  STL [R1+0x1f0], R155 ;  /* 0x0001f09b01007387 */ /* 0x000fe20000100800 */
[----:B------:R-:W-:-:S03]  /*bd60*/  IADD3 R141, P6, PT, R28, R38, RZ ;  /* 0x000000261c8d7210 */ /* 0x000fc60007fde0ff */
[----:B------:R-:W-:Y:S04]  /*bd70*/  STL [R1+0x1ac], R6 ;  /* 0x0001ac0601007387 */ /* 0x000fe80000100800 */
[----:B------:R-:W-:Y:S01]  /*bd80*/  STL [R1+0x250], R9 ;  /* 0x0002500901007387 */ /* 0x000fe20000100800 */
[----:B------:R-:W-:-:S03]  /*bd90*/  LEA.HI.X.SX32 R143, R52, R35, 0x1, P2 ;  /* 0x00000023348f7211 */ /* 0x000fc600010f0eff */
[----:B------:R-:W-:Y:S01]  /*bda0*/  STL [R1+0x1ec], R159 ;  /* 0x0001ec9f01007387 */ /* 0x000fe20000100800 */
[----:B------:R-:W-:Y:S01]  /*bdb0*/  IMAD R98, R98, UR13, RZ ;  /* 0x0000000d62627c24 */ /* 0x000fe2000f8e02ff */
[-C--:B------:R-:W-:Y:S01]  /*bdc0*/  IADD3 R137, P2, PT, R109, R38.reuse, RZ ;  /* 0x000000266d897210 */ /* 0x080fe20007f5e0ff */
[----:B------:R-:W-:Y:S01]  /*bdd0*/  IMAD R94, R94, UR20, RZ ;  /* 0x000000145e5e7c24 */ /* 0x000fe2000f8e02ff */
[----:B------:R-:W-:Y:S01]  /*bde0*/  STL [R1+0x290], R154 ;  /* 0x0002909a01007387 */ /* 0x000fe20000100800 */
[----:B------:R-:W-:Y:S01]  /*bdf0*/  LEA.HI.X.SX32 R10, R28, R35, 0x1, P6 ;  /* 0x000000231c0a7211 */ /* 0x000fe200030f0eff */
[----:B------:R-:W-:Y:S02]  /*be00*/  IMAD R90, R90, UR23, RZ ;  /* 0x000000175a5a7c24 */ /* 0x000fe4000f8e02ff */
[----:B------:R-:W-:Y:S01]  /*be10*/  IMAD R49, R86, UR27, RZ ;  /* 0x0000001b56317c24 */ /* 0x000fe2000f8e02ff */
[----:B------:R-:W-:Y:S01]  /*be20*/  STL [R1+0x24c], R132 ;  /* 0x00024c8401007387 */ /* 0x000fe20000100800 */
[----:B------:R-:W-:Y:S01]  /*be30*/  IADD3 R134, P6, PT, R102, R38, RZ ;  /* 0x0000002666867210 */ /* 0x000fe20007fde0ff */
[----:B------:R-:W-:-:S02]  /*be40*/  IMAD R48, R82, UR31, RZ ;  /* 0x0000001f52307c24 */ /* 0x000fc4000f8e02ff */
[----:B------:R-:W-:Y:S01]  /*be50*/  IMAD R47, R78, UR35, RZ ;  /* 0x000000234e2f7c24 */ /* 0x000fe2000f8e02ff */
[----:B------:R-:W-:Y:S01]  /*be60*/  STL [R1+0x2d0], R11 ;  /* 0x0002d00b01007387 */ /* 0x000fe20000100800 */
[----:B------:R-:W-:Y:S02]  /*be70*/  IMAD R29, R84, UR63, RZ ;  /* 0x0000003f541d7c24 */ /* 0x000fe4000f8e02ff */
        /* <DEDUP_REMOVED lines=10> */
[-C--:B------:R-:W-:Y:S01]  /*bf20*/  LEA.HI.X.SX32 R136, R102, R35.reuse, 0x1, P6 ;  /* 0x0000002366887211 */ /* 0x080fe200030f0eff */
[----:B0-----:R-:W-:Y:S02]  /*bf30*/  IMAD R51, R97, UR14, RZ ;  /* 0x0000000e61337c24 */ /* 0x001fe4000f8e02ff */
[----:B-1----:R-:W-:Y:S01]  /*bf40*/  IMAD R50, R93, UR15, RZ ;  /* 0x0000000f5d327c24 */ /* 0x002fe2000f8e02ff */
[----:B------:R-:W-:Y:S01]  /*bf50*/  STL [R1+0x350], R147 ;  /* 0x0003509301007387 */ /* 0x000fe20000100800 */
[----:B------:R-:W-:Y:S01]  /*bf60*/  IADD3 R128, P6, PT, R94, R38, RZ ;  /* 0x000000265e807210 */ /* 0x000fe20007fde0ff */
[----:B------:R-:W0:Y:S02]  /*bf70*/  LDCU UR13, c[0x0][0x3b0] ;  /* 0x00007600ff0d77ac */ /* 0x000e240008000800 */
[----:B------:R-:W-:Y:S04]  /*bf80*/  STL [R1+0x30c], R152 ;  /* 0x00030c9801007387 */ /* 0x000fe80000100800 */
        /* <DEDUP_REMOVED lines=43> */
[----:B------:R-:W-:Y:S01]  /*c240*/  IMAD R28, R88, UR67, RZ ;  /* 0x00000043581c7c24 */ /* 0x000fe2000f8e02ff */
[----:B------:R-:W-:Y:S02]  /*c250*/  IADD3 R70, P6, PT, R30, R38, RZ ;  /* 0x000000261e467210 */ /* 0x000fe40007fde0ff */
        /* <DEDUP_REMOVED lines=15> */
[----:B------:R-:W2:Y:S01]  /*c350*/  LDL R85, [R1+0x1a8] ;  /* 0x0001a80001557983 */ /* 0x000ea20000100800 */
[----:B------:R-:W-:-:S03]  /*c360*/  LEA.HI.X.SX32 R54, R28, R35, 0x1, P6 ;  /* 0x000000231c367211 */ /* 0x000fc600030f0eff */
[----:B------:R-:W-:Y:S01]  /*c370*/  STL [R1+0x398], R58 ;  /* 0x0003983a01007387 */ /* 0x000fe20000100800 */
[----:B------:R-:W-:-:S03]  /*c380*/  IADD3 R86, P6, PT, R101, R38, RZ ;  /* 0x0000002665567210 */ /* 0x000fc60007fde0ff */
[----:B------:R-:W-:Y:S04]  /*c390*/  STL [R1+0x354], R80 ;  /* 0x0003545001007387 */ /* 0x000fe80000100800 */
[----:B------:R-:W-:Y:S01]  /*c3a0*/  STL [R1+0x3d8], R71 ;  /* 0x0003d84701007387 */ /* 0x000fe20000100800 */
[----:B------:R-:W-:-:S03]  /*c3b0*/  LEA.HI.X.SX32 R56, R108, R35, 0x1, P2 ;  /* 0x000000236c387211 */ /* 0x000fc600010f0eff */
[----:B------:R-:W-:Y:S01]  /*c3c0*/  STL [R1+0x394], R63 ;  /* 0x0003943f01007387 */ /* 0x000fe20000100800 */
[----:B------:R-:W-:-:S03]  /*c3d0*/  IMAD R48, R89, UR24, RZ ;  /* 0x0000001859307c24 */ /* 0x000fc6000f8e02ff */
        /* <DEDUP_REMOVED lines=62> */
[----:B------:R-:W-:-:S03]  /*c7c0*/  LEA.HI.X.SX32 R37, R28, R35, 0x1, P6 ;  /* 0x000000231c257211 */ /* 0x000fc600030f0eff */
[----:B------:R-:W-:Y:S01]  /*c7d0*/  STL [R1+0x3e0], R119 ;  /* 0x0003e07701007387 */ /* 0x000fe20000100800 */
[----:B------:R-:W-:-:S03]  /*c7e0*/  @P0 IMAD.MOV.U32 R28, RZ, RZ, R26 ;  /* 0x000000ffff1c0224 */ /* 0x000fc600078e001a */
[----:B------:R-:W-:Y:S01]  /*c7f0*/  STL [R1+0x39c], R138 ;  /* 0x00039c8a01007387 */ /* 0x000fe20000100800 */
[----:B------:R-:W-:-:S03]  /*c800*/  @P0 IMAD.MOV.U32 R29, RZ, RZ, R42 ;  /* 0x000000ffff1d0224 */ /* 0x000fc600078e002a */
[----:B------:R-:W-:Y:S04]  /*c810*/  STL [R1+0x420], R112 ;  /* 0x0004207001007387 */ /* 0x000fe80000100800 */
[----:B------:R-:W-:Y:S04]  /*c820*/  STL [R1+0x3dc], R123 ;  /* 0x0003dc7b01007387 */ /* 0x000fe80000100800 */
[----:B------:R-:W-:Y:S04]  /*c830*/  STL [R1+0x460], R110 ;  /* 0x0004606e01007387 */ /* 0x000fe80000100800 */
[----:B------:R-:W-:Y:S04]  /*c840*/  STL [R1+0x41c], R118 ;  /* 0x00041c7601007387 */ /* 0x000fe80000100800 */
[----:B------:R-:W-:Y:S04]  /*c850*/  STL [R1+0x4a0], R27 ;  /* 0x0004a01b01007387 */ /* 0x000fe80000100800 */
[----:B------:R-:W-:Y:S04]  /*c860*/  STL [R1+0x45c], R111 ;  /* 0x00045c6f01007387 */ /* 0x000fe80000100800 */
[----:B------:R-:W2:Y:S04]  /*c870*/  LDL.LU R42, [R1+0xbf0] ;  /* 0x000bf000012a7983 */ /* 0x000ea80000300800 */
[----:B------:R-:W-:Y:S04]  /*c880*/  STL [R1+0x49c], R37 ;  /* 0x00049c2501007387 */ /* 0x000fe80000100800 */
[----:B------:R-:W2:Y:S04]  /*c890*/  @P0 LDG.E.U8 R23, desc[UR18][R28.64] ;  /* 0x000000121c170981 */ /* 0x000ea8000c1e1100 */
[----:B------:R-:W3:Y:S04]  /*c8a0*/  LDL R28, [R1+0x164] ;  /* 0x00016400011c7983 */ /* 0x000ee80000100800 */
[----:B------:R-:W3:Y:S01]  /*c8b0*/  LDL R29, [R1+0x168] ;  /* 0x00016800011d7983 */ /* 0x000ee20000100800 */
[----:B------:R-:W-:Y:S01]  /*c8c0*/  IMAD R30, R115, UR64, RZ ;  /* 0x00000040731e7c24 */ /* 0x000fe2000f8e02ff */
[----:B------:R-:W-:-:S04]  /*c8d0*/  PRMT R24, RZ, 0x7610, R24 ;  /* 0x00007610ff187816 */ /* 0x000fc80000000018 */
[----:B------:R-:W-:-:S05]  /*c8e0*/  IADD3 R25, P6, PT, R30, R38, RZ ;  /* 0x000000261e197210 */ /* 0x000fca0007fde0ff */
[----:B------:R-:W-:Y:S04]  /*c8f0*/  STL [R1+0x4e0], R25 ;  /* 0x0004e01901007387 */ /* 0x000fe80000100800 */
[----:B--2---:R1:W-:Y:S01]  /*c900*/  STL [R1+0x60], R23 ;  /* 0x0000601701007387 */ /* 0x0043e20000100800 */
[----:B---3--:R-:W-:-:S04]  /*c910*/  @P0 LOP3.LUT R29, R29, R28, RZ, 0x3c, !PT ;  /* 0x0000001c1d1d0212 */ /* 0x008fc800078e3cff */
[----:B------:R-:W-:-:S04]  /*c920*/  @P0 LOP3.LUT R28, R29, R28, RZ, 0x3c, !PT ;  /* 0x0000001c1d1c0212 */ /* 0x000fc800078e3cff */
[----:B------:R-:W-:-:S05]  /*c930*/  @P0 LOP3.LUT R29, R29, R28, RZ, 0x3c, !PT ;  /* 0x0000001c1d1d0212 */ /* 0x000fca00078e3cff */
[----:B------:R2:W3:Y:S04]  /*c940*/  @P0 LDG.E.U8 R24, desc[UR18][R28.64] ;  /* 0x000000121c180981 */ /* 0x0004e8000c1e1100 */
[----:B------:R-:W3:Y:S01]  /*c950*/  LDL R29, [R1+0x1a4] ;  /* 0x0001a400011d7983 */ /* 0x000ee20000100800 */
[----:B----4-:R-:W-:Y:S01]  /*c960*/  PRMT R95, RZ, 0x7610, R95 ;  /* 0x00007610ff5f7816 */ /* 0x010fe2000000005f */
[----:B--2---:R-:W-:Y:S02]  /*c970*/  @P0 IMAD.MOV.U32 R28, RZ, RZ, R85 ;  /* 0x000000ffff1c0224 */ /* 0x004fe400078e0055 */
[----:B------:R-:W-:Y:S01]  /*c980*/  IMAD R31, R116, UR68, RZ ;  /* 0x00000044741f7c24 */ /* 0x000fe2000f8e02ff */
[----:B------:R-:W-:Y:S02]  /*c990*/  LEA.HI.X.SX32 R26, R30, R35, 0x1, P6 ;  /* 0x000000231e1a7211 */ /* 0x000fe400030f0eff */
[----:B---3--:R-:W2:Y:S02]  /*c9a0*/  @P0 LDG.E.U8 R95, desc[UR18][R28.64] ;  /* 0x000000121c5f0981 */ /* 0x008ea4000c1e1100 */
[----:B-1----:R-:W-:-:S02]  /*c9b0*/  IADD3 R23, P6, PT, R31, R38, RZ ;  /* 0x000000261f177210 */ /* 0x002fc40007fde0ff */
[----:B------:R-:W-:Y:S04]  /*c9c0*/  STL [R1+0x4dc], R26 ;  /* 0x0004dc1a01007387 */ /* 0x000fe80000100800 */
[----:B------:R-:W-:Y:S04]  /*c9d0*/  STL [R1+0x518], R23 ;  /* 0x0005181701007387 */ /* 0x000fe80000100800 */
[----:B------:R-:W-:Y:S04]  /*c9e0*/  STL [R1+0x5c], R24 ;  /* 0x00005c1801007387 */ /* 0x000fe80000100800 */
[----:B------:R-:W3:Y:S04]  /*c9f0*/  LDL R85, [R1+0x8c4] ;  /* 0x0008c40001557983 */ /* 0x000ee80000100800 */
[----:B--2---:R1:W-:Y:S04]  /*ca00*/  STL [R1+0x54], R95 ;  /* 0x0000545f01007387 */ /* 0x0043e80000100800 */
[----:B-1----:R-:W2:Y:S01]  /*ca10*/  LDL.LU R95, [R1+0xbec] ;  /* 0x000bec00015f7983 */ /* 0x002ea20000300800 */
[----:B------:R-:W-:Y:S01]  /*ca20*/  PRMT R81, RZ, 0x7610, R81 ;  /* 0x00007610ff517816 */ /* 0x000fe20000000051 */
[----:B------:R-:W-:Y:S01]  /*ca30*/  @P0 IMAD.MOV.U32 R29, RZ, RZ, R103 ;  /* 0x000000ffff1d0224 */ /* 0x000fe200078e0067 */
[----:B------:R-:W-:-:S02]  /*ca40*/  PRMT R77, RZ, 0x7610, R77 ;  /* 0x00007610ff4d7816 */ /* 0x000fc4000000004d */
[----:B------:R-:W-:Y:S02]  /*ca50*/  PRMT R73, RZ, 0x7610, R73 ;  /* 0x00007610ff497816 */ /* 0x000fe40000000049 */
[----:B------:R-:W-:Y:S02]  /*ca60*/  PRMT R69, RZ, 0x7610, R69 ;  /* 0x00007610ff457816 */ /* 0x000fe40000000045 */
[----:B------:R-:W-:Y:S02]  /*ca70*/  PRMT R65, RZ, 0x7610, R65 ;  /* 0x00007610ff417816 */ /* 0x000fe40000000041 */
[----:B------:R-:W-:Y:S02]  /*ca80*/  PRMT R61, RZ, 0x7610, R61 ;  /* 0x00007610ff3d7816 */ /* 0x000fe4000000003d */
[----:B------:R-:W-:Y:S02]  /*ca90*/  PRMT R51, RZ, 0x7610, R51 ;  /* 0x00007610ff337816 */ /* 0x000fe40000000033 */
[----:B------:R-:W-:-:S02]  /*caa0*/  PRMT R50, RZ, 0x7610, R50 ;  /* 0x00007610ff327816 */ /* 0x000fc40000000032 */
[----:B------:R-:W-:Y:S02]  /*cab0*/  PRMT R48, RZ, 0x7610, R48 ;  /* 0x00007610ff307816 */ /* 0x000fe40000000030 */
[----:B------:R-:W-:Y:S02]  /*cac0*/  PRMT R47, RZ, 0x7610, R47 ;  /* 0x00007610ff2f7816 */ /* 0x000fe4000000002f */
[----:B------:R-:W-:Y:S01]  /*cad0*/  PRMT R46, RZ, 0x7610, R46 ;  /* 0x00007610ff2e7816 */ /* 0x000fe2000000002e */
[----:B--2---:R-:W-:-:S05]  /*cae0*/  @P0 IMAD.MOV.U32 R28, RZ, RZ, R95 ;  /* 0x000000ffff1c0224 */ /* 0x004fca00078e005f */
[----:B------:R1:W2:Y:S02]  /*caf0*/  @P0 LDG.E.U8 R81, desc[UR18][R28.64] ;  /* 0x000000121c510981 */ /* 0x0002a4000c1e1100 */
[----:B-1----:R-:W-:Y:S02]  /*cb00*/  @P0 IMAD.MOV.U32 R28, RZ, RZ, R92 ;  /* 0x000000ffff1c0224 */ /* 0x002fe400078e005c */
[----:B------:R-:W-:-:S05]  /*cb10*/  @P0 IMAD.MOV.U32 R29, RZ, RZ, R99 ;  /* 0x000000ffff1d0224 */ /* 0x000fca00078e0063 */
[----:B------:R1:W4:Y:S02]  /*cb20*/  @P0 LDG.E.U8 R77, desc[UR18][R28.64] ;  /* 0x000000121c4d0981 */ /* 0x000324000c1e1100 */
[----:B-1----:R-:W-:Y:S02]  /*cb30*/  @P0 IMAD.MOV.U32 R28, RZ, RZ, R107 ;  /* 0x000000ffff1c0224 */ /* 0x002fe400078e006b */
[----:B------:R-:W-:-:S05]  /*cb40*/  @P0 IMAD.MOV.U32 R29, RZ, RZ, R96 ;  /* 0x000000ffff1d0224 */ /* 0x000fca00078e0060 */
[----:B------:R1:W3:Y:S02]  /*cb50*/  @P0 LDG.E.U8 R73, desc[UR18][R28.64] ;  /* 0x000000121c490981 */ /* 0x0002e4000c1e1100 */
        /* <DEDUP_REMOVED lines=23> */
[----:B------:R1:W3:Y:S01]  /*ccd0*/  @P0 LDG.E.U8 R46, desc[UR18][R28.64] ;  /* 0x000000121c2e0981 */ /* 0x0002e2000c1e1100 */
[----:B------:R-:W-:-:S05]  /*cce0*/  LEA.HI.X.SX32 R24, R31, R35, 0x1, P6 ;  /* 0x000000231f187211 */ /* 0x000fca00030f0eff */
[----:B------:R-:W-:Y:S04]  /*ccf0*/  STL [R1+0x514], R24 ;  /* 0x0005141801007387 */ /* 0x000fe80000100800 */
[----:B------:R-:W3:Y:S04]  /*cd00*/  LDL.LU R103, [R1+0xbe8] ;  /* 0x000be80001677983 */ /* 0x000ee80000300800 */
        /* <DEDUP_REMOVED lines=12> */
[----:B------:R-:W3:Y:S01]  /*cdd0*/  LDL.LU R13, [R1+0xbb4] ;  /* 0x000bb400010d7983 */ /* 0x000ee20000300800 */
[----:B------:R-:W-:Y:S01]  /*cde0*/  PRMT R45, RZ, 0x7610, R45 ;  /* 0x00007610ff2d7816 */ /* 0x000fe2000000002d */
[----:B-1----:R-:W-:-:S02]  /*cdf0*/  @P0 IMAD.MOV.U32 R28, RZ, RZ, R4 ;  /* 0x000000ffff1c0224 */ /* 0x002fc400078e0004 */
[----:B------:R-:W-:Y:S01]  /*ce00*/  @P0 IMAD.MOV.U32 R29, RZ, RZ, R36 ;  /* 0x000000ffff1d0224 */ /* 0x000fe200078e0024 */
[----:B------:R-:W-:-:S04]  /*ce10*/  PRMT R44, RZ, 0x7610, R44 ;  /* 0x00007610ff2c7816 */ /* 0x000fc8000000002c */
[----:B------:R1:W3:Y:S01]  /*ce20*/  @P0 LDG.E.U8 R45, desc[UR18][R28.64] ;  /* 0x000000121c2d0981 */ /* 0x0002e2000c1e1100 */
[----:B------:R-:W-:Y:S01]  /*ce30*/  PRMT R43, RZ, 0x7610, R43 ;  /* 0x00007610ff2b7816 */ /* 0x000fe2000000002b */
[----:B-1----:R-:W-:Y:S02]  /*ce40*/  @P0 IMAD.MOV.U32 R28, RZ, RZ, R162 ;  /* 0x000000ffff1c0224 */ /* 0x002fe400078e00a2 */
[----:B------:R-:W-:-:S05]  /*ce50*/  @P0 IMAD.MOV.U32 R29, RZ, RZ, R125 ;  /* 0x000000ffff1d0224 */ /* 0x000fca00078e007d */
[----:B------:R1:W3:Y:S01]  /*ce60*/  @P0 LDG.E.U8 R44, desc[UR18][R28.64] ;  /* 0x000000121c2c0981 */ /* 0x0002e2000c1e1100 */
[----:B------:R-:W-:Y:S01]  /*ce70*/  PRMT R31, RZ, 0x7610, R31 ;  /* 0x00007610ff1f7816 */ /* 0x000fe2000000001f */
[----:B-1----:R-:W-:Y:S02]  /*ce80*/  @P0 IMAD.MOV.U32 R28, RZ, RZ, R161 ;  /* 0x000000ffff1c0224 */ /* 0x002fe400078e00a1 */
[----:B------:R-:W-:-:S05]  /*ce90*/  @P0 IMAD.MOV.U32 R29, RZ, RZ, R126 ;  /* 0x000000ffff1d0224 */ /* 0x000fca00078e007e */
[----:B------:R1:W3:Y:S04]  /*cea0*/  @P0 LDG.E.U8 R43, desc[UR18][R28.64] ;  /* 0x000000121c2b0981 */ /* 0x0002e8000c1e1100 */
[----:B--2---:R-:W-:Y:S04]  /*ceb0*/  STL [R1+0x50], R81 ;  /* 0x0000505101007387 */ /* 0x004fe80000100800 */
[----:B------:R-:W2:Y:S04]  /*cec0*/  LDL.LU R34, [R1+0xbb0] ;  /* 0x000bb00001227983 */ /* 0x000ea80000300800 */
[----:B------:R-:W2:Y:S04]  /*ced0*/  LDL.LU R120, [R1+0xbac] ;  /* 0x000bac0001787983 */ /* 0x000ea80000300800 */
[----:B----4-:R-:W-:Y:S04]  /*cee0*/  STL [R1+0x4c], R77 ;  /* 0x00004c4d01007387 */ /* 0x010fe80000100800 */
[----:B---3--:R-:W-:Y:S04]  /*cef0*/  STL [R1+0x48], R73 ;  /* 0x0000484901007387 */ /* 0x008fe80000100800 */
[----:B------:R-:W3:Y:S04]  /*cf00*/  LDL.LU R41, [R1+0xba8] ;  /* 0x000ba80001297983 */ /* 0x000ee80000300800 */
[----:B------:R-:W4:Y:S04]  /*cf10*/  LDL.LU R149, [R1+0xba4] ;  /* 0x000ba40001957983 */ /* 0x000f280000300800 */
[----:B------:R-:W2:Y:S04]  /*cf20*/  LDL.LU R104, [R1+0xba0] ;  /* 0x000ba00001687983 */ /* 0x000ea80000300800 */
[----:B------:R-:W-:Y:S04]  /*cf30*/  STL [R1+0x44], R69 ;  /* 0x0000444501007387 */ /* 0x000fe80000100800 */
[----:B------:R-:W2:Y:S04]  /*cf40*/  LDL.LU R105, [R1+0xb9c] ;  /* 0x000b9c0001697983 */ /* 0x000ea80000300800 */
[----:B------:R-:W2:Y:S04]  /*cf50*/  LDL.LU R3, [R1+0xb98] ;  /* 0x000b980001037983 */ /* 0x000ea80000300800 */
[----:B------:R-:W2:Y:S04]  /*cf60*/  LDL.LU R2, [R1+0xb94] ;  /* 0x000b940001027983 */ /* 0x000ea80000300800 */
[----:B------:R-:W-:Y:S04]  /*cf70*/  STL [R1+0x40], R65 ;  /* 0x0000404101007387 */ /* 0x000fe80000100800 */
[----:B------:R-:W2:Y:S04]  /*cf80*/  LDL.LU R36, [R1+0xb90] ;  /* 0x000b900001247983 */ /* 0x000ea80000300800 */
[----:B------:R-:W2:Y:S04]  /*cf90*/  LDL.LU R4, [R1+0xb8c] ;  /* 0x000b8c0001047983 */ /* 0x000ea80000300800 */
[----:B------:R-:W-:Y:S01]  /*cfa0*/  STL [R1+0x3c], R61 ;  /* 0x00003c3d01007387 */ /* 0x000fe20000100800 */
[----:B-1----:R-:W-:-:S02]  /*cfb0*/  @P0 IMAD.MOV.U32 R28, RZ, RZ, R160 ;  /* 0x000000ffff1c0224 */ /* 0x002fc400078e00a0 */
[----:B------:R-:W-:Y:S01]  /*cfc0*/  @P0 IMAD.MOV.U32 R29, RZ, RZ, R7 ;  /* 0x000000ffff1d0224 */ /* 0x000fe200078e0007 */
[----:B------:R-:W-:-:S04]  /*cfd0*/  PRMT R30, RZ, 0x7610, R30 ;  /* 0x00007610ff1e7816 */ /* 0x000fc8000000001e */
[----:B------:R1:W2:Y:S04]  /*cfe0*/  @P0 LDG.E.U8 R31, desc[UR18][R28.64] ;  /* 0x000000121c1f0981 */ /* 0x0002a8000c1e1100 */
[----:B------:R-:W-:Y:S04]  /*cff0*/  STL [R1+0x38], R51 ;  /* 0x0000383301007387 */ /* 0x000fe80000100800 */
[----:B------:R-:W2:Y:S04]  /*d000*/  LDL.LU R125, [R1+0xb88] ;  /* 0x000b8800017d7983 */ /* 0x000ea80000300800 */
[----:B------:R-:W2:Y:S01]  /*d010*/  LDL.LU R162, [R1+0xb84] ;  /* 0x000b840001a27983 */ /* 0x000ea20000300800 */
[----:B-1----:R-:W-:-:S03]  /*d020*/  @P0 IMAD.MOV.U32 R28, RZ, RZ, R130 ;  /* 0x000000ffff1c0224 */ /* 0x002fc600078e0082 */
[----:B------:R-:W-:Y:S04]  /*d030*/  STL [R1+0x34], R50 ;  /* 0x0000343201007387 */ /* 0x000fe80000100800 */
[----:B------:R-:W3:Y:S04]  /*d040*/  LDL.LU R126, [R1+0xb80] ;  /* 0x000b8000017e7983 */ /* 0x000ee80000300800 */
[----:B------:R-:W3:Y:S01]  /*d050*/  LDL.LU R161, [R1+0xb7c] ;  /* 0x000b7c0001a17983 */ /* 0x000ee20000300800 */
[----:B------:R-:W-:-:S03]  /*d060*/  @P0 IMAD.MOV.U32 R29, RZ, RZ, R6 ;  /* 0x000000ffff1d0224 */ /* 0x000fc600078e0006 */
[----:B------:R-:W4:Y:S04]  /*d070*/  LDL.LU R7, [R1+0xb78] ;  /* 0x000b780001077983 */ /* 0x000f280000300800 */
[----:B------:R1:W4:Y:S04]  /*d080*/  @P0 LDG.E.U8 R30, desc[UR18][R28.64] ;  /* 0x000000121c1e0981 */ /* 0x000328000c1e1100 */
[----:B------:R-:W-:Y:S04]  /*d090*/  STL [R1+0x30], R48 ;  /* 0x0000303001007387 */ /* 0x000fe80000100800 */
[----:B------:R-:W4:Y:S04]  /*d0a0*/  LDL.LU R160, [R1+0xb74] ;  /* 0x000b740001a07983 */ /* 0x000f280000300800 */
[----:B------:R-:W4:Y:S01]  /*d0b0*/  LDL.LU R6, [R1+0xb70] ;  /* 0x000b700001067983 */ /* 0x000f220000300800 */
[----:B-1----:R-:W-:-:S03]  /*d0c0*/  @P0 IMAD.MOV.U32 R29, RZ, RZ, R159 ;  /* 0x000000ffff1d0224 */ /* 0x002fc600078e009f */
[----:B------:R-:W-:Y:S04]  /*d0d0*/  STL [R1+0x28], R47 ;  /* 0x0000282f01007387 */ /* 0x000fe80000100800 */
[----:B------:R-:W4:Y:S01]  /*d0e0*/  LDL.LU R130, [R1+0xb6c] ;  /* 0x000b6c0001827983 */ /* 0x000f220000300800 */
[----:B------:R-:W-:-:S03]  /*d0f0*/  @P0 IMAD.MOV.U32 R28, RZ, RZ, R155 ;  /* 0x000000ffff1c0224 */ /* 0x000fc600078e009b */
[----:B------:R-:W-:Y:S04]  /*d100*/  STL [R1+0x24], R46 ;  /* 0x0000242e01007387 */ /* 0x000fe80000100800 */
[----:B------:R-:W4:Y:S04]  /*d110*/  LDL.LU R159, [R1+0xb68] ;  /* 0x000b6800019f7983 */ /* 0x000f280000300800 */
[----:B------:R-:W4:Y:S01]  /*d120*/  LDL.LU R155, [R1+0xb64] ;  /* 0x000b6400019b7983 */ /* 0x000f220000300800 */
[----:B--2---:R-:W-:-:S06]  /*d130*/  PRMT R162, RZ, 0x7610, R162 ;  /* 0x00007610ffa27816 */ /* 0x004fcc00000000a2 */
[----:B------:R1:W2:Y:S02]  /*d140*/  @P0 LDG.E.U8 R162, desc[UR18][R28.64] ;  /* 0x000000121ca20981 */ /* 0x0002a4000c1e1100 */
[----:B-1----:R-:W-:Y:S01]  /*d150*/  @P0 IMAD.MOV.U32 R28, RZ, RZ, R9 ;  /* 0x000000ffff1c0224 */ /* 0x002fe200078e0009 */
[----:B---3--:R-:W-:Y:S01]  /*d160*/  PRMT R161, RZ, 0x7610, R161 ;  /* 0x00007610ffa17816 */ /* 0x008fe200000000a1 */
[----:B------:R-:W-:-:S05]  /*d170*/  @P0 IMAD.MOV.U32 R29, RZ, RZ, R132 ;  /* 0x000000ffff1d0224 */ /* 0x000fca00078e0084 */
[----:B------:R1:W3:Y:S01]  /*d180*/  @P0 LDG.E.U8 R161, desc[UR18][R28.64] ;  /* 0x000000121ca10981 */ /* 0x0002e2000c1e1100 */
[----:B----4-:R-:W-:Y:S01]  /*d190*/  PRMT R160, RZ, 0x7610, R160 ;  /* 0x00007610ffa07816 */ /* 0x010fe200000000a0 */
[----:B-1----:R-:W-:Y:S02]  /*d1a0*/  @P0 IMAD.MOV.U32 R28, RZ, RZ, R154 ;  /* 0x000000ffff1c0224 */ /* 0x002fe400078e009a */
[----:B------:R-:W-:-:S05]  /*d1b0*/  @P0 IMAD.MOV.U32 R29, RZ, RZ, R8 ;  /* 0x000000ffff1d0224 */ /* 0x000fca00078e0008 */
[----:B------:R1:W4:Y:S02]  /*d1c0*/  @P0 LDG.E.U8 R160, desc[UR18][R28.64] ;  /* 0x000000121ca00981 */ /* 0x000324000c1e1100 */
[----:B-1----:R-:W-:Y:S02]  /*d1d0*/  @P0 IMAD.MOV.U32 R28, RZ, RZ, R11 ;  /* 0x000000ffff1c0224 */ /* 0x002fe400078e000b */
[----:B------:R-:W-:Y:S01]  /*d1e0*/  @P0 IMAD.MOV.U32 R29, RZ, RZ, R153 ;  /* 0x000000ffff1d0224 */ /* 0x000fe200078e0099 */
[----:B------:R-:W-:-:S06]  /*d1f0*/  PRMT R159, RZ, 0x7610, R159 ;  /* 0x00007610ff9f7816 */ /* 0x000fcc000000009f */
[----:B------:R1:W4:Y:S01]  /*d200*/  @P0 LDG.E.U8 R159, desc[UR18][R28.64] ;  /* 0x000000121c9f0981 */ /* 0x000322000c1e1100 */
[----:B------:R-:W-:Y:S01]  /*d210*/  PRMT R155, RZ, 0x7610, R155 ;  /* 0x00007610ff9b7816 */ /* 0x000fe2000000009b */
[----:B-1----:R-:W-:Y:S02]  /*d220*/  @P0 IMAD.MOV.U32 R28, RZ, RZ, R151 ;  /* 0x000000ffff1c0224 */ /* 0x002fe400078e0097 */
[----:B------:R-:W-:-:S05]  /*d230*/  @P0 IMAD.MOV.U32 R29, RZ, RZ, R152 ;  /* 0x000000ffff1d0224 */ /* 0x000fca00078e0098 */
[----:B------:R-:W4:Y:S01]  /*d240*/  @P0 LDG.E.U8 R155, desc[UR18][R28.64] ;  /* 0x000000121c9b0981 */ /* 0x000f22000c1e1100 */
[----:B------:R-:W-:-:S13]  /*d250*/  ISETP.GT.U32.AND P6, PT, R39, R42, PT ;  /* 0x0000002a2700720c */ /* 0x000fda0003fc4070 */
[----:B------:R-:W-:-:S05]  /*d260*/  @!P6 IMAD.IADD R42, R42, 0x1, -R39 ;  /* 0x000000012a2ae824 */ /* 0x000fca00078e0a27 */
[----:B------:R-:W-:-:S13]  /*d270*/  ISETP.GT.U32.AND P6, PT, R39, R42, PT ;  /* 0x0000002a2700720c */ /* 0x000fda0003fc4070 */
[----:B------:R-:W-:Y:S01]  /*d280*/  @!P6 IMAD.IADD R42, R42, 0x1, -R39 ;  /* 0x000000012a2ae824 */ /* 0x000fe200078e0a27 */
[----:B------:R-:W-:-:S13]  /*d290*/  ISETP.GE.AND P6, PT, R85, RZ, PT ;  /* 0x000000ff5500720c */ /* 0x000fda0003fc6270 */
[----:B------:R-:W-:Y:S01]  /*d2a0*/  @!P6 IMAD.MOV R42, RZ, RZ, -R42 ;  /* 0x000000ffff2ae224 */ /* 0x000fe200078e0a2a */
[----:B------:R-:W-:-:S13]  /*d2b0*/  ISETP.GT.U32.AND P6, PT, R39, R41, PT ;  /* 0x000000292700720c */ /* 0x000fda0003fc4070 */
[----:B------:R-:W-:-:S05]  /*d2c0*/  @!P6 IMAD.IADD R41, R41, 0x1, -R39 ;  /* 0x000000012929e824 */ /* 0x000fca00078e0a27 */
[----:B------:R-:W-:-:S13]  /*d2d0*/  ISETP.GT.U32.AND P6, PT, R39, R41, PT ;  /* 0x000000292700720c */ /* 0x000fda0003fc4070 */
[----:B------:R-:W-:Y:S01]  /*d2e0*/  @!P6 IMAD.IADD R41, R41, 0x1, -R39 ;  /* 0x000000012929e824 */ /* 0x000fe200078e0a27 */
[----:B------:R-:W-:Y:S01]  /*d2f0*/  ISETP.GE.AND P6, PT, R149, RZ, PT ;  /* 0x000000ff9500720c */ /* 0x000fe20003fc6270 */
[----:B--2---:R-:W-:Y:S04]  /*d300*/  STL [R1+0xa94], R162 ;  /* 0x000a94a201007387 */ /* 0x004fe80000100800 */
[----:B------:R-:W-:Y:S04]  /*d310*/  STL [R1+0x1c], R45 ;  /* 0x00001c2d01007387 */ /* 0x000fe80000100800 */
[----:B------:R-:W2:Y:S04]  /*d320*/  LDL.LU R132, [R1+0xb60] ;  /* 0x000b600001847983 */ /* 0x000ea80000300800 */
[----:B------:R-:W2:Y:S04]  /*d330*/  LDL.LU R9, [R1+0xb5c] ;  /* 0x000b5c0001097983 */ /* 0x000ea80000300800 */
[----:B---3--:R-:W-:Y:S04]  /*d340*/  STL [R1+0xa98], R161 ;  /* 0x000a98a101007387 */ /* 0x008fe80000100800 */
[----:B------:R-:W-:Y:S04]  /*d350*/  STL [R1+0x8], R44 ;  /* 0x0000082c01007387 */ /* 0x000fe80000100800 */
[----:B------:R-:W3:Y:S04]  /*d360*/  LDL.LU R8, [R1+0xb58] ;  /* 0x000b580001087983 */ /* 0x000ee80000300800 */
[----:B------:R-:W2:Y:S04]  /*d370*/  LDL.LU R154, [R1+0xb54] ;  /* 0x000b5400019a7983 */ /* 0x000ea80000300800 */
[----:B----4-:R-:W-:Y:S04]  /*d380*/  STL [R1+0xa9c], R160 ;  /* 0x000a9ca001007387 */ /* 0x010fe80000100800 */
[----:B------:R-:W-:Y:S04]  /*d390*/  STL [R1+0xc], R43 ;  /* 0x00000c2b01007387 */ /* 0x000fe80000100800 */
[----:B------:R-:W4:Y:S04]  /*d3a0*/  LDL.LU R153, [R1+0xb50] ;  /* 0x000b500001997983 */ /* 0x000f280000300800 */
[----:B------:R-:W3:Y:S04]  /*d3b0*/  LDL.LU R11, [R1+0xb4c] ;  /* 0x000b4c00010b7983 */ /* 0x000ee80000300800 */
[----:B------:R-:W-:Y:S04]  /*d3c0*/  STL [R1+0xaa0], R159 ;  /* 0x000aa09f01007387 */ /* 0x000fe80000100800 */
[----:B------:R-:W-:Y:S04]  /*d3d0*/  STL [R1+0x4], R31 ;  /* 0x0000041f01007387 */ /* 0x000fe80000100800 */
[----:B------:R-:W3:Y:S04]  /*d3e0*/  LDL.LU R152, [R1+0xb48] ;  /* 0x000b480001987983 */ /* 0x000ee80000300800 */
[----:B------:R-:W3:Y:S04]  /*d3f0*/  LDL.LU R151, [R1+0xb44] ;  /* 0x000b440001977983 */ /* 0x000ee80000300800 */
[----:B------:R-:W-:Y:S04]  /*d400*/  STL [R1+0xaa4], R155 ;  /* 0x000aa49b01007387 */ /* 0x000fe80000100800 */
[----:B------:R-:W-:Y:S04]  /*d410*/  STL [R1], R30 ;  /* 0x0000001e01007387 */ /* 0x000fe80000100800 */
[----:B------:R-:W3:Y:S01]  /*d420*/  LDL.LU R149, [R1+0xb40] ;  /* 0x000b400001957983 */ /* 0x000ee20000300800 */
[----:B------:R-:W-:-:S02]  /*d430*/  @P0 IMAD.MOV.U32 R28, RZ, RZ, R147 ;  /* 0x000000ffff1c0224 */ /* 0x000fc400078e0093 */
[----:B------:R-:W-:Y:S02]  /*d440*/  @P0 IMAD.MOV.U32 R29, RZ, RZ, R148 ;  /* 0x000000ffff1d0224 */ /* 0x000fe400078e0094 */
[----:B------:R-:W3:Y:S01]  /*d450*/  LDL.LU R148, [R1+0xb3c] ;  /* 0x000b3c0001947983 */ /* 0x000ee20000300800 */
[----:B------:R-:W-:-:S03]  /*d460*/  SEL R105, R5, R105, !P3 ;  /* 0x0000006905697207 */ /* 0x000fc60005800000 */
[----:B------:R-:W3:Y:S01]  /*d470*/  LDL.LU R147, [R1+0xb38] ;  /* 0x000b380001937983 */ /* 0x000ee20000300800 */
[----:B--2---:R-:W-:-:S06]  /*d480*/  PRMT R154, RZ, 0x7610, R154 ;  /* 0x00007610ff9a7816 */ /* 0x004fcc000000009a */
[----:B------:R1:W2:Y:S01]  /*d490*/  @P0 LDG.E.U8 R154, desc[UR18][R28.64] ;  /* 0x000000121c9a0981 */ /* 0x0002a2000c1e1100 */
[----:B----4-:R-:W-:Y:S01]  /*d4a0*/  PRMT R153, RZ, 0x7610, R153 ;  /* 0x00007610ff997816 */ /* 0x010fe20000000099 */
[----:B-1----:R-:W-:Y:S02]  /*d4b0*/  @P0 IMAD.MOV.U32 R28, RZ, RZ, R21 ;  /* 0x000000ffff1c0224 */ /* 0x002fe400078e0015 */
[----:B------:R-:W-:-:S05]  /*d4c0*/  @P0 IMAD.MOV.U32 R29, RZ, RZ, R145 ;  /* 0x000000ffff1d0224 */ /* 0x000fca00078e0091 */
[----:B------:R1:W4:Y:S02]  /*d4d0*/  @P0 LDG.E.U8 R153, desc[UR18][R28.64] ;  /* 0x000000121c990981 */ /* 0x000324000c1e1100 */
[----:B-1----:R-:W-:Y:S02]  /*d4e0*/  @P0 IMAD.MOV.U32 R28, RZ, RZ, R18 ;  /* 0x000000ffff1c0224 */ /* 0x002fe400078e0012 */
[----:B------:R-:W-:Y:S01]  /*d4f0*/  @P0 IMAD.MOV.U32 R29, RZ, RZ, R20 ;  /* 0x000000ffff1d0224 */ /* 0x000fe200078e0014 */
[----:B---3--:R-:W-:Y:S02]  /*d500*/  PRMT R152, RZ, 0x7610, R152 ;  /* 0x00007610ff987816 */ /* 0x008fe40000000098 */
[----:B------:R-:W-:-:S04]  /*d510*/  PRMT R151, RZ, 0x7610, R151 ;  /* 0x00007610ff977816 */ /* 0x000fc80000000097 */
[----:B------:R1:W3:Y:S02]  /*d520*/  @P0 LDG.E.U8 R152, desc[UR18][R28.64] ;  /* 0x000000121c980981 */ /* 0x0002e4000c1e1100 */
[----:B-1----:R-:W-:Y:S02]  /*d530*/  @P0 IMAD.MOV.U32 R28, RZ, RZ, R16 ;  /* 0x000000ffff1c0224 */ /* 0x002fe400078e0010 */
[----:B------:R-:W-:Y:S01]  /*d540*/  @P0 IMAD.MOV.U32 R29, RZ, RZ, R19 ;  /* 0x000000ffff1d0224 */ /* 0x000fe200078e0013 */
[----:B------:R-:W-:-:S04]  /*d550*/  PRMT R149, RZ, 0x7610, R149 ;  /* 0x00007610ff957816 */ /* 0x000fc80000000095 */
[----:B------:R1:W3:Y:S02]  /*d560*/  @P0 LDG.E.U8 R151, desc[UR18][R28.64] ;  /* 0x000000121c970981 */ /* 0x0002e4000c1e1100 */
[----:B-1----:R-:W-:Y:S02]  /*d570*/  @P0 IMAD.MOV.U32 R28, RZ, RZ, R14 ;  /* 0x000000ffff1c0224 */ /* 0x002fe400078e000e */
[----:B------:R-:W-:-:S05]  /*d580*/  @P0 IMAD.MOV.U32 R29, RZ, RZ, R17 ;  /* 0x000000ffff1d0224 */ /* 0x000fca00078e0011 */
[----:B------:R1:W3:Y:S01]  /*d590*/  @P0 LDG.E.U8 R149, desc[UR18][R28.64] ;  /* 0x000000121c950981 */ /* 0x0002e2000c1e1100 */
[----:B------:R-:W-:Y:S01]  /*d5a0*/  SEL R104, R5, R104, !P3 ;  /* 0x0000006805687207 */ /* 0x000fe20005800000 */
[----:B------:R-:W-:Y:S01]  /*d5b0*/  IMAD R105, R105, UR11, RZ ;  /* 0x0000000b69697c24 */ /* 0x000fe2000f8e02ff */
[----:B------:R-:W-:Y:S01]  /*d5c0*/  SEL R42, R5, R42, !P3 ;  /* 0x0000002a052a7207 */ /* 0x000fe20005800000 */
[----:B------:R-:W-:Y:S02]  /*d5d0*/  @!P6 IMAD.MOV R41, RZ, RZ, -R41 ;  /* 0x000000ffff29e224 */ /* 0x000fe400078e0a29 */
[----:B------:R-:W-:Y:S01]  /*d5e0*/  IMAD R104, R104, UR11, RZ ;  /* 0x0000000b68687c24 */ /* 0x000fe2000f8e02ff */
[CC--:B------:R-:W-:Y:S01]  /*d5f0*/  IADD3 R20, P6, PT, R105.reuse, R38.reuse, RZ ;  /* 0x0000002669147210 */ /* 0x0c0fe20007fde0ff */
[----:B------:R-:W-:Y:S02]  /*d600*/  IMAD R42, R42, UR5, RZ ;  /* 0x000000052a2a7c24 */ /* 0x000fe4000f8e02ff */
[----:B-1----:R-:W-:Y:S01]  /*d610*/  @P0 IMAD.MOV.U32 R29, RZ, RZ, R144 ;  /* 0x000000ffff1d0224 */ /* 0x002fe200078e0090 */
[-C--:B------:R-:W-:Y:S01]  /*d620*/  LEA.HI.X.SX32 R21, R105, R35.reuse, 0x1, P6 ;  /* 0x0000002369157211 */ /* 0x080fe200030f0eff */
[----:B--2---:R-:W-:Y:S01]  /*d630*/  STL [R1+0xaa8], R154 ;  /* 0x000aa89a01007387 */ /* 0x004fe20000100800 */
[CC--:B------:R-:W-:Y:S01]  /*d640*/  IADD3 R18, P6, PT, R104.reuse, R38.reuse, RZ ;  /* 0x0000002668127210 */ /* 0x0c0fe20007fde0ff */
[----:B------:R-:W-:Y:S01]  /*d650*/  @P0 IMAD.MOV.U32 R28, RZ, RZ, R15 ;  /* 0x000000ffff1c0224 */ /* 0x000fe200078e000f */
[----:B------:R-:W-:Y:S01]  /*d660*/  PRMT R148, RZ, 0x7610, R148 ;  /* 0x00007610ff947816 */ /* 0x000fe20000000094 */
[----:B------:R-:W2:Y:S01]  /*d670*/  LDL.LU R145, [R1+0xb34] ;  /* 0x000b340001917983 */ /* 0x000ea20000300800 */
[----:B------:R-:W-:Y:S01]  /*d680*/  LEA.HI.X.SX32 R19, R104, R35, 0x1, P6 ;  /* 0x0000002368137211 */ /* 0x000fe200030f0eff */
[----:B------:R-:W1:Y:S01]  /*d690*/  LDCU UR5, c[0x0][0x3b0] ;  /* 0x00007600ff0577ac */ /* 0x000e620008000800 */
[----:B------:R-:W-:-:S02]  /*d6a0*/  IADD3 R16, P6, PT, R42, R38, RZ ;  /* 0x000000262a107210 */ /* 0x000fc40007fde0ff */
[----:B------:R0:W2:Y:S04]  /*d6b0*/  @P0 LDG.E.U8 R148, desc[UR18][R28.64] ;  /* 0x000000121c940981 */ /* 0x0000a8000c1e1100 */
[----:B----4-:R-:W-:Y:S04]  /*d6c0*/  STL [R1+0xaac], R153 ;  /* 0x000aac9901007387 */ /* 0x010fe80000100800 */
[----:B---3--:R-:W-:Y:S04]  /*d6d0*/  STL [R1+0xab0], R152 ;  /* 0x000ab09801007387 */ /* 0x008fe80000100800 */
[----:B------:R-:W-:Y:S04]  /*d6e0*/  STL [R1+0x148], R20 ;  /* 0x0001481401007387 */ /* 0x000fe80000100800 */
[----:B------:R-:W-:Y:S04]  /*d6f0*/  STL [R1+0x144], R21 ;  /* 0x0001441501007387 */ /* 0x000fe80000100800 */
[----:B------:R-:W-:Y:S04]  /*d700*/  STL [R1+0xab4], R151 ;  /* 0x000ab49701007387 */ /* 0x000fe80000100800 */
[----:B------:R-:W-:Y:S04]  /*d710*/  STL [R1+0x188], R18 ;  /* 0x0001881201007387 */ /* 0x000fe80000100800 */
[----:B------:R-:W-:Y:S04]  /*d720*/  STL [R1+0x184], R19 ;  /* 0x0001841301007387 */ /* 0x000fe80000100800 */
[----:B------:R3:W-:Y:S04]  /*d730*/  STL [R1+0x1c8], R16 ;  /* 0x0001c81001007387 */ /* 0x0007e80000100800 */
[----:B------:R-:W-:Y:S04]  /*d740*/  STL [R1+0xab8], R149 ;  /* 0x000ab89501007387 */ /* 0x000fe80000100800 */
[----:B------:R-:W4:Y:S01]  /*d750*/  LDL.LU R144, [R1+0xb30] ;  /* 0x000b300001907983 */ /* 0x000f220000300800 */
[----:B------:R-:W-:Y:S01]  /*d760*/  PRMT R147, RZ, 0x7610, R147 ;  /* 0x00007610ff937816 */ /* 0x000fe20000000093 */
[----:B0-----:R-:W-:-:S02]  /*d770*/  @P0 IMAD.MOV.U32 R28, RZ, RZ, R142 ;  /* 0x000000ffff1c0224 */ /* 0x001fc400078e008e */
[----:B------:R-:W-:-:S05]  /*d780*/  @P0 IMAD.MOV.U32 R29, RZ, RZ, R143 ;  /* 0x000000ffff1d0224 */ /* 0x000fca00078e008f */
[----:B------:R0:W3:Y:S02]  /*d790*/  @P0 LDG.E.U8 R147, desc[UR18][R28.64] ;  /* 0x000000121c930981 */ /* 0x0000e4000c1e1100 */
[----:B0-----:R-:W-:Y:S02]  /*d7a0*/  @P0 IMAD.MOV.U32 R28, RZ, RZ, R141 ;  /* 0x000000ffff1c0224 */ /* 0x001fe400078e008d */
[----:B------:R-:W-:Y:S01]  /*d7b0*/  @P0 IMAD.MOV.U32 R29, RZ, RZ, R10 ;  /* 0x000000ffff1d0224 */ /* 0x000fe200078e000a */
[----:B--2---:R-:W-:-:S06]  /*d7c0*/  PRMT R145, RZ, 0x7610, R145 ;  /* 0x00007610ff917816 */ /* 0x004fcc0000000091 */
[----:B------:R0:W2:Y:S02]  /*d7d0*/  @P0 LDG.E.U8 R145, desc[UR18][R28.64] ;  /* 0x000000121c910981 */ /* 0x0000a4000c1e1100 */
[----:B0-----:R-:W-:Y:S02]  /*d7e0*/  @P0 IMAD.MOV.U32 R28, RZ, RZ, R137 ;  /* 0x000000ffff1c0224 */ /* 0x001fe400078e0089 */
[----:B------:R-:W-:Y:S01]  /*d7f0*/  @P0 IMAD.MOV.U32 R29, RZ, RZ, R140 ;  /* 0x000000ffff1d0224 */ /* 0x000fe200078e008c */
[----:B----4-:R-:W-:-:S06]  /*d800*/  PRMT R144, RZ, 0x7610, R144 ;  /* 0x00007610ff907816 */ /* 0x010fcc0000000090 */
[----:B------:R0:W4:Y:S01]  /*d810*/  @P0 LDG.E.U8 R144, desc[UR18][R28.64] ;  /* 0x000000121c900981 */ /* 0x000122000c1e1100 */
[----:B------:R-:W-:Y:S02]  /*d820*/  SEL R41, R5, R41, !P3 ;  /* 0x0000002905297207 */ /* 0x000fe40005800000 */
[----:B------:R-:W-:-:S03]  /*d830*/  LEA.HI.X.SX32 R17, R42, R35, 0x1, P6 ;  /* 0x000000232a117211 */ /* 0x000fc600030f0eff */
[----:B------:R-:W-:Y:S01]  /*d840*/  IMAD R41, R41, UR12, RZ ;  /* 0x0000000c29297c24 */ /* 0x000fe2000f8e02ff */
[----:B------:R-:W-:Y:S01]  /*d850*/  ISETP.GE.U32.AND P2, PT, R117, 0x7fffff19, PT ;  /* 0x7fffff197500780c */ /* 0x000fe20003f46070 */
[----:B------:R1:W-:Y:S01]  /*d860*/  STL [R1+0x1c4], R17 ;  /* 0x0001c41101007387 */ /* 0x0003e20000100800 */
[----:B------:R-:W-:Y:S01]  /*d870*/  PRMT R116, RZ, 0x7610, R116 ;  /* 0x00007610ff747816 */ /* 0x000fe20000000074 */
[----:B0-----:R-:W-:Y:S01]  /*d880*/  @P0 IMAD.MOV.U32 R29, RZ, RZ, R136 ;  /* 0x000000ffff1d0224 */ /* 0x001fe200078e0088 */
[C---:B------:R-:W-:Y:S01]  /*d890*/  IADD3 R14, P6, PT, R41.reuse, R38, RZ ;  /* 0x00000026290e7210 */ /* 0x040fe20007fde0ff */
[----:B------:R-:W-:Y:S01]  /*d8a0*/  STL [R1+0xabc], R148 ;  /* 0x000abc9401007387 */ /* 0x000fe20000100800 */
[----:B------:R-:W-:Y:S01]  /*d8b0*/  @P0 IMAD.MOV.U32 R28, RZ, RZ, R134 ;  /* 0x000000ffff1c0224 */ /* 0x000fe200078e0086 */
[----:B------:R-:W-:Y:S01]  /*d8c0*/  PRMT R115, RZ, 0x7610, R115 ;  /* 0x00007610ff737816 */ /* 0x000fe20000000073 */
[----:B------:R-:W0:Y:S01]  /*d8d0*/  LDCU UR12, c[0x0][0x3b0] ;  /* 0x00007600ff0c77ac */ /* 0x000e220008000800 */
[----:B------:R0:W-:Y:S04]  /*d8e0*/  STL [R1+0x208], R14 ;  /* 0x0002080e01007387 */ /* 0x0001e80000100800 */
[----:B------:R-:W4:Y:S04]  /*d8f0*/  LDL.LU R143, [R1+0xb2c] ;  /* 0x000b2c00018f7983 */ /* 0x000f280000300800 */
[----:B------:R-:W4:Y:S01]  /*d900*/  LDL.LU R142, [R1+0xb28] ;  /* 0x000b2800018e7983 */ /* 0x000f220000300800 */
[----:B------:R-:W-:-:S05]  /*d910*/  LEA.HI.X.SX32 R15, R41, R35, 0x1, P6 ;  /* 0x00000023290f7211 */ /* 0x000fca00030f0eff */
[----:B------:R0:W-:Y:S04]  /*d920*/  STL [R1+0x204], R15 ;  /* 0x0002040f01007387 */ /* 0x0001e80000100800 */
[----:B---3--:R-:W-:Y:S04]  /*d930*/  STL [R1+0xac0], R147 ;  /* 0x000ac09301007387 */ /* 0x008fe80000100800 */
[----:B------:R-:W3:Y:S04]  /*d940*/  LDL.LU R10, [R1+0xb24] ;  /* 0x000b2400010a7983 */ /* 0x000ee80000300800 */
[----:B------:R-:W3:Y:S04]  /*d950*/  LDL.LU R141, [R1+0xb20] ;  /* 0x000b2000018d7983 */ /* 0x000ee80000300800 */
[----:B--2---:R-:W-:Y:S04]  /*d960*/  STL [R1+0xac4], R145 ;  /* 0x000ac49101007387 */ /* 0x004fe80000100800 */
[----:B------:R-:W2:Y:S04]  /*d970*/  LDL.LU R140, [R1+0xb1c] ;  /* 0x000b1c00018c7983 */ /* 0x000ea80000300800 */
[----:B------:R-:W2:Y:S04]  /*d980*/  LDL.LU R137, [R1+0xb18] ;  /* 0x000b180001897983 */ /* 0x000ea80000300800 */
[----:B----4-:R-:W-:Y:S04]  /*d990*/  STL [R1+0xac8], R144 ;  /* 0x000ac89001007387 */ /* 0x010fe80000100800 */
[----:B------:R-:W4:Y:S04]  /*d9a0*/  LDL.LU R136, [R1+0xb14] ;  /* 0x000b140001887983 */ /* 0x000f280000300800 */
[----:B------:R-:W4:Y:S01]  /*d9b0*/  LDL.LU R134, [R1+0xb10] ;  /* 0x000b100001867983 */ /* 0x000f220000300800 */
[----:B------:R-:W-:-:S06]  /*d9c0*/  PRMT R143, RZ, 0x7610, R143 ;  /* 0x00007610ff8f7816 */ /* 0x000fcc000000008f */
[----:B------:R0:W4:Y:S01]  /*d9d0*/  @P0 LDG.E.U8 R143, desc[UR18][R28.64] ;  /* 0x000000121c8f0981 */ /* 0x000122000c1e1100 */
[----:B------:R-:W-:Y:S01]  /*d9e0*/  PRMT R142, RZ, 0x7610, R142 ;  /* 0x00007610ff8e7816 */ /* 0x000fe2000000008e */
[----:B0-----:R-:W-:Y:S02]  /*d9f0*/  @P0 IMAD.MOV.U32 R28, RZ, RZ, R131 ;  /* 0x000000ffff1c0224 */ /* 0x001fe400078e0083 */
[----:B------:R-:W-:-:S05]  /*da00*/  @P0 IMAD.MOV.U32 R29, RZ, RZ, R133 ;  /* 0x000000ffff1d0224 */ /* 0x000fca00078e0085 */
[----:B------:R0:W4:Y:S01]  /*da10*/  @P0 LDG.E.U8 R142, desc[UR18][R28.64] ;  /* 0x000000121c8e0981 */ /* 0x000122000c1e1100 */
[----:B---3--:R-:W-:Y:S01]  /*da20*/  PRMT R141, RZ, 0x7610, R141 ;  /* 0x00007610ff8d7816 */ /* 0x008fe2000000008d */
[----:B0-----:R-:W-:Y:S02]  /*da30*/  @P0 IMAD.MOV.U32 R28, RZ, RZ, R128 ;  /* 0x000000ffff1c0224 */ /* 0x001fe400078e0080 */
[----:B------:R-:W-:-:S05]  /*da40*/  @P0 IMAD.MOV.U32 R29, RZ, RZ, R129 ;  /* 0x000000ffff1d0224 */ /* 0x000fca00078e0081 */
[----:B------:R0:W3:Y:S02]  /*da50*/  @P0 LDG.E.U8 R141, desc[UR18][R28.64] ;  /* 0x000000121c8d0981 */ /* 0x0000e4000c1e1100 */
[----:B0-----:R-:W-:Y:S02]  /*da60*/  @P0 IMAD.MOV.U32 R28, RZ, RZ, R124 ;  /* 0x000000ffff1c0224 */ /* 0x001fe400078e007c */
[----:B------:R-:W-:Y:S01]  /*da70*/  @P0 IMAD.MOV.U32 R29, RZ, RZ, R127 ;  /* 0x000000ffff1d0224 */ /* 0x000fe200078e007f */
[----:B--2---:R-:W-:Y:S02]  /*da80*/  PRMT R140, RZ, 0x7610, R140 ;  /* 0x00007610ff8c7816 */ /* 0x004fe4000000008c */
[----:B------:R-:W-:-:S04]  /*da90*/  PRMT R137, RZ, 0x7610, R137 ;  /* 0x00007610ff897816 */ /* 0x000fc80000000089 */
[----:B------:R0:W2:Y:S02]  /*daa0*/  @P0 LDG.E.U8 R140, desc[UR18][R28.64] ;  /* 0x000000121c8c0981 */ /* 0x0000a4000c1e1100 */
[----:B0-----:R-:W-:Y:S02]  /*dab0*/  @P0 IMAD.MOV.U32 R28, RZ, RZ, R121 ;  /* 0x000000ffff1c0224 */ /* 0x001fe400078e0079 */
[----:B------:R-:W-:-:S05]  /*dac0*/  @P0 IMAD.MOV.U32 R29, RZ, RZ, R122 ;  /* 0x000000ffff1d0224 */ /* 0x000fca00078e007a */
[----:B------:R0:W2:Y:S02]  /*dad0*/  @P0 LDG.E.U8 R137, desc[UR18][R28.64] ;  /* 0x000000121c890981 */ /* 0x0000a4000c1e1100 */
[----:B0-----:R-:W-:Y:S02]  /*dae0*/  @P0 IMAD.MOV.U32 R28, RZ, RZ, R84 ;  /* 0x000000ffff1c0224 */ /* 0x001fe400078e0054 */
[----:B------:R-:W-:Y:S01]  /*daf0*/  @P0 IMAD.MOV.U32 R29, RZ, RZ, R49 ;  /* 0x000000ffff1d0224 */ /* 0x000fe200078e0031 */
[----:B----4-:R-:W-:-:S06]  /*db00*/  PRMT R136, RZ, 0x7610, R136 ;  /* 0x00007610ff887816 */ /* 0x010fcc0000000088 */
[----:B------:R-:W4:Y:S04]  /*db10*/  @P0 LDG.E.U8 R136, desc[UR18][R28.64] ;  /* 0x000000121c880981 */ /* 0x000f28000c1e1100 */
[----:B------:R-:W-:Y:S04]  /*db20*/  STL [R1+0xacc], R143 ;  /* 0x000acc8f01007387 */ /* 0x000fe80000100800 */
[----:B------:R-:W4:Y:S04]  /*db30*/  LDL.LU R133, [R1+0xb0c] ;  /* 0x000b0c0001857983 */ /* 0x000f280000300800 */
[----:B------:R-:W4:Y:S01]  /*db40*/  LDL.LU R131, [R1+0xb08] ;  /* 0x000b080001837983 */ /* 0x000f220000300800 */
[----:B------:R-:W-:-:S03]  /*db50*/  ISETP.GT.U32.AND P6, PT, R39, R34, PT ;  /* 0x000000222700720c */ /* 0x000fc60003fc4070 */
[----:B------:R-:W-:Y:S04]  /*db60*/  STL [R1+0xad0], R142 ;  /* 0x000ad08e01007387 */ /* 0x000fe80000100800 */
[----:B------:R-:W4:Y:S04]  /*db70*/  LDL.LU R129, [R1+0xb04] ;  /* 0x000b040001817983 */ /* 0x000f280000300800 */
[----:B------:R-:W4:Y:S02]  /*db80*/  LDL.LU R128, [R1+0xb00] ;  /* 0x000b000001807983 */ /* 0x000f240000300800 */
[----:B------:R-:W-:-:S02]  /*db90*/  @!P6 IMAD.IADD R34, R34, 0x1, -R39 ;  /* 0x000000012222e824 */ /* 0x000fc400078e0a27 */
[----:B---3--:R-:W-:Y:S04]  /*dba0*/  STL [R1+0xad4], R141 ;  /* 0x000ad48d01007387 */ /* 0x008fe80000100800 */
[----:B------:R-:W3:Y:S01]  /*dbb0*/  LDL.LU R127, [R1+0xafc] ;  /* 0x000afc00017f7983 */ /* 0x000ee20000300800 */
[----:B------:R-:W-:-:S03]  /*dbc0*/  ISETP.GT.U32.AND P6, PT, R39, R34, PT ;  /* 0x000000222700720c */ /* 0x000fc60003fc4070 */
[----:B------:R-:W3:Y:S10]  /*dbd0*/  LDL.LU R124, [R1+0xaf8] ;  /* 0x000af800017c7983 */ /* 0x000ef40000300800 */
[----:B------:R-:W-:Y:S01]  /*dbe0*/  @!P6 IMAD.IADD R34, R34, 0x1, -R39 ;  /* 0x000000012222e824 */ /* 0x000fe200078e0a27 */
[----:B------:R-:W-:Y:S01]  /*dbf0*/  ISETP.GE.AND P6, PT, R120, RZ, PT ;  /* 0x000000ff7800720c */ /* 0x000fe20003fc6270 */
[----:B--2---:R-:W-:Y:S04]  /*dc00*/  STL [R1+0xad8], R140 ;  /* 0x000ad88c01007387 */ /* 0x004fe80000100800 */
[----:B------:R-:W2:Y:S04]  /*dc10*/  LDL.LU R122, [R1+0xaf4] ;  /* 0x000af400017a7983 */ /* 0x000ea80000300800 */
[----:B------:R-:W2:Y:S04]  /*dc20*/  LDL.LU R121, [R1+0xaf0] ;  /* 0x000af00001797983 */ /* 0x000ea80000300800 */
[----:B------:R-:W-:Y:S04]  /*dc30*/  STL [R1+0xadc], R137 ;  /* 0x000adc8901007387 */ /* 0x000fe80000100800 */
[----:B----4-:R-:W-:Y:S04]  /*dc40*/  STL [R1+0xae0], R136 ;  /* 0x000ae08801007387 */ /* 0x010fe80000100800 */
[----:B------:R-:W4:Y:S01]  /*dc50*/  LDL.LU R120, [R1+0xaec] ;  /* 0x000aec0001787983 */ /* 0x000f220000300800 */
[----:B------:R-:W-:Y:S01]  /*dc60*/  PRMT R134, RZ, 0x7610, R134 ;  /* 0x00007610ff867816 */ /* 0x000fe20000000086 */
[----:B------:R-:W-:-:S02]  /*dc70*/  @P0 IMAD.MOV.U32 R28, RZ, RZ, R55 ;  /* 0x000000ffff1c0224 */ /* 0x000fc400078e0037 */
[----:B------:R-:W-:-:S05]  /*dc80*/  @P0 IMAD.MOV.U32 R29, RZ, RZ, R52 ;  /* 0x000000ffff1d0224 */ /* 0x000fca00078e0034 */
[----:B------:R0:W4:Y:S01]  /*dc90*/  @P0 LDG.E.U8 R134, desc[UR18][R28.64] ;  /* 0x000000121c860981 */ /* 0x000122000c1e1100 */
[----:B------:R-:W-:Y:S01]  /*dca0*/  PRMT R133, RZ, 0x7610, R133 ;  /* 0x00007610ff857816 */ /* 0x000fe20000000085 */
[----:B0-----:R-:W-:Y:S02]  /*dcb0*/  @P0 IMAD.MOV.U32 R28, RZ, RZ, R59 ;  /* 0x000000ffff1c0224 */ /* 0x001fe400078e003b */
[----:B------:R-:W-:Y:S01]  /*dcc0*/  @P0 IMAD.MOV.U32 R29, RZ, RZ, R80 ;  /* 0x000000ffff1d0224 */ /* 0x000fe200078e0050 */
[----:B------:R-:W-:-:S04]  /*dcd0*/  PRMT R131, RZ, 0x7610, R131 ;  /* 0x00007610ff837816 */ /* 0x000fc80000000083 */
[----:B------:R0:W4:Y:S02]  /*dce0*/  @P0 LDG.E.U8 R133, desc[UR18][R28.64] ;  /* 0x000000121c850981 */ /* 0x000124000c1e1100 */
[----:B0-----:R-:W-:Y:S02]  /*dcf0*/  @P0 IMAD.MOV.U32 R28, RZ, RZ, R58 ;  /* 0x000000ffff1c0224 */ /* 0x001fe400078e003a */
[----:B------:R-:W-:Y:S01]  /*dd00*/  @P0 IMAD.MOV.U32 R29, RZ, RZ, R63 ;  /* 0x000000ffff1d0224 */ /* 0x000fe200078e003f */
[----:B------:R-:W-:-:S04]  /*dd10*/  PRMT R129, RZ, 0x7610, R129 ;  /* 0x00007610ff817816 */ /* 0x000fc80000000081 */
        /* <DEDUP_REMOVED lines=8> */
[----:B------:R0:W3:Y:S01]  /*dda0*/  @P0 LDG.E.U8 R128, desc[UR18][R28.64] ;  /* 0x000000121c800981 */ /* 0x0000e2000c1e1100 */
[----:B------:R-:W-:Y:S01]  /*ddb0*/  PRMT R124, RZ, 0x7610, R124 ;  /* 0x00007610ff7c7816 */ /* 0x000fe2000000007c */
[----:B0-----:R-:W-:Y:S02]  /*ddc0*/  @P0 IMAD.MOV.U32 R28, RZ, RZ, R66 ;  /* 0x000000ffff1c0224 */ /* 0x001fe400078e0042 */
[----:B------:R-:W-:-:S05]  /*ddd0*/  @P0 IMAD.MOV.U32 R29, RZ, RZ, R79 ;  /* 0x000000ffff1d0224 */ /* 0x000fca00078e004f */
[----:B------:R0:W3:Y:S02]  /*dde0*/  @P0 LDG.E.U8 R127, desc[UR18][R28.64] ;  /* 0x000000121c7f0981 */ /* 0x0000e4000c1e1100 */
[----:B0-----:R-:W-:Y:S02]  /*ddf0*/  @P0 IMAD.MOV.U32 R28, RZ, RZ, R70 ;  /* 0x000000ffff1c0224 */ /* 0x001fe400078e0046 */
[----:B------:R-:W-:-:S05]  /*de00*/  @P0 IMAD.MOV.U32 R29, RZ, RZ, R83 ;  /* 0x000000ffff1d0224 */ /* 0x000fca00078e0053 */
[----:B------:R0:W3:Y:S02]  /*de10*/  @P0 LDG.E.U8 R124, desc[UR18][R28.64] ;  /* 0x000000121c7c0981 */ /* 0x0000e4000c1e1100 */
[----:B0-----:R-:W-:Y:S02]  /*de20*/  @P0 IMAD.MOV.U32 R28, RZ, RZ, R74 ;  /* 0x000000ffff1c0224 */ /* 0x001fe400078e004a */
[----:B------:R-:W-:Y:S01]  /*de30*/  @P0 IMAD.MOV.U32 R29, RZ, RZ, R57 ;  /* 0x000000ffff1d0224 */ /* 0x000fe200078e0039 */
[----:B------:R-:W-:Y:S02]  /*de40*/  PRMT R117, RZ, 0x7610, R117 ;  /* 0x00007610ff757816 */ /* 0x000fe40000000075 */
[----:B------:R-:W-:Y:S02]  /*de50*/  PRMT R114, RZ, 0x7610, R114 ;  /* 0x00007610ff727816 */ /* 0x000fe40000000072 */
[----:B------:R-:W-:Y:S02]  /*de60*/  PRMT R113, RZ, 0x7610, R113 ;  /* 0x00007610ff717816 */ /* 0x000fe40000000071 */
[----:B------:R-:W-:-:S02]  /*de70*/  PRMT R109, RZ, 0x7610, R109 ;  /* 0x00007610ff6d7816 */ /* 0x000fc4000000006d */
[----:B------:R-:W-:Y:S02]  /*de80*/  PRMT R108, RZ, 0x7610, R108 ;  /* 0x00007610ff6c7816 */ /* 0x000fe4000000006c */
[----:B------:R-:W-:Y:S02]  /*de90*/  PRMT R107, RZ, 0x7610, R107 ;  /* 0x00007610ff6b7816 */ /* 0x000fe4000000006b */
[----:B------:R-:W-:Y:S02]  /*dea0*/  PRMT R106, RZ, 0x7610, R106 ;  /* 0x00007610ff6a7816 */ /* 0x000fe4000000006a */
[----:B------:R-:W-:Y:S02]  /*deb0*/  PRMT R103, RZ, 0x7610, R103 ;  /* 0x00007610ff677816 */ /* 0x000fe40000000067 */
[----:B------:R-:W-:Y:S02]  /*dec0*/  PRMT R102, RZ, 0x7610, R102 ;  /* 0x00007610ff667816 */ /* 0x000fe40000000066 */
[----:B--2---:R-:W-:-:S02]  /*ded0*/  PRMT R122, RZ, 0x7610, R122 ;  /* 0x00007610ff7a7816 */ /* 0x004fc4000000007a */
        /* <DEDUP_REMOVED lines=8> */
[----:B------:R0:W4:Y:S02]  /*df60*/  @P0 LDG.E.U8 R120, desc[UR18][R28.64] ;  /* 0x000000121c780981 */ /* 0x000124000c1e1100 */
[----:B0-----:R-:W-:Y:S02]  /*df70*/  @P0 IMAD.MOV.U32 R28, RZ, RZ, R86 ;  /* 0x000000ffff1c0224 */ /* 0x001fe400078e0056 */
[----:B------:R-:W-:-:S05]  /*df80*/  @P0 IMAD.MOV.U32 R29, RZ, RZ, R53 ;  /* 0x000000ffff1d0224 */ /* 0x000fca00078e0035 */
[----:B------:R0:W2:Y:S02]  /*df90*/  @P0 LDG.E.U8 R117, desc[UR18][R28.64] ;  /* 0x000000121c750981 */ /* 0x0000a4000c1e1100 */
        /* <DEDUP_REMOVED lines=26> */
[----:B------:R0:W2:Y:S01]  /*e140*/  @P0 LDG.E.U8 R103, desc[UR18][R28.64] ;  /* 0x000000121c670981 */ /* 0x0000a2000c1e1100 */
[----:B------:R-:W-:Y:S01]  /*e150*/  PRMT R101, RZ, 0x7610, R101 ;  /* 0x00007610ff657816 */ /* 0x000fe20000000065 */
        /* <DEDUP_REMOVED lines=30> */
[----:B------:R0:W2:Y:S02]  /*e340*/  @P0 LDG.E.U8 R97, desc[UR18][R28.64] ;  /* 0x000000121c610981 */ /* 0x0000a4000c1e1100 */
[----:B0-----:R-:W-:Y:S02]  /*e350*/  @P0 IMAD.MOV.U32 R28, RZ, RZ, R14 ;  /* 0x000000ffff1c0224 */ /* 0x001fe400078e000e */
[----:B------:R-:W-:-:S05]  /*e360*/  @P0 IMAD.MOV.U32 R29, RZ, RZ, R15 ;  /* 0x000000ffff1d0224 */ /* 0x000fca00078e000f */
[----:B------:R0:W2:Y:S01]  /*e370*/  @P0 LDG.E.U8 R96, desc[UR18][R28.64] ;  /* 0x000000121c600981 */ /* 0x0000a2000c1e1100 */
[----:B------:R-:W-:Y:S01]  /*e380*/  @!P6 IMAD.MOV R34, RZ, RZ, -R34 ;  /* 0x000000ffff22e224 */ /* 0x000fe200078e0a22 */
        /* <DEDUP_REMOVED lines=8> */
[----:B------:R-:W-:Y:S02]  /*e410*/  ISETP.GT.U32.AND P6, PT, R39, R32, PT ;  /* 0x000000202700720c */ /* 0x000fe40003fc4070 */
[----:B------:R-:W-:-:S11]  /*e420*/  SEL R34, R5, R34, !P3 ;  /* 0x0000002205227207 */ /* 0x000fd60005800000 */
[----:B------:R-:W-:Y:S01]  /*e430*/  @!P6 IMAD.IADD R32, R32, 0x1, -R39 ;  /* 0x000000012020e824 */ /* 0x000fe200078e0a27 */
[----:B------:R-:W-:Y:S01]  /*e440*/  ISETP.GE.AND P6, PT, R22, RZ, PT ;  /* 0x000000ff1600720c */ /* 0x000fe20003fc6270 */
[----:B-1----:R-:W-:Y:S01]  /*e450*/  IMAD R34, R34, UR5, RZ ;  /* 0x0000000522227c24 */ /* 0x002fe2000f8e02ff */
[----:B------:R-:W-:-:S05]  /*e460*/  SEL R33, R5, R33, !P3 ;  /* 0x0000002105217207 */ /* 0x000fca0005800000 */
[----:B------:R-:W-:-:S06]  /*e470*/  IMAD R33, R33, UR12, RZ ;  /* 0x0000000c21217c24 */ /* 0x000fcc000f8e02ff */
[----:B------:R-:W-:Y:S01]  /*e480*/  @!P6 IMAD.MOV R32, RZ, RZ, -R32 ;  /* 0x000000ffff20e224 */ /* 0x000fe200078e0a20 */
[-C--:B------:R-:W-:Y:S01]  /*e490*/  IADD3 R16, P6, PT, R34, R38.reuse, RZ ;  /* 0x0000002622107210 */ /* 0x080fe20007fde0ff */
[----:B------:R-:W-:Y:S01]  /*e4a0*/  IMAD R30, R36, 0x57, RZ ;  /* 0x00000057241e7824 */ /* 0x000fe200078e02ff */
[----:B------:R-:W-:Y:S01]  /*e4b0*/  STL [R1+0xae4], R134 ;  /* 0x000ae48601007387 */ /* 0x000fe20000100800 */
[----:B------:R-:W-:Y:S02]  /*e4c0*/  PRMT R95, RZ, 0x7610, R95 ;  /* 0x00007610ff5f7816 */ /* 0x000fe4000000005f */
[----:B------:R-:W-:Y:S01]  /*e4d0*/  PRMT R94, RZ, 0x7610, R94 ;  /* 0x00007610ff5e7816 */ /* 0x000fe2000000005e */
[----:B------:R-:W3:Y:S01]  /*e4e0*/  LDL.LU R13, [R1+0xae8] ;  /* 0x000ae800010d7983 */ /* 0x000ee20000300800 */
[-C--:B------:R-:W-:Y:S02]  /*e4f0*/  LEA.HI.X.SX32 R17, R34, R35.reuse, 0x1, P6 ;  /* 0x0000002322117211 */ /* 0x080fe400030f0eff */
[----:B------:R-:W-:Y:S01]  /*e500*/  PRMT R92, RZ, 0x7610, R92 ;  /* 0x00007610ff5c7816 */ /* 0x000fe2000000005c */
[----:B------:R-:W-:Y:S01]  /*e510*/  IMAD R31, R36, 0x67, RZ ;  /* 0x00000067241f7824 */ /* 0x000fe200078e02ff */
[C---:B------:R-:W-:Y:S01]  /*e520*/  IADD3 R14, P6, PT, R33.reuse, R38, RZ ;  /* 0x00000026210e7210 */ /* 0x040fe20007fde0ff */
[----:B0-----:R-:W-:Y:S01]  /*e530*/  @P0 IMAD.MOV.U32 R28, RZ, RZ, R16 ;  /* 0x000000ffff1c0224 */ /* 0x001fe200078e0010 */
[----:B------:R-:W-:Y:S01]  /*e540*/  PRMT R93, RZ, 0x7610, R93 ;  /* 0x00007610ff5d7816 */ /* 0x000fe2000000005d */
[----:B------:R-:W-:Y:S01]  /*e550*/  @P0 IMAD.MOV.U32 R29, RZ, RZ, R17 ;  /* 0x000000ffff1d0224 */ /* 0x000fe200078e0011 */
[----:B------:R-:W-:-:S02]  /*e560*/  LEA.HI.X.SX32 R15, R33, R35, 0x1, P6 ;  /* 0x00000023210f7211 */ /* 0x000fc400030f0eff */
[----:B------:R-:W-:Y:S02]  /*e570*/  PRMT R91, RZ, 0x7610, R91 ;  /* 0x00007610ff5b7816 */ /* 0x000fe4000000005b */
[----:B------:R-:W-:Y:S01]  /*e580*/  PRMT R90, RZ, 0x7610, R90 ;  /* 0x00007610ff5a7816 */ /* 0x000fe2000000005a */
[----:B------:R0:W3:Y:S01]  /*e590*/  @P0 LDG.E.U8 R95, desc[UR18][R28.64] ;  /* 0x000000121c5f0981 */ /* 0x0000e2000c1e1100 */
[----:B------:R-:W-:Y:S02]  /*e5a0*/  SEL R32, R5, R32, !P3 ;  /* 0x0000002005207207 */ /* 0x000fe40005800000 */
[----:B------:R-:W-:Y:S02]  /*e5b0*/  PRMT R89, RZ, 0x7610, R89 ;  /* 0x00007610ff597816 */ /* 0x000fe40000000059 */
[----:B------:R-:W-:Y:S01]  /*e5c0*/  PRMT R88, RZ, 0x7610, R88 ;  /* 0x00007610ff587816 */ /* 0x000fe20000000058 */
[----:B------:R-:W-:Y:S01]  /*e5d0*/  IMAD R32, R32, UR13, RZ ;  /* 0x0000000d20207c24 */ /* 0x000fe2000f8e02ff */
[----:B------:R-:W1:Y:S01]  /*e5e0*/  S2R R149, SR_TID.X ;  /* 0x0000000000957919 */ /* 0x000e620000002100 */
[----:B------:R-:W-:-:S02]  /*e5f0*/  VIADD R37, R0, 0x6 ;  /* 0x0000000600257836 */ /* 0x000fc40000000000 */
[C---:B------:R-:W-:Y:S02]  /*e600*/  VIADD R165, R0.reuse, 0x7 ;  /* 0x0000000700a57836 */ /* 0x040fe40000000000 */
[C---:B------:R-:W-:Y:S02]  /*e610*/  VIADD R123, R0.reuse, 0xe ;  /* 0x0000000e007b7836 */ /* 0x040fe40000000000 */
[C---:B------:R-:W-:Y:S02]  /*e620*/  VIADD R119, R0.reuse, 0xf ;  /* 0x0000000f00777836 */ /* 0x040fe40000000000 */
[C---:B------:R-:W-:Y:S02]  /*e630*/  VIADD R26, R0.reuse, 0x15 ;  /* 0x00000015001a7836 */ /* 0x040fe40000000000 */
[C---:B------:R-:W-:Y:S02]  /*e640*/  VIADD R27, R0.reuse, 0x16 ;  /* 0x00000016001b7836 */ /* 0x040fe40000000000 */
[----:B------:R-:W-:Y:S01]  /*e650*/  VIADD R164, R0, 0x17 ;  /* 0x0000001700a47836 */ /* 0x000fe20000000000 */
[----:B------:R-:W-:-:S04]  /*e660*/  @!UP1 UIADD3 UR4, UPT, UPT, -UR4, 0x100000, URZ ;  /* 0x0010000004049890 */ /* 0x000fc8000fffe1ff */
[----:B------:R-:W-:Y:S02]  /*e670*/  @!UP1 USHF.L.U32 UR5, UR4, 0xb, URZ ;  /* 0x0000000b04059899 */ /* 0x000fe400080006ff */
[----:B------:R-:W-:Y:S01]  /*e680*/  @!UP1 USHF.L.U32 UR4, UR4, 0x1, URZ ;  /* 0x0000000104049899 */ /* 0x000fe200080006ff */
[----:B0-----:R-:W-:Y:S01]  /*e690*/  @P0 IMAD.MOV.U32 R28, RZ, RZ, R14 ;  /* 0x000000ffff1c0224 */ /* 0x001fe200078e000e */
[----:B------:R-:W-:Y:S01]  /*e6a0*/  PRMT R87, RZ, 0x7610, R87 ;  /* 0x00007610ff577816 */ /* 0x000fe20000000057 */
[----:B------:R-:W-:Y:S01]  /*e6b0*/  @P0 IMAD.MOV.U32 R29, RZ, RZ, R15 ;  /* 0x000000ffff1d0224 */ /* 0x000fe200078e000f */
[----:B------:R-:W0:Y:S04]  /*e6c0*/  LDCU UR12, c[0x0][0x3b0] ;  /* 0x00007600ff0c77ac */ /* 0x000e280008000800 */
[----:B------:R0:W3:Y:S04]  /*e6d0*/  @P0 LDG.E.U8 R94, desc[UR18][R28.64] ;  /* 0x000000121c5e0981 */ /* 0x0000e8000c1e1100 */
[----:B--2---:R-:W-:Y:S01]  /*e6e0*/  STL [R1+0xa90], R96 ;  /* 0x000a906001007387 */ /* 0x004fe20000100800 */
[----:B------:R-:W-:Y:S01]  /*e6f0*/  VIADD R163, R0, 0x1d ;  /* 0x0000001d00a37836 */ /* 0x000fe20000000000 */
[----:B------:R-:W2:Y:S02]  /*e700*/  LDCU UR13, c[0x0][0x3b0] ;  /* 0x00007600ff0d77ac */ /* 0x000ea40008000800 */
[----:B------:R0:W-:Y:S04]  /*e710*/  STL [R1+0x268], R16 ;  /* 0x0002681001007387 */ /* 0x0001e80000100800 */
[----:B------:R1:W-:Y:S01]  /*e720*/  STL [R1+0x264], R17 ;  /* 0x0002641101007387 */ /* 0x0003e20000100800 */
[----:B0-----:R-:W-:-:S04]  /*e730*/  IADD3 R16, P6, PT, R30, R2, RZ ;  /* 0x000000021e107210 */ /* 0x001fc80007fde0ff */
[----:B-1----:R-:W-:Y:S01]  /*e740*/  LEA.HI.X.SX32 R17, R30, R3, 0x1, P6 ;  /* 0x000000031e117211 */ /* 0x002fe200030f0eff */
[----:B------:R0:W-:Y:S01]  /*e750*/  STL [R1+0x2a8], R14 ;  /* 0x0002a80e01007387 */ /* 0x0001e20000100800 */
[----:B------:R-:W-:Y:S02]  /*e760*/  @!P4 IMAD.MOV.U32 R28, RZ, RZ, R16 ;  /* 0x000000ffff1cc224 */ /* 0x000fe400078e0010 */
[----:B------:R-:W-:Y:S02]  /*e770*/  IMAD R30, R36, 0x5f, RZ ;  /* 0x0000005f241e7824 */ /* 0x000fe400078e02ff */
[----:B------:R-:W-:Y:S01]  /*e780*/  @!P4 IMAD.MOV.U32 R29, RZ, RZ, R17 ;  /* 0x000000ffff1dc224 */ /* 0x000fe200078e0011 */
[----:B------:R1:W-:Y:S01]  /*e790*/  STL [R1+0x2a4], R15 ;  /* 0x0002a40f01007387 */ /* 0x0003e20000100800 */
[----:B0-----:R-:W-:-:S03]  /*e7a0*/  IADD3 R14, P6, PT, R32, R38, RZ ;  /* 0x00000026200e7210 */ /* 0x001fc60007fde0ff */
[----:B------:R0:W-:Y:S04]  /*e7b0*/  STL [R1+0xf8], R16 ;  /* 0x0000f81001007387 */ /* 0x0001e80000100800 */
[----:B------:R2:W3:Y:S01]  /*e7c0*/  @!P4 LDG.E.U8 R92, desc[UR18][R28.64] ;  /* 0x000000121c5cc981 */ /* 0x0004e2000c1e1100 */
[----:B-1----:R-:W-:Y:S02]  /*e7d0*/  LEA.HI.X.SX32 R15, R32, R35, 0x1, P6 ;  /* 0x00000023200f7211 */ /* 0x002fe400030f0eff */
[C---:B0-----:R-:W-:Y:S01]  /*e7e0*/  IADD3 R16, P4, PT, R30.reuse, R2, RZ ;  /* 0x000000021e107210 */ /* 0x041fe20007f9e0ff */
[----:B------:R0:W-:Y:S01]  /*e7f0*/  STL [R1+0xf4], R17 ;  /* 0x0000f41101007387 */ /* 0x0001e20000100800 */
[----:B--2---:R-:W-:Y:S02]  /*e800*/  @P0 IMAD.MOV.U32 R28, RZ, RZ, R14 ;  /* 0x000000ffff1c0224 */ /* 0x004fe400078e000e */
[----:B------:R-:W-:Y:S01]  /*e810*/  @P0 IMAD.MOV.U32 R29, RZ, RZ, R15 ;  /* 0x000000ffff1d0224 */ /* 0x000fe200078e000f */
[----:B------:R1:W-:Y:S01]  /*e820*/  STL [R1+0x2e8], R14 ;  /* 0x0002e80e01007387 */ /* 0x0003e20000100800 */
[----:B0-----:R-:W-:-:S03]  /*e830*/  LEA.HI.X.SX32 R17, R30, R3, 0x1, P4 ;  /* 0x000000031e117211 */ /* 0x001fc600020f0eff */
[----:B------:R0:W2:Y:S01]  /*e840*/  @P0 LDG.E.U8 R93, desc[UR18][R28.64] ;  /* 0x000000121c5d0981 */ /* 0x0000a2000c1e1100 */
[----:B-1----:R-:W-:-:S03]  /*e850*/  IADD3 R14, P6, PT, R31, R2, RZ ;  /* 0x000000021f0e7210 */ /* 0x002fc60007fde0ff */
[----:B------:R1:W-:Y:S01]  /*e860*/  STL [R1+0x2e4], R15 ;  /* 0x0002e40f01007387 */ /* 0x0003e20000100800 */
[----:B0-----:R-:W-:Y:S02]  /*e870*/  @!P5 IMAD.MOV.U32 R28, RZ, RZ, R16 ;  /* 0x000000ffff1cd224 */ /* 0x001fe400078e0010 */
[----:B------:R-:W-:Y:S01]  /*e880*/  @!P5 IMAD.MOV.U32 R29, RZ, RZ, R17 ;  /* 0x000000ffff1dd224 */ /* 0x000fe200078e0011 */
[----:B-1----:R-:W-:-:S04]  /*e890*/  LEA.HI.X.SX32 R15, R31, R3, 0x1, P6 ;  /* 0x000000031f0f7211 */ /* 0x002fc800030f0eff */
[----:B------:R0:W2:Y:S02]  /*e8a0*/  @!P5 LDG.E.U8 R91, desc[UR18][R28.64] ;  /* 0x000000121c5bd981 */ /* 0x0000a4000c1e1100 */
[----:B0-----:R-:W-:Y:S02]  /*e8b0*/  @!P2 IMAD.MOV.U32 R28, RZ, RZ, R14 ;  /* 0x000000ffff1ca224 */ /* 0x001fe400078e000e */
[----:B------:R-:W-:-:S05]  /*e8c0*/  @!P2 IMAD.MOV.U32 R29, RZ, RZ, R15 ;  /* 0x000000ffff1da224 */ /* 0x000fca00078e000f */
[----:B------:R0:W2:Y:S02]  /*e8d0*/  @!P2 LDG.E.U8 R90, desc[UR18][R28.64] ;  /* 0x000000121c5aa981 */ /* 0x0000a4000c1e1100 */
[----:B0-----:R-:W-:Y:S02]  /*e8e0*/  VIADD R28, R12, 0xffffff90 ;  /* 0xffffff900c1c7836 */ /* 0x001fe40000000000 */
[----:B------:R-:W-:Y:S03]  /*e8f0*/  STL [R1+0x100], R16 ;  /* 0x0001001001007387 */ /* 0x000fe60000100800 */
[----:B------:R-:W-:Y:S01]  /*e900*/  ISETP.GE.U32.AND P2, PT, R28, 0x7fffff11, PT ;  /* 0x7fffff111c00780c */ /* 0x000fe20003f46070 */
[----:B------:R-:W-:Y:S01]  /*e910*/  IMAD R28, R36, 0x6f, RZ ;  /* 0x0000006f241c7824 */ /* 0x000fe200078e02ff */
[----:B------:R0:W-:Y:S04]  /*e920*/  STL [R1+0x108], R14 ;  /* 0x0001080e01007387 */ /* 0x0001e80000100800 */
[----:B------:R-:W-:Y:S01]  /*e930*/  STL [R1+0xfc], R17 ;  /* 0x0000fc1101007387 */ /* 0x000fe20000100800 */
[----:B0-----:R-:W-:-:S03]  /*e940*/  IADD3 R14, P4, PT, R28, R2, RZ ;  /* 0x000000021c0e7210 */ /* 0x001fc60007f9e0ff */
[----:B------:R0:W-:Y:S02]  /*e950*/  STL [R1+0x104], R15 ;  /* 0x0001040f01007387 */ /* 0x0001e40000100800 */
[----:B0-----:R-:W-:Y:S01]  /*e960*/  LEA.HI.X.SX32 R15, R28, R3, 0x1, P4 ;  /* 0x000000031c0f7211 */ /* 0x001fe200020f0eff */
[----:B------:R-:W-:-:S04]  /*e970*/  @!P2 IMAD.MOV.U32 R28, RZ, RZ, R14 ;  /* 0x000000ffff1ca224 */ /* 0x000fc800078e000e */
[----:B------:R-:W-:-:S05]  /*e980*/  @!P2 IMAD.MOV.U32 R29, RZ, RZ, R15 ;  /* 0x000000ffff1da224 */ /* 0x000fca00078e000f */
[----:B------:R0:W2:Y:S02]  /*e990*/  @!P2 LDG.E.U8 R89, desc[UR18][R28.64] ;  /* 0x000000121c59a981 */ /* 0x0000a4000c1e1100 */
[----:B0-----:R-:W-:-:S05]  /*e9a0*/  VIADD R28, R12, 0xffffff88 ;  /* 0xffffff880c1c7836 */ /* 0x001fca0000000000 */
[----:B------:R-:W-:Y:S01]  /*e9b0*/  ISETP.GE.U32.AND P2, PT, R28, 0x7fffff09, PT ;  /* 0x7fffff091c00780c */ /* 0x000fe20003f46070 */
[----:B------:R-:W-:Y:S01]  /*e9c0*/  IMAD R28, R36, 0x77, RZ ;  /* 0x00000077241c7824 */ /* 0x000fe200078e02ff */
[----:B------:R0:W-:Y:S04]  /*e9d0*/  STL [R1+0x110], R14 ;  /* 0x0001100e01007387 */ /* 0x0001e80000100800 */
[----:B------:R1:W-:Y:S01]  /*e9e0*/  STL [R1+0x10c], R15 ;  /* 0x00010c0f01007387 */ /* 0x0003e20000100800 */
[----:B0-----:R-:W-:-:S04]  /*e9f0*/  IADD3 R14, P4, PT, R28, R2, RZ ;  /* 0x000000021c0e7210 */ /* 0x001fc80007f9e0ff */
[----:B-1----:R-:W-:Y:S02]  /*ea00*/  LEA.HI.X.SX32 R15, R28, R3, 0x1, P4 ;  /* 0x000000031c0f7211 */ /* 0x002fe400020f0eff */
[----:B------:R-:W-:-:S03]  /*ea10*/  @!P2 IMAD.MOV.U32 R28, RZ, RZ, R14 ;  /* 0x000000ffff1ca224 */ /* 0x000fc600078e000e */
[----:B------:R-:W-:-:S05]  /*ea20*/  @!P2 IMAD.MOV.U32 R29, RZ, RZ, R15 ;  /* 0x000000ffff1da224 */ /* 0x000fca00078e000f */
[----:B------:R0:W2:Y:S02]  /*ea30*/  @!P2 LDG.E.U8 R88, desc[UR18][R28.64] ;  /* 0x000000121c58a981 */ /* 0x0000a4000c1e1100 */
[----:B0-----:R-:W-:-:S05]  /*ea40*/  VIADD R28, R12, 0xffffff80 ;  /* 0xffffff800c1c7836 */ /* 0x001fca0000000000 */
[----:B------:R-:W-:Y:S01]  /*ea50*/  ISETP.GE.U32.AND P2, PT, R28, 0x7fffff01, PT ;  /* 0x7fffff011c00780c */ /* 0x000fe20003f46070 */
[----:B------:R-:W-:Y:S01]  /*ea60*/  IMAD R28, R36, 0x7f, RZ ;  /* 0x0000007f241c7824 */ /* 0x000fe200078e02ff */
[----:B------:R0:W-:Y:S04]  /*ea70*/  STL [R1+0x118], R14 ;  /* 0x0001180e01007387 */ /* 0x0001e80000100800 */
[C---:B------:R-:W-:Y:S01]  /*ea80*/  IADD3 R12, P4, PT, R28.reuse, R2, RZ ;  /* 0x000000021c0c7210 */ /* 0x040fe20007f9e0ff */
[----:B------:R-:W-:Y:S03]  /*ea90*/  STL [R1+0x114], R15 ;  /* 0x0001140f01007387 */ /* 0x000fe60000100800 */
[----:B0-----:R-:W-:Y:S01]  /*eaa0*/  LEA.HI.X.SX32 R14, R28, R3, 0x1, P4 ;  /* 0x000000031c0e7211 */ /* 0x001fe200020f0eff */
[----:B------:R0:W-:Y:S02]  /*eab0*/  STL [R1+0x120], R12 ;  /* 0x0001200c01007387 */ /* 0x0001e40000100800 */
[----:B------:R-:W-:-:S02]  /*eac0*/  @!P2 IMAD.MOV.U32 R28, RZ, RZ, R12 ;  /* 0x000000ffff1ca224 */ /* 0x000fc400078e000c */
[----:B------:R1:W-:Y:S04]  /*ead0*/  STL [R1+0x11c], R14 ;  /* 0x00011c0e01007387 */ /* 0x0003e80000100800 */
[----:B0-----:R-:W2:Y:S04]  /*eae0*/  LDL.LU R12, [R1+0x2f0] ;  /* 0x0002f000010c7983 */ /* 0x001ea80000300800 */
[----:B------:R-:W3:Y:S04]  /*eaf0*/  LDL.LU R16, [R1+0x2f4] ;  /* 0x0002f40001107983 */ /* 0x000ee80000300800 */
[----:B------:R-:W3:Y:S01]  /*eb00*/  LDL.LU R138, [R1+0x2fc] ;  /* 0x0002fc00018a7983 */ /* 0x000ee20000300800 */
[----:B------:R-:W-:-:S03]  /*eb10*/  @!P2 IMAD.MOV.U32 R29, RZ, RZ, R14 ;  /* 0x000000ffff1da224 */ /* 0x000fc600078e000e */
[----:B-1----:R-:W3:Y:S01]  /*eb20*/  LDL.LU R14, [R1+0x328] ;  /* 0x00032800010e7983 */ /* 0x002ee20000300800 */
[----:B------:R-:W-:-:S03]  /*eb30*/  VIADD R96, R0, 0x5 ;  /* 0x0000000500607836 */ /* 0x000fc60000000000 */
[----:B------:R-:W3:Y:S04]  /*eb40*/  LDL.LU R135, [R1+0x330] ;  /* 0x0003300001877983 */ /* 0x000ee80000300800 */
[----:B------:R-:W4:Y:S04]  /*eb50*/  LDL.LU R15, [R1+0x364] ;  /* 0x00036400010f7983 */ /* 0x000f280000300800 */
[----:B------:R-:W-:Y:S01]  /*eb60*/  STL [R1+0x81c], R96 ;  /* 0x00081c6001007387 */ /* 0x000fe20000100800 */
[----:B------:R-:W-:-:S03]  /*eb70*/  VIADD R118, R0, 0x1e ;  /* 0x0000001e00767836 */ /* 0x000fc60000000000 */
        /* <DEDUP_REMOVED lines=15> */
[----:B------:R-:W-:-:S03]  /*ec70*/  VOTEU.ALL UP1, P1 ;  /* 0x0000000000ff7886 */ /* 0x000fc60000820000 */
[----:B------:R-:W-:Y:S01]  /*ec80*/  STL [R1+0x8b0], R118 ;  /* 0x0008b07601007387 */ /* 0x000fe20000100800 */
[C---:B------:R-:W-:Y:S01]  /*ec90*/  VIADD R22, R0.reuse, 0x35 ;  /* 0x0000003500167836 */ /* 0x040fe20000000000 */
[----:B------:R-:W-:Y:S01]  /*eca0*/  LOP3.LUT R149, R149, 0x7f, RZ, 0xc0, !PT ;  /* 0x0000007f95957812 */ /* 0x000fe200078ec0ff */
[----:B------:R0:W1:Y:S01]  /*ecb0*/  @!UP1 SYNCS.EXCH.64 URZ, [UR9+0x10008], UR4 ;  /* 0x0100080409ff95b2 */ /* 0x0000620008000100 */
[----:B------:R-:W-:Y:S04]  /*ecc0*/  STL [R1+0x894], R112 ;  /* 0x0008947001007387 */ /* 0x000fe80000100800 */
[----:B------:R-:W-:Y:S04]  /*ecd0*/  STL [R1+0x8ac], R24 ;  /* 0x0008ac1801007387 */ /* 0x000fe80000100800 */
[----:B------:R-:W-:Y:S01]  /*ece0*/  STL [R1+0x890], R25 ;  /* 0x0008901901007387 */ /* 0x000fe20000100800 */
[----:B------:R-:W-:-:S02]  /*ecf0*/  VIADD R23, R0, 0x36 ;  /* 0x0000003600177836 */ /* 0x000fc40000000000 */
[C---:B------:R-:W-:Y:S01]  /*ed00*/  VIADD R156, R0.reuse, 0x37 ;  /* 0x00000037009c7836 */ /* 0x040fe20000000000 */
[----:B------:R-:W-:Y:S01]  /*ed10*/  STL [R1+0x884], R158 ;  /* 0x0008849e01007387 */ /* 0x000fe20000100800 */
[C---:B------:R-:W-:Y:S02]  /*ed20*/  VIADD R150, R0.reuse, 0x3c ;  /* 0x0000003c00967836 */ /* 0x040fe40000000000 */
[C---:B------:R-:W-:Y:S01]  /*ed30*/  VIADD R20, R0.reuse, 0x3d ;  /* 0x0000003d00147836 */ /* 0x040fe20000000000 */
[----:B------:R-:W-:Y:S01]  /*ed40*/  STL [R1+0x8bc], R157 ;  /* 0x0008bc9d01007387 */ /* 0x000fe20000100800 */
[C---:B------:R-:W-:Y:S02]  /*ed50*/  VIADD R21, R0.reuse, 0x3e ;  /* 0x0000003e00157836 */ /* 0x040fe40000000000 */
[C---:B------:R-:W-:Y:S01]  /*ed60*/  VIADD R18, R0.reuse, 0x3f ;  /* 0x0000003f00127836 */ /* 0x040fe20000000000 */
[----:B------:R-:W-:Y:S01]  /*ed70*/  STL [R1+0x8a0], R111 ;  /* 0x0008a06f01007387 */ /* 0x000fe20000100800 */
[----:B------:R-:W-:Y:S01]  /*ed80*/  IABS R43, R96 ;  /* 0x00000060002b7213 */ /* 0x000fe20000000000 */
[----:B------:R-:W-:-:S02]  /*ed90*/  VIADD R19, R0, 0x44 ;  /* 0x0000004400137836 */ /* 0x000fc40000000000 */
[----:B------:R0:W4:Y:S01]  /*eda0*/  @!P2 LDG.E.U8 R87, desc[UR18][R28.64] ;  /* 0x000000121c57a981 */ /* 0x000122000c1e1100 */
[----:B------:R-:W-:Y:S01]  /*edb0*/  IABS R42, R37 ;  /* 0x00000025002a7213 */ /* 0x000fe20000000000 */
[C---:B------:R-:W-:Y:S01]  /*edc0*/  VIADD R146, R0.reuse, 0x45 ;  /* 0x0000004500927836 */ /* 0x040fe20000000000 */
[----:B------:R-:W-:Y:S01]  /*edd0*/  IABS R41, R165 ;  /* 0x000000a500297213 */ /* 0x000fe20000000000 */
[----:B------:R-:W-:Y:S01]  /*ede0*/  STL [R1+0x89c], R110 ;  /* 0x00089c6e01007387 */ /* 0x000fe20000100800 */
[----:B------:R-:W-:Y:S01]  /*edf0*/  IABS R44, R123 ;  /* 0x0000007b002c7213 */ /* 0x000fe20000000000 */
[----:B------:R-:W-:Y:S01]  /*ee00*/  VIADD R139, R0, 0x46 ;  /* 0x00000046008b7836 */ /* 0x000fe20000000000 */
[----:B------:R-:W-:Y:S01]  /*ee10*/  IABS R45, R119 ;  /* 0x00000077002d7213 */ /* 0x000fe20000000000 */
[----:B------:R-:W-:Y:S01]  /*ee20*/  STL [R1+0x880], R22 ;  /* 0x0008801601007387 */ /* 0x000fe20000100800 */
[----:B------:R-:W-:Y:S01]  /*ee30*/  IABS R46, R26 ;  /* 0x0000001a002e7213 */ /* 0x000fe20000000000 */
[----:B0-----:R-:W0:Y:S01]  /*ee40*/  LDCU UR4, c[0x0][0x3b0] ;  /* 0x00007600ff0477ac */ /* 0x001e220008000800 */
[----:B------:R-:W-:-:S02]  /*ee50*/  IABS R47, R27 ;  /* 0x0000001b002f7213 */ /* 0x000fc40000000000 */
[----:B------:R-:W-:Y:S01]  /*ee60*/  IABS R48, R164 ;  /* 0x000000a400307213 */ /* 0x000fe20000000000 */
[----:B------:R-:W0:Y:S01]  /*ee70*/  LDCU UR5, c[0x0][0x3b0] ;  /* 0x00007600ff0577ac */ /* 0x000e220008000800 */
[----:B--2---:R2:W-:Y:S04]  /*ee80*/  STS.U8 [R149+UR9], R12 ;  /* 0x0000000c95007988 */ /* 0x0045e80008000009 */
[----:B--2---:R-:W2:Y:S04]  /*ee90*/  LDL.LU R12, [R1+0x338] ;  /* 0x00033800010c7983 */ /* 0x004ea80000300800 */
[----:B------:R-:W-:Y:S04]  /*eea0*/  STL [R1+0x87c], R23 ;  /* 0x00087c1701007387 */ /* 0x000fe80000100800 */
[----:B---3--:R3:W-:Y:S04]  /*eeb0*/  STS.U8 [R149+UR9+0x400], R16 ;  /* 0x0004001095007988 */ /* 0x0087e80008000009 */
[----:B------:R0:W-:Y:S04]  /*eec0*/  STS.U8 [R149+UR9+0x800], R138 ;  /* 0x0008008a95007988 */ /* 0x0001e80008000009 */
[----:B---3--:R-:W3:Y:S04]  /*eed0*/  LDL.LU R16, [R1+0x334] ;  /* 0x0003340001107983 */ /* 0x008ee80000300800 */
[----:B0-----:R-:W3:Y:S04]  /*eee0*/  LDL.LU R138, [R1+0x3a8] ;  /* 0x0003a800018a7983 */ /* 0x001ee80000300800 */
[----:B------:R-:W-:Y:S04]  /*eef0*/  STL [R1+0x878], R156 ;  /* 0x0008789c01007387 */ /* 0x000fe80000100800 */
[----:B------:R0:W-:Y:S04]  /*ef00*/  STS.U8 [R149+UR9+0xc00], R14 ;  /* 0x000c000e95007988 */ /* 0x0001e80008000009 */
[----:B------:R1:W-:Y:S04]  /*ef10*/  STS.U8 [R149+UR9+0x1000], R135 ;  /* 0x0010008795007988 */ /* 0x0003e80008000009 */
[----:B0-----:R-:W3:Y:S04]  /*ef20*/  LDL.LU R14, [R1+0x340] ;  /* 0x00034000010e7983 */ /* 0x001ee80000300800 */
[----:B-1----:R-:W3:Y:S04]  /*ef30*/  LDL.LU R135, [R1+0x374] ;  /* 0x0003740001877983 */ /* 0x002ee80000300800 */
[----:B------:R-:W-:Y:S04]  /*ef40*/  STL [R1+0x874], R150 ;  /* 0x0008749601007387 */ /* 0x000fe80000100800 */
[----:B----4-:R0:W-:Y:S04]  /*ef50*/  STS.U8 [R149+UR9+0x1400], R15 ;  /* 0x0014000f95007988 */ /* 0x0101e80008000009 */
[----:B0-----:R-:W4:Y:S04]  /*ef60*/  LDL.LU R15, [R1+0x36c] ;  /* 0x00036c00010f7983 */ /* 0x001f280000300800 */
[----:B--2---:R0:W-:Y:S04]  /*ef70*/  STS.U8 [R149+UR9+0x1800], R12 ;  /* 0x0018000c95007988 */ /* 0x0041e80008000009 */
[----:B0-----:R-:W2:Y:S04]  /*ef80*/  LDL.LU R12, [R1+0x3f4] ;  /* 0x0003f400010c7983 */ /* 0x001ea80000300800 */
[----:B------:R-:W-:Y:S04]  /*ef90*/  STL [R1+0x870], R20 ;  /* 0x0008701401007387 */ /* 0x000fe80000100800 */
[----:B---3--:R0:W-:Y:S04]  /*efa0*/  STS.U8 [R149+UR9+0x1c00], R16 ;  /* 0x001c001095007988 */ /* 0x0081e80008000009 */
[----:B------:R-:W3:Y:S04]  /*efb0*/  LDL.LU R17, [R1+0x380] ;  /* 0x0003800001117983 */ /* 0x000ee80000300800 */
[----:B------:R1:W-:Y:S04]  /*efc0*/  STS.U8 [R149+UR9+0x2000], R138 ;  /* 0x0020008a95007988 */ /* 0x0003e80008000009 */
[----:B0-----:R-:W3:Y:S04]  /*efd0*/  LDL.LU R16, [R1+0x3b8] ;  /* 0x0003b80001107983 */ /* 0x001ee80000300800 */
[----:B-1----:R-:W3:Y:S04]  /*efe0*/  LDL.LU R138, [R1+0x368] ;  /* 0x00036800018a7983 */ /* 0x002ee80000300800 */
[----:B------:R-:W-:Y:S04]  /*eff0*/  STL [R1+0x864], R21 ;  /* 0x0008641501007387 */ /* 0x000fe80000100800 */
[----:B------:R0:W-:Y:S04]  /*f000*/  STS.U8 [R149+UR9+0x2400], R14 ;  /* 0x0024000e95007988 */ /* 0x0001e80008000009 */
[----:B------:R1:W-:Y:S04]  /*f010*/  STS.U8 [R149+UR9+0x2800], R135 ;  /* 0x0028008795007988 */ /* 0x0003e80008000009 */
[----:B0-----:R-:W3:Y:S04]  /*f020*/  LDL.LU R14, [R1+0x428] ;  /* 0x00042800010e7983 */ /* 0x001ee80000300800 */
[----:B-1----:R-:W3:Y:S04]  /*f030*/  LDL.LU R135, [R1+0x3f0] ;  /* 0x0003f00001877983 */ /* 0x002ee80000300800 */
[----:B------:R-:W-:Y:S04]  /*f040*/  STL [R1+0x860], R18 ;  /* 0x0008601201007387 */ /* 0x000fe80000100800 */
[----:B----4-:R0:W-:Y:S04]  /*f050*/  STS.U8 [R149+UR9+0x2c00], R15 ;  /* 0x002c000f95007988 */ /* 0x0101e80008000009 */
[----:B0-----:R-:W4:Y:S01]  /*f060*/  LDL.LU R15, [R1+0x3ec] ;  /* 0x0003ec00010f7983 */ /* 0x001f220000300800 */
[----:B------:R-:W-:-:S04]  /*f070*/  IMAD.HI.U32 R28, R40, R43, RZ ;  /* 0x0000002b281c7227 */ /* 0x000fc800078e00ff */
[----:B------:R-:W-:-:S04]  /*f080*/  IMAD.MOV R28, RZ, RZ, -R28 ;  /* 0x000000ffff1c7224 */ /* 0x000fc800078e0a1c */
[----:B------:R-:W-:Y:S02]  /*f090*/  IMAD R43, R39, R28, R43 ;  /* 0x0000001c272b7224 */ /* 0x000fe400078e022b */
        /* <DEDUP_REMOVED lines=18> */
[----:B------:R-:W-:Y:S01]  /*f1c0*/  IMAD.HI.U32 R28, R40, R48, RZ ;  /* 0x00000030281c7227 */ /* 0x000fe200078e00ff */
[----:B------:R-:W-:-:S03]  /*f1d0*/  IABS R49, R163 ;  /* 0x000000a300317213 */ /* 0x000fc60000000000 */
        /* <DEDUP_REMOVED lines=9> */
[----:B------:R-:W-:Y:S01]  /*f270*/  IMAD R50, R39, R28, R50 ;  /* 0x0000001c27327224 */ /* 0x000fe200078e0232 */
[----:B--2---:R0:W-:Y:S04]  /*f280*/  STS.U8 [R149+UR9+0x3000], R12 ;  /* 0x0030000c95007988 */ /* 0x0041e80008000009 */
[----:B0-----:R-:W2:Y:S01]  /*f290*/  LDL.LU R12, [R1+0x3f8] ;  /* 0x0003f800010c7983 */ /* 0x001ea20000300800 */
        /* <DEDUP_REMOVED lines=55> */
[C---:B------:R-:W-:Y:S02]  /*f610*/  IMAD R64, R39.reuse, R28, R64 ;  /* 0x0000001c27407224 */ /* 0x040fe400078e0240 */
[----:B------:R-:W-:Y:S01]  /*f620*/  IMAD.HI.U32 R28, R40, R66, RZ ;  /* 0x00000042281c7227 */ /* 0x000fe200078e00ff */
[----:B---3--:R0:W-:Y:S03]  /*f630*/  STS.U8 [R149+UR9+0x3400], R17 ;  /* 0x0034001195007988 */ /* 0x0081e60008000009 */
[----:B------:R-:W-:Y:S01]  /*f640*/  IMAD.MOV R28, RZ, RZ, -R28 ;  /* 0x000000ffff1c7224 */ /* 0x000fe200078e0a1c */
[----:B------:R-:W-:Y:S04]  /*f650*/  STL [R1+0x85c], R19 ;  /* 0x00085c1301007387 */ /* 0x000fe80000100800 */
[----:B------:R-:W-:Y:S01]  /*f660*/  STS.U8 [R149+UR9+0x3800], R16 ;  /* 0x0038001095007988 */ /* 0x000fe20008000009 */
[----:B------:R-:W-:-:S03]  /*f670*/  IMAD R66, R39, R28, R66 ;  /* 0x0000001c27427224 */ /* 0x000fc600078e0242 */
[----:B0-----:R-:W3:Y:S01]  /*f680*/  LDL.LU R17, [R1+0x478] ;  /* 0x0004780001117983 */ /* 0x001ee20000300800 */
[----:B------:R-:W-:-:S03]  /*f690*/  LOP3.LUT R28, R149, 0x10, RZ, 0x3c, !PT ;  /* 0x00000010951c7812 */ /* 0x000fc600078e3cff */
[----:B------:R0:W-:Y:S04]  /*f6a0*/  STS.U8 [R149+UR9+0x3c00], R138 ;  /* 0x003c008a95007988 */ /* 0x0001e80008000009 */
        /* <DEDUP_REMOVED lines=10> */
[----:B0-----:R-:W2:Y:S01]  /*f750*/  LDL.LU R12, [R1+0x4a4] ;  /* 0x0004a400010c7983 */ /* 0x001ea20000300800 */
[----:B------:R-:W-:-:S05]  /*f760*/  VIADD R16, R0, 0x47 ;  /* 0x0000004700107836 */ /* 0x000fca0000000000 */
[----:B------:R-:W-:Y:S04]  /*f770*/  STL [R1+0x850], R16 ;  /* 0x0008501001007387 */ /* 0x000fe80000100800 */
[----:B------:R-:W4:Y:S04]  /*f780*/  LDL.LU R72, [R1+0x480] ;  /* 0x0004800001487983 */ /* 0x000f280000300800 */
[----:B---3--:R0:W-:Y:S02]  /*f790*/  STS.U8 [R28+UR9+0x1480], R17 ;  /* 0x001480111c007988 */ /* 0x0081e40008000009 */
[----:B0-----:R-:W-:-:S02]  /*f7a0*/  VIADD R17, R0, 0x4c ;  /* 0x0000004c00117836 */ /* 0x001fc40000000000 */
[----:B------:R0:W-:Y:S04]  /*f7b0*/  STS.U8 [R28+UR9+0x1880], R138 ;  /* 0x0018808a1c007988 */ /* 0x0001e80008000009 */
[----:B0-----:R-:W3:Y:S04]  /*f7c0*/  LDL.LU R138, [R1+0x4b0] ;  /* 0x0004b000018a7983 */ /* 0x001ee80000300800 */
[----:B------:R-:W-:Y:S04]  /*f7d0*/  STL [R1+0x84c], R17 ;  /* 0x00084c1101007387 */ /* 0x000fe80000100800 */
[----:B------:R-:W3:Y:S04]  /*f7e0*/  LDL.LU R78, [R1+0x4ec] ;  /* 0x0004ec00014e7983 */ /* 0x000ee80000300800 */
[----:B------:R0:W-:Y:S04]  /*f7f0*/  STS.U8 [R28+UR9+0x2080], R135 ;  /* 0x002080871c007988 */ /* 0x0001e80008000009 */
[----:B0-----:R-:W3:Y:S04]  /*f800*/  LDL.LU R135, [R1+0x4e4] ;  /* 0x0004e40001877983 */ /* 0x001ee80000300800 */
[----:B------:R0:W-:Y:S02]  /*f810*/  STS.U8 [R28+UR9+0x1c80], R14 ;  /* 0x001c800e1c007988 */ /* 0x0001e40008000009 */
[----:B0-----:R-:W-:-:S05]  /*f820*/  VIADD R14, R0, 0x4d ;  /* 0x0000004d000e7836 */ /* 0x001fca0000000000 */
[----:B------:R-:W-:Y:S04]  /*f830*/  STL [R1+0x848], R14 ;  /* 0x0008480e01007387 */ /* 0x000fe80000100800 */
[----:B------:R-:W3:Y:S04]  /*f840*/  LDL.LU R82, [R1+0x4c0] ;  /* 0x0004c00001527983 */ /* 0x000ee80000300800 */
[----:B------:R-:W3:Y:S04]  /*f850*/  LDL.LU R86, [R1+0x4f0] ;  /* 0x0004f00001567983 */ /* 0x000ee80000300800 */
[----:B--2---:R0:W-:Y:S04]  /*f860*/  STS.U8 [R28+UR9+0x2880], R12 ;  /* 0x0028800c1c007988 */ /* 0x0041e80008000009 */
[----:B0-----:R-:W2:Y:S01]  /*f870*/  LDL.LU R12, [R1+0x4bc] ;  /* 0x0004bc00010c7983 */ /* 0x001ea20000300800 */
[----:B------:R-:W-:-:S05]  /*f880*/  IABS R65, R146 ;  /* 0x0000009200417213 */ /* 0x000fca0000000000 */
        /* <DEDUP_REMOVED lines=14> */
[----:B------:R-:W-:Y:S01]  /*f970*/  IMAD.MOV R29, RZ, RZ, -R29 ;  /* 0x000000ffff1d7224 */ /* 0x000fe200078e0a1d */
[----:B----4-:R0:W-:Y:S03]  /*f980*/  STS.U8 [R28+UR9+0x2480], R15 ;  /* 0x0024800f1c007988 */ /* 0x0101e60008000009 */
[----:B------:R-:W-:Y:S02]  /*f990*/  IMAD R67, R39, R29, R67 ;  /* 0x0000001d27437224 */ /* 0x000fe400078e0243 */
[----:B------:R-:W-:-:S04]  /*f9a0*/  IMAD.HI.U32 R29, R40, R70, RZ ;  /* 0x00000046281d7227 */ /* 0x000fc800078e00ff */
[----:B0-----:R-:W-:Y:S02]  /*f9b0*/  VIADD R15, R0, 0x4e ;  /* 0x0000004e000f7836 */ /* 0x001fe40000000000 */
[----:B------:R-:W-:-:S03]  /*f9c0*/  IMAD.MOV R29, RZ, RZ, -R29 ;  /* 0x000000ffff1d7224 */ /* 0x000fc600078e0a1d */
[----:B------:R-:W-:Y:S01]  /*f9d0*/  IABS R71, R15 ;  /* 0x0000000f00477213 */ /* 0x000fe20000000000 */
[----:B------:R-:W-:Y:S01]  /*f9e0*/  IMAD R70, R39, R29, R70 ;  /* 0x0000001d27467224 */ /* 0x000fe200078e0246 */
[----:B------:R-:W-:Y:S03]  /*f9f0*/  STS.U8 [R28+UR9+0x2c80], R72 ;  /* 0x002c80481c007988 */ /* 0x000fe60008000009 */
[----:B------:R-:W-:-:S04]  /*fa00*/  IMAD.HI.U32 R29, R40, R71, RZ ;  /* 0x00000047281d7227 */ /* 0x000fc800078e00ff */
[----:B------:R-:W-:-:S04]  /*fa10*/  IMAD.MOV R29, RZ, RZ, -R29 ;  /* 0x000000ffff1d7224 */ /* 0x000fc800078e0a1d */
[----:B------:R-:W-:Y:S01]  /*fa20*/  IMAD R71, R39, R29, R71 ;  /* 0x0000001d27477224 */ /* 0x000fe200078e0247 */
[----:B------:R-:W-:Y:S04]  /*fa30*/  STL [R1+0x844], R15 ;  /* 0x0008440f01007387 */ /* 0x000fe80000100800 */
[----:B------:R-:W4:Y:S04]  /*fa40*/  LDL.LU R76, [R1+0x4ac] ;  /* 0x0004ac00014c7983 */ /* 0x000f280000300800 */
[----:B---3--:R0:W-:Y:S02]  /*fa50*/  STS.U8 [R28+UR9+0x3080], R138 ;  /* 0x0030808a1c007988 */ /* 0x0081e40008000009 */
[----:B0-----:R-:W-:-:S05]  /*fa60*/  VIADD R138, R0, 0x4f ;  /* 0x0000004f008a7836 */ /* 0x001fca0000000000 */
[----:B------:R-:W-:-:S05]  /*fa70*/  IABS R72, R138 ;  /* 0x0000008a00487213 */ /* 0x000fca0000000000 */
[----:B------:R-:W-:Y:S01]  /*fa80*/  IMAD.HI.U32 R29, R40, R72, RZ ;  /* 0x00000048281d7227 */ /* 0x000fe200078e00ff */
[----:B------:R0:W-:Y:S03]  /*fa90*/  STS.U8 [R28+UR9+0x3880], R135 ;  /* 0x003880871c007988 */ /* 0x0001e60008000009 */
[----:B------:R-:W-:Y:S02]  /*faa0*/  IMAD.MOV R29, RZ, RZ, -R29 ;  /* 0x000000ffff1d7224 */ /* 0x000fe400078e0a1d */
[----:B0-----:R-:W-:-:S05]  /*fab0*/  VIADD R135, R0, 0x54 ;  /* 0x0000005400877836 */ /* 0x001fca0000000000 */
[----:B------:R-:W-:Y:S01]  /*fac0*/  IABS R73, R135 ;  /* 0x0000008700497213 */ /* 0x000fe20000000000 */
[----:B------:R-:W-:-:S04]  /*fad0*/  IMAD R72, R39, R29, R72 ;  /* 0x0000001d27487224 */ /* 0x000fc800078e0248 */
[----:B------:R-:W-:-:S04]  /*fae0*/  IMAD.HI.U32 R29, R40, R73, RZ ;  /* 0x00000049281d7227 */ /* 0x000fc800078e00ff */
[----:B------:R-:W-:-:S04]  /*faf0*/  IMAD.MOV R29, RZ, RZ, -R29 ;  /* 0x000000ffff1d7224 */ /* 0x000fc800078e0a1d */
[----:B------:R-:W-:Y:S01]  /*fb00*/  IMAD R73, R39, R29, R73 ;  /* 0x0000001d27497224 */ /* 0x000fe200078e0249 */
[----:B------:R-:W-:Y:S01]  /*fb10*/  LOP3.LUT R29, R149, 0x20, RZ, 0x3c, !PT ;  /* 0x00000020951d7812 */ /* 0x000fe200078e3cff */
[----:B------:R-:W-:Y:S04]  /*fb20*/  STL [R1+0x840], R138 ;  /* 0x0008408a01007387 */ /* 0x000fe80000100800 */
[----:B------:R0:W-:Y:S04]  /*fb30*/  STS.U8 [R28+UR9+0x3480], R78 ;  /* 0x0034804e1c007988 */ /* 0x0001e80008000009 */
[----:B------:R-:W3:Y:S04]  /*fb40*/  LDL.LU R83, [R1+0x4e8] ;  /* 0x0004e80001537983 */ /* 0x000ee80000300800 */
[----:B------:R1:W-:Y:S04]  /*fb50*/  STS.U8 [R28+UR9+0x3c80], R82 ;  /* 0x003c80521c007988 */ /* 0x0003e80008000009 */
[----:B------:R-:W-:Y:S04]  /*fb60*/  STS.U8 [R28+UR9+0x80], R86 ;  /* 0x000080561c007988 */ /* 0x000fe80008000009 */
[----:B------:R-:W-:Y:S04]  /*fb70*/  STL [R1+0x83c], R135 ;  /* 0x00083c8701007387 */ /* 0x000fe80000100800 */
[----:B0-----:R-:W4:Y:S04]  /*fb80*/  LDL.LU R78, [R1+0x470] ;  /* 0x00047000014e7983 */ /* 0x001f280000300800 */
[----:B-1----:R-:W4:Y:S04]  /*fb90*/  LDL.LU R82, [R1+0x4a8] ;  /* 0x0004a80001527983 */ /* 0x002f280000300800 */
[----:B--2---:R0:W-:Y:S02]  /*fba0*/  STS.U8 [R29+UR9+0x100], R12 ;  /* 0x0001000c1d007988 */ /* 0x0041e40008000009 */
[----:B0-----:R-:W-:-:S05]  /*fbb0*/  VIADD R12, R0, 0x55 ;  /* 0x00000055000c7836 */ /* 0x001fca0000000000 */
[----:B------:R-:W-:Y:S04]  /*fbc0*/  STL [R1+0x838], R12 ;  /* 0x0008380c01007387 */ /* 0x000fe80000100800 */
[----:B------:R-:W2:Y:S04]  /*fbd0*/  LDL.LU R86, [R1+0x438] ;  /* 0x0004380001567983 */ /* 0x000ea80000300800 */
[----:B------:R0:W-:Y:S02]  /*fbe0*/  STS.U8 [R29+UR9+0x900], R13 ;  /* 0x0009000d1d007988 */ /* 0x0001e40008000009 */
[----:B0-----:R-:W-:-:S05]  /*fbf0*/  VIADD R13, R0, 0x56 ;  /* 0x00000056000d7836 */ /* 0x001fca0000000000 */
[----:B------:R-:W-:Y:S04]  /*fc00*/  STL [R1+0x834], R13 ;  /* 0x0008340d01007387 */ /* 0x000fe80000100800 */
[----:B------:R-:W2:Y:S04]  /*fc10*/  LDL.LU R80, [R1+0x46c] ;  /* 0x00046c0001507983 */ /* 0x000ea80000300800 */
[----:B------:R0:W-:Y:S04]  /*fc20*/  STS.U8 [R29+UR9+0x1100], R10 ;  /* 0x0011000a1d007988 */ /* 0x0001e80008000009 */
[----:B------:R1:W-:Y:S01]  /*fc30*/  STS.U8 [R29+UR9+0x1900], R11 ;  /* 0x0019000b1d007988 */ /* 0x0003e20008000009 */
[----:B0-----:R-:W-:-:S02]  /*fc40*/  VIADD R10, R0, 0x57 ;  /* 0x00000057000a7836 */ /* 0x001fc40000000000 */
[----:B-1----:R-:W-:-:S03]  /*fc50*/  VIADD R11, R0, 0x5c ;  /* 0x0000005c000b7836 */ /* 0x002fc60000000000 */
[----:B------:R-:W-:Y:S04]  /*fc60*/  STL [R1+0x830], R10 ;  /* 0x0008300a01007387 */ /* 0x000fe80000100800 */
[----:B------:R0:W-:Y:S02]  /*fc70*/  STS.U8 [R29+UR9+0x2100], R8 ;  /* 0x002100081d007988 */ /* 0x0001e40008000009 */
[----:B0-----:R-:W-:Y:S02]  /*fc80*/  VIADD R8, R0, 0x5d ;  /* 0x0000005d00087836 */ /* 0x001fe40000000000 */
[----:B---3--:R0:W-:Y:S04]  /*fc90*/  STS.U8 [R29+UR9+0xd00], R83 ;  /* 0x000d00531d007988 */ /* 0x0081e80008000009 */
[----:B0-----:R-:W3:Y:S04]  /*fca0*/  LDL.LU R83, [R1+0x424] ;  /* 0x0004240001537983 */ /* 0x001ee80000300800 */
[----:B------:R-:W-:Y:S04]  /*fcb0*/  STL [R1+0x82c], R11 ;  /* 0x00082c0b01007387 */ /* 0x000fe80000100800 */
[----:B----4-:R0:W-:Y:S04]  /*fcc0*/  STS.U8 [R29+UR9+0x1d00], R82 ;  /* 0x001d00521d007988 */ /* 0x0101e80008000009 */
[----:B0-----:R-:W4:Y:S04]  /*fcd0*/  LDL.LU R82, [R1+0x42c] ;  /* 0x00042c0001527983 */ /* 0x001f280000300800 */
[----:B------:R-:W-:Y:S04]  /*fce0*/  STL [R1+0x828], R8 ;  /* 0x0008280801007387 */ /* 0x000fe80000100800 */
[----:B--2---:R0:W-:Y:S04]  /*fcf0*/  STS.U8 [R29+UR9+0x2500], R86 ;  /* 0x002500561d007988 */ /* 0x0041e80008000009 */
[----:B0-----:R-:W2:Y:S01]  /*fd00*/  LDL.LU R86, [R1+0x3e8] ;  /* 0x0003e80001567983 */ /* 0x001ea20000300800 */
[----:B------:R-:W-:-:S05]  /*fd10*/  IABS R74, R12 ;  /* 0x0000000c004a7213 */ /* 0x000fca0000000000 */
[----:B------:R-:W-:Y:S01]  /*fd20*/  IMAD.HI.U32 R30, R40, R74, RZ ;  /* 0x0000004a281e7227 */ /* 0x000fe200078e00ff */
[----:B------:R0:W-:Y:S03]  /*fd30*/  STS.U8 [R29+UR9+0x500], R76 ;  /* 0x0005004c1d007988 */ /* 0x0001e60008000009 */
[----:B------:R-:W-:Y:S01]  /*fd40*/  IMAD.MOV R30, RZ, RZ, -R30 ;  /* 0x000000ffff1e7224 */ /* 0x000fe200078e0a1e */
[----:B0-----:R-:W-:-:S03]  /*fd50*/  IABS R76, R13 ;  /* 0x0000000d004c7213 */ /* 0x001fc60000000000 */
        /* <DEDUP_REMOVED lines=10> */
[----:B------:R0:W-:Y:S03]  /*fe00*/  STS.U8 [R29+UR9+0x1500], R78 ;  /* 0x0015004e1d007988 */ /* 0x0001e60008000009 */
[----:B------:R-:W-:Y:S01]  /*fe10*/  IMAD.MOV R30, RZ, RZ, -R30 ;  /* 0x000000ffff1e7224 */ /* 0x000fe200078e0a1e */
[----:B------:R1:W-:Y:S01]  /*fe20*/  STS.U8 [R29+UR9+0x2900], R9 ;  /* 0x002900091d007988 */ /* 0x0003e20008000009 */
[----:B0-----:R-:W-:Y:S02]  /*fe30*/  IABS R78, R8 ;  /* 0x00000008004e7213 */ /* 0x001fe40000000000 */
[----:B------:R-:W-:-:S02]  /*fe40*/  IMAD R79, R39, R30, R79 ;  /* 0x0000001e274f7224 */ /* 0x000fc400078e024f */
[----:B-1----:R-:W-:Y:S02]  /*fe50*/  VIADD R9, R0, 0x5e ;  /* 0x0000005e00097836 */ /* 0x002fe40000000000 */
[----:B------:R-:W-:-:S03]  /*fe60*/  IMAD.HI.U32 R30, R40, R78, RZ ;  /* 0x0000004e281e7227 */ /* 0x000fc600078e00ff */
[----:B------:R-:W-:Y:S01]  /*fe70*/  IABS R77, R9 ;  /* 0x00000009004d7213 */ /* 0x000fe20000000000 */
[----:B------:R-:W-:Y:S01]  /*fe80*/  IMAD.MOV R30, RZ, RZ, -R30 ;  /* 0x000000ffff1e7224 */ /* 0x000fe200078e0a1e */
[----:B------:R0:W-:Y:S03]  /*fe90*/  STS.U8 [R29+UR9+0x3100], R132 ;  /* 0x003100841d007988 */ /* 0x0001e60008000009 */
[----:B------:R-:W-:Y:S02]  /*fea0*/  IMAD R78, R39, R30, R78 ;  /* 0x0000001e274e7224 */ /* 0x000fe400078e024e */
[----:B------:R-:W-:Y:S01]  /*feb0*/  IMAD.HI.U32 R30, R40, R77, RZ ;  /* 0x0000004d281e7227 */ /* 0x000fe200078e00ff */
[----:B------:R1:W-:Y:S03]  /*fec0*/  STS.U8 [R29+UR9+0x2d00], R80 ;  /* 0x002d00501d007988 */ /* 0x0003e60008000009 */
[----:B0-----:R-:W-:-:S02]  /*fed0*/  VIADD R132, R0, 0x5f ;  /* 0x0000005f00847836 */ /* 0x001fc40000000000 */
[----:B------:R-:W-:-:S03]  /*fee0*/  IMAD.MOV R30, RZ, RZ, -R30 ;  /* 0x000000ffff1e7224 */ /* 0x000fc600078e0a1e */
[----:B-1----:R-:W-:Y:S01]  /*fef0*/  IABS R80, R132 ;  /* 0x0000008400507213 */ /* 0x002fe20000000000 */
[----:B------:R-:W-:-:S04]  /*ff00*/  IMAD R77, R39, R30, R77 ;  /* 0x0000001e274d7224 */ /* 0x000fc800078e024d */
[----:B------:R-:W-:-:S04]  /*ff10*/  IMAD.HI.U32 R30, R40, R80, RZ ;  /* 0x00000050281e7227 */ /* 0x000fc800078e00ff */
[----:B------:R-:W-:-:S04]  /*ff20*/  IMAD.MOV R30, RZ, RZ, -R30 ;  /* 0x000000ffff1e7224 */ /* 0x000fc800078e0a1e */
[----:B------:R-:W-:Y:S01]  /*ff30*/  IMAD R80, R39, R30, R80 ;  /* 0x0000001e27507224 */ /* 0x000fe200078e0250 */
[----:B------:R-:W-:Y:S01]  /*ff40*/  LOP3.LUT R30, R149, 0x30, RZ, 0x3c, !PT ;  /* 0x00000030951e7812 */ /* 0x000fe200078e3cff */
[----:B------:R0:W-:Y:S04]  /*ff50*/  STS.U8 [R29+UR9+0x3d00], R130 ;  /* 0x003d00821d007988 */ /* 0x0001e80008000009 */
[----:B------:R-:W-:Y:S04]  /*ff60*/  STL [R1+0x824], R9 ;  /* 0x0008240901007387 */ /* 0x000fe80000100800 */
[----:B------:R-:W2:Y:S01]  /*ff70*/  LDL.LU R84, [R1+0x3c0] ;  /* 0x0003c00001547983 */ /* 0x000ea20000300800 */
[----:B0-----:R-:W-:-:S03]  /*ff80*/  VIADD R130, R0, 0x64 ;  /* 0x0000006400827836 */ /* 0x001fc60000000000 */
[----:B------:R-:W-:Y:S04]  /*ff90*/  STL [R1+0x820], R132 ;  /* 0x0008208401007387 */ /* 0x000fe80000100800 */
[----:B---3--:R0:W-:Y:S04]  /*ffa0*/  STS.U8 [R29+UR9+0x3500], R83 ;  /* 0x003500531d007988 */ /* 0x0081e80008000009 */
[----:B0-----:R-:W3:Y:S04]  /*ffb0*/  LDL.LU R83, [R1+0x3b4] ;  /* 0x0003b40001537983 */ /* 0x001ee80000300800 */
[----:B------:R-:W3:Y:S04]  /*ffc0*/  LDL.LU R85, [R1+0x3ac] ;  /* 0x0003ac0001557983 */ /* 0x000ee80000300800 */
[----:B----4-:R-:W-:Y:S04]  /*ffd0*/  STS.U8 [R29+UR9+0x3900], R82 ;  /* 0x003900521d007988 */ /* 0x010fe80008000009 */
[----:B------:R0:W-:Y:S04]  /*ffe0*/  STS.U8 [R30+UR9+0x580], R6 ;  /* 0x000580061e007988 */ /* 0x0001e80008000009 */
[----:B------:R1:W-:Y:S01]  /*fff0*/  STS.U8 [R30+UR9+0xd80], R7 ;  /* 0x000d80071e007988 */ /* 0x0003e20008000009 */
[----:B0-----:R-:W-:-:S03]  /*10000*/  VIADD R6, R0, 0x65 ;  /* 0x0000006500067836 */ /* 0x001fc60000000000 */
[----:B------:R-:W-:Y:S01]  /*10010*/  STL [R1+0x818], R130 ;  /* 0x0008188201007387 */ /* 0x000fe20000100800 */
[----:B-1----:R-:W-:-:S03]  /*10020*/  VIADD R7, R0, 0x66 ;  /* 0x0000006600077836 */ /* 0x002fc60000000000 */
[----:B--2---:R0:W-:Y:S04]  /*10030*/  STS.U8 [R30+UR9+0x180], R86 ;  /* 0x000180561e007988 */ /* 0x0041e80008000009 */
[----:B0-----:R-:W2:Y:S04]  /*10040*/  LDL.LU R86, [R1+0x37c] ;  /* 0x00037c0001567983 */ /* 0x001ea80000300800 */
[----:B------:R-:W-:Y:S04]  /*10050*/  STL [R1+0x814], R6 ;  /* 0x0008140601007387 */ /* 0x000fe80000100800 */
[----:B------:R-:W-:Y:S04]  /*10060*/  STL [R1+0x810], R7 ;  /* 0x0008100701007387 */ /* 0x000fe80000100800 */
[----:B------:R-:W4:Y:S04]  /*10070*/  LDL.LU R162, [R1+0x370] ;  /* 0x0003700001a27983 */ /* 0x000f280000300800 */
[----:B------:R0:W-:Y:S04]  /*10080*/  STS.U8 [R30+UR9+0x1580], R126 ;  /* 0x0015807e1e007988 */ /* 0x0001e80008000009 */
[----:B------:R1:W-:Y:S01]  /*10090*/  STS.U8 [R30+UR9+0x1d80], R125 ;  /* 0x001d807d1e007988 */ /* 0x0003e20008000009 */
[----:B0-----:R-:W-:-:S02]  /*100a0*/  VIADD R126, R0, 0x67 ;  /* 0x00000067007e7836 */ /* 0x001fc40000000000 */
[----:B-1----:R-:W-:-:S03]  /*100b0*/  VIADD R125, R0, 0x6c ;  /* 0x0000006c007d7836 */ /* 0x002fc60000000000 */
[----:B------:R-:W-:Y:S04]  /*100c0*/  STL [R1+0x80c], R126 ;  /* 0x00080c7e01007387 */ /* 0x000fe80000100800 */
[----:B------:R-:W-:Y:S04]  /*100d0*/  STL [R1+0x808], R125 ;  /* 0x0008087d01007387 */ /* 0x000fe80000100800 */
[----:B------:R-:W2:Y:S04]  /*100e0*/  LDL.LU R34, [R1+0x3a4] ;  /* 0x0003a40001227983 */ /* 0x000ea80000300800 */
[----:B------:R-:W2:Y:S04]  /*100f0*/  LDL.LU R134, [R1+0x33c] ;  /* 0x00033c0001867983 */ /* 0x000ea80000300800 */
[----:B------:R-:W2:Y:S04]  /*10100*/  LDL.LU R145, [R1+0x32c] ;  /* 0x00032c0001917983 */ /* 0x000ea80000300800 */
[----:B------:R-:W2:Y:S04]  /*10110*/  LDL.LU R147, [R1+0x324] ;  /* 0x0003240001937983 */ /* 0x000ea80000300800 */
[----:B------:R0:W-:Y:S04]  /*10120*/  STS.U8 [R30+UR9+0x2580], R4 ;  /* 0x002580041e007988 */ /* 0x0001e80008000009 */
[----:B------:R-:W2:Y:S04]  /*10130*/  LDL.LU R148, [R1+0x300] ;  /* 0x0003000001947983 */ /* 0x000ea80000300800 */
[----:B------:R-:W2:Y:S01]  /*10140*/  LDL.LU R151, [R1+0x2f8] ;  /* 0x0002f80001977983 */ /* 0x000ea20000300800 */
[----:B0-----:R-:W-:-:S03]  /*10150*/  VIADD R4, R0, 0x6d ;  /* 0x0000006d00047836 */ /* 0x001fc60000000000 */
[----:B------:R-:W2:Y:S04]  /*10160*/  LDL.LU R136, [R1+0x2ec] ;  /* 0x0002ec0001887983 */ /* 0x000ea80000300800 */
[----:B------:R-:W2:Y:S04]  /*10170*/  LDL.LU R137, [R1+0x2c0] ;  /* 0x0002c00001897983 */ /* 0x000ea80000300800 */
[----:B------:R-:W2:Y:S04]  /*10180*/  LDL.LU R152, [R1+0x2bc] ;  /* 0x0002bc0001987983 */ /* 0x000ea80000300800 */
[----:B------:R-:W-:Y:S04]  /*10190*/  STL [R1+0x804], R4 ;  /* 0x0008040401007387 */ /* 0x000fe80000100800 */
[----:B------:R-:W2:Y:S04]  /*101a0*/  LDL.LU R140, [R1+0x2b8] ;  /* 0x0002b800018c7983 */ /* 0x000ea80000300800 */
        /* <DEDUP_REMOVED lines=10> */
[----:B----4-:R0:W-:Y:S04]  /*10250*/  STS.U8 [R30+UR9+0x2980], R162 ;  /* 0x002980a21e007988 */ /* 0x0101e80008000009 */
[----:B0-----:R-:W4:Y:S01]  /*10260*/  LDL.LU R162, [R1+0x244] ;  /* 0x0002440001a27983 */ /* 0x001f220000300800 */
[----:B------:R-:W-:-:S05]  /*10270*/  IABS R81, R130 ;  /* 0x0000008200517213 */ /* 0x000fca0000000000 */
[----:B------:R-:W-:Y:S01]  /*10280*/  IMAD.HI.U32 R31, R40, R81, RZ ;  /* 0x00000051281f7227 */ /* 0x000fe200078e00ff */
[----:B------:R-:W-:-:S03]  /*10290*/  IABS R82, R6 ;  /* 0x0000000600527213 */ /* 0x000fc60000000000 */
[----:B------:R-:W-:-:S04]  /*102a0*/  IMAD.MOV R31, RZ, RZ, -R31 ;  /* 0x000000ffff1f7224 */ /* 0x000fc800078e0a1f */
[----:B------:R-:W-:Y:S02]  /*102b0*/  IMAD R81, R39, R31, R81 ;  /* 0x0000001f27517224 */ /* 0x000fe400078e0251 */
[----:B------:R-:W-:Y:S01]  /*102c0*/  IMAD.HI.U32 R31, R40, R82, RZ ;  /* 0x00000052281f7227 */ /* 0x000fe200078e00ff */
[----:B------:R0:W-:Y:S03]  /*102d0*/  STS.U8 [R30+UR9+0x980], R84 ;  /* 0x000980541e007988 */ /* 0x0001e60008000009 */
[----:B------:R-:W-:Y:S01]  /*102e0*/  IMAD.MOV R31, RZ, RZ, -R31 ;  /* 0x000000ffff1f7224 */ /* 0x000fe200078e0a1f */
[----:B0-----:R-:W-:-:S03]  /*102f0*/  IABS R84, R7 ;  /* 0x0000000700547213 */ /* 0x001fc60000000000 */
[----:B------:R-:W-:Y:S01]  /*10300*/  IMAD R82, R39, R31, R82 ;  /* 0x0000001f27527224 */ /* 0x000fe200078e0252 */
[----:B---3--:R0:W-:Y:S01]  /*10310*/  STS.U8 [R30+UR9+0x1180], R83 ;  /* 0x001180531e007988 */ /* 0x0081e20008000009 */
[----:B------:R-:W-:-:S04]  /*10320*/  IMAD.HI.U32 R31, R40, R84, RZ ;  /* 0x00000054281f7227 */ /* 0x000fc800078e00ff */
[----:B------:R-:W-:Y:S01]  /*10330*/  IMAD.MOV R31, RZ, RZ, -R31 ;  /* 0x000000ffff1f7224 */ /* 0x000fe200078e0a1f */
[----:B0-----:R-:W-:-:S03]  /*10340*/  IABS R83, R126 ;  /* 0x0000007e00537213 */ /* 0x001fc60000000000 */
[----:B------:R-:W-:Y:S01]  /*10350*/  IMAD R84, R39, R31, R84 ;  /* 0x0000001f27547224 */ /* 0x000fe200078e0254 */
[----:B------:R0:W-:Y:S01]  /*10360*/  STS.U8 [R30+UR9+0x1980], R85 ;  /* 0x001980551e007988 */ /* 0x0001e20008000009 */
[----:B------:R-:W-:-:S04]  /*10370*/  IMAD.HI.U32 R31, R40, R83, RZ ;  /* 0x00000053281f7227 */ /* 0x000fc800078e00ff */
[----:B------:R-:W-:Y:S01]  /*10380*/  IMAD.MOV R31, RZ, RZ, -R31 ;  /* 0x000000ffff1f7224 */ /* 0x000fe200078e0a1f */
[----:B0-----:R-:W-:-:S03]  /*10390*/  IABS R85, R125 ;  /* 0x0000007d00557213 */ /* 0x001fc60000000000 */
[----:B------:R-:W-:Y:S01]  /*103a0*/  IMAD R83, R39, R31, R83 ;  /* 0x0000001f27537224 */ /* 0x000fe200078e0253 */
[----:B--2---:R0:W-:Y:S01]  /*103b0*/  STS.U8 [R30+UR9+0x2180], R86 ;  /* 0x002180561e007988 */ /* 0x0041e20008000009 */
[----:B------:R-:W-:-:S04]  /*103c0*/  IMAD.HI.U32 R31, R40, R85, RZ ;  /* 0x00000055281f7227 */ /* 0x000fc800078e00ff */
[----:B------:R-:W-:Y:S01]  /*103d0*/  IMAD.MOV R31, RZ, RZ, -R31 ;  /* 0x000000ffff1f7224 */ /* 0x000fe200078e0a1f */
[----:B0-----:R-:W-:-:S03]  /*103e0*/  IABS R86, R4 ;  /* 0x0000000400567213 */ /* 0x001fc60000000000 */
[----:B------:R-:W-:Y:S02]  /*103f0*/  IMAD R85, R39, R31, R85 ;  /* 0x0000001f27557224 */ /* 0x000fe400078e0255 */
[----:B------:R-:W-:-:S04]  /*10400*/  IMAD.HI.U32 R31, R40, R86, RZ ;  /* 0x00000056281f7227 */ /* 0x000fc800078e00ff */
[----:B------:R-:W-:Y:S01]  /*10410*/  IMAD.MOV R31, RZ, RZ, -R31 ;  /* 0x000000ffff1f7224 */ /* 0x000fe200078e0a1f */
[----:B------:R0:W-:Y:S03]  /*10420*/  STS.U8 [R30+UR9+0x3580], R145 ;  /* 0x003580911e007988 */ /* 0x0001e60008000009 */
[----:B------:R-:W-:Y:S01]  /*10430*/  IMAD R86, R39, R31, R86 ;  /* 0x0000001f27567224 */ /* 0x000fe200078e0256 */
[----:B------:R-:W-:Y:S01]  /*10440*/  LOP3.LUT R31, R149, 0x40, RZ, 0x3c, !PT ;  /* 0x00000040951f7812 */ /* 0x000fe200078e3cff */
[----:B------:R1:W-:Y:S04]  /*10450*/  STS.U8 [R30+UR9+0x3980], R147 ;  /* 0x003980931e007988 */ /* 0x0003e80008000009 */
[----:B------:R2:W-:Y:S04]  /*10460*/  STS.U8 [R30+UR9+0x3d80], R148 ;  /* 0x003d80941e007988 */ /* 0x0005e80008000009 */
[----:B0-----:R-:W3:Y:S04]  /*10470*/  LDL.LU R145, [R1+0x23c] ;  /* 0x00023c0001917983 */ /* 0x001ee80000300800 */
[----:B-1----:R-:W3:Y:S04]  /*10480*/  LDL.LU R147, [R1+0x238] ;  /* 0x0002380001937983 */ /* 0x002ee80000300800 */
[----:B------:R-:W-:Y:S04]  /*10490*/  STS.U8 [R30+UR9+0x2d80], R34 ;  /* 0x002d80221e007988 */ /* 0x000fe80008000009 */
[----:B------:R-:W-:Y:S04]  /*104a0*/  STS.U8 [R30+UR9+0x3180], R134 ;  /* 0x003180861e007988 */ /* 0x000fe80008000009 */
[----:B--2---:R-:W2:Y:S04]  /*104b0*/  LDL.LU R148, [R1+0x234] ;  /* 0x0002340001947983 */ /* 0x004ea80000300800 */
[----:B------:R0:W-:Y:S04]  /*104c0*/  STS.U8 [R31+UR9+0x200], R151 ;  /* 0x000200971f007988 */ /* 0x0001e80008000009 */
[----:B------:R-:W2:Y:S04]  /*104d0*/  LDL.LU R149, [R1+0x230] ;  /* 0x0002300001957983 */ /* 0x000ea80000300800 */
[----:B------:R1:W-:Y:S04]  /*104e0*/  STS.U8 [R31+UR9+0xe00], R152 ;  /* 0x000e00981f007988 */ /* 0x0003e80008000009 */
[----:B0-----:R-:W2:Y:S04]  /*104f0*/  LDL.LU R151, [R1+0x22c] ;  /* 0x00022c0001977983 */ /* 0x001ea80000300800 */
[----:B------:R0:W-:Y:S04]  /*10500*/  STS.U8 [R31+UR9+0x2600], R153 ;  /* 0x002600991f007988 */ /* 0x0001e80008000009 */
[----:B-1----:R-:W2:Y:S04]  /*10510*/  LDL.LU R152, [R1+0x228] ;  /* 0x0002280001987983 */ /* 0x002ea80000300800 */
        /* <DEDUP_REMOVED lines=10> */
[----:B-1----:R-:W2:Y:S04]  /*105c0*/  LDL.LU R161, [R1+0x20c] ;  /* 0x00020c0001a17983 */ /* 0x002ea80000300800 */
[----:B----4-:R0:W-:Y:S04]  /*105d0*/  STS.U8 [R31+UR9+0x3e00], R162 ;  /* 0x003e00a21f007988 */ /* 0x0101e80008000009 */
[----:B0-----:R-:W4:Y:S04]  /*105e0*/  LDL.LU R162, [R1+0x1e0] ;  /* 0x0001e00001a27983 */ /* 0x001f280000300800 */
[----:B------:R-:W-:Y:S04]  /*105f0*/  STS.U8 [R31+UR9+0x600], R136 ;  /* 0x000600881f007988 */ /* 0x000fe80008000009 */
[----:B------:R-:W-:Y:S04]  /*10600*/  STS.U8 [R31+UR9+0xa00], R137 ;  /* 0x000a00891f007988 */ /* 0x000fe80008000009 */
[----:B------:R-:W-:Y:S04]  /*10610*/  STS.U8 [R31+UR9+0x1200], R140 ;  /* 0x0012008c1f007988 */ /* 0x000fe80008000009 */
[----:B------:R-:W-:Y:S04]  /*10620*/  STS.U8 [R31+UR9+0x1600], R141 ;  /* 0x0016008d1f007988 */ /* 0x000fe80008000009 */
[----:B------:R-:W-:Y:S04]  /*10630*/  STS.U8 [R31+UR9+0x1a00], R142 ;  /* 0x001a008e1f007988 */ /* 0x000fe80008000009 */
[----:B------:R-:W-:Y:S04]  /*10640*/  STS.U8 [R31+UR9+0x1e00], R143 ;  /* 0x001e008f1f007988 */ /* 0x000fe80008000009 */
[----:B------:R0:W-:Y:S04]  /*10650*/  STS.U8 [R31+UR9+0x2200], R144 ;  /* 0x002200901f007988 */ /* 0x0001e80008000009 */
[----:B------:R-:W4:Y:S04]  /*10660*/  LDL.LU R33, [R1+0x1dc] ;  /* 0x0001dc0001217983 */ /* 0x000f280000300800 */
[----:B------:R-:W4:Y:S01]  /*10670*/  LDL.LU R34, [R1+0x1d8] ;  /* 0x0001d80001227983 */ /* 0x000f220000300800 */
[----:B0-----:R-:W0:Y:S03]  /*10680*/  S2R R31, SR_TID.X ;  /* 0x00000000001f7919 */ /* 0x001e260000002100 */
[----:B------:R-:W4:Y:S04]  /*10690*/  LDL.LU R134, [R1+0x1d4] ;  /* 0x0001d40001867983 */ /* 0x000f280000300800 */
[----:B------:R-:W4:Y:S04]  /*106a0*/  LDL.LU R136, [R1+0x1d0] ;  /* 0x0001d00001887983 */ /* 0x000f280000300800 */
[----:B------:R-:W4:Y:S04]  /*106b0*/  LDL.LU R137, [R1+0x1cc] ;  /* 0x0001cc0001897983 */ /* 0x000f280000300800 */
[----:B------:R-:W4:Y:S04]  /*106c0*/  LDL.LU R140, [R1+0x1a0] ;  /* 0x0001a000018c7983 */ /* 0x000f280000300800 */
[----:B------:R-:W4:Y:S04]  /*106d0*/  LDL.LU R141, [R1+0x19c] ;  /* 0x00019c00018d7983 */ /* 0x000f280000300800 */
[----:B------:R-:W4:Y:S04]  /*106e0*/  LDL.LU R142, [R1+0x198] ;  /* 0x00019800018e7983 */ /* 0x000f280000300800 */
[----:B------:R-:W4:Y:S01]  /*106f0*/  LDL.LU R143, [R1+0x194] ;  /* 0x00019400018f7983 */ /* 0x000f220000300800 */
[----:B0-----:R-:W-:-:S03]  /*10700*/  LOP3.LUT R31, R31, 0x7f, RZ, 0xc0, !PT ;  /* 0x0000007f1f1f7812 */ /* 0x001fc600078ec0ff */
[----:B------:R-:W4:Y:S01]  /*10710*/  LDL.LU R144, [R1+0x190] ;  /* 0x0001900001907983 */ /* 0x000f220000300800 */
[----:B------:R-:W-:-:S05]  /*10720*/  LOP3.LUT R32, R31, 0x50, RZ, 0x3c, !PT ;  /* 0x000000501f207812 */ /* 0x000fca00078e3cff */
[----:B---3--:R0:W-:Y:S04]  /*10730*/  STS.U8 [R32+UR9+0x280], R145 ;  /* 0x0002809120007988 */ /* 0x0081e80008000009 */
[----:B------:R1:W-:Y:S04]  /*10740*/  STS.U8 [R32+UR9+0x680], R147 ;  /* 0x0006809320007988 */ /* 0x0003e80008000009 */
[----:B0-----:R-:W3:Y:S04]  /*10750*/  LDL.LU R145, [R1+0x18c] ;  /* 0x00018c0001917983 */ /* 0x001ee80000300800 */
[----:B--2---:R0:W-:Y:S04]  /*10760*/  STS.U8 [R32+UR9+0xa80], R148 ;  /* 0x000a809420007988 */ /* 0x0041e80008000009 */
        /* <DEDUP_REMOVED lines=22> */
[----:B------:R0:W-:Y:S04]  /*108d0*/  STS.U8 [R32+UR9+0x3680], R33 ;  /* 0x0036802120007988 */ /* 0x0001e80008000009 */
[----:B------:R-:W-:Y:S01]  /*108e0*/  STS.U8 [R32+UR9+0x3a80], R34 ;  /* 0x003a802220007988 */ /* 0x000fe20008000009 */
[----:B0-----:R-:W-:-:S03]  /*108f0*/  LOP3.LUT R33, R31, 0x60, RZ, 0x3c, !PT ;  /* 0x000000601f217812 */ /* 0x001fc600078e3cff */
[----:B------:R0:W-:Y:S04]  /*10900*/  STS.U8 [R32+UR9+0x3e80], R134 ;  /* 0x003e808620007988 */ /* 0x0001e80008000009 */
[----:B------:R1:W-:Y:S04]  /*10910*/  STS.U8 [R33+UR9+0x300], R136 ;  /* 0x0003008821007988 */ /* 0x0003e80008000009 */
[----:B------:R1:W-:Y:S04]  /*10920*/  STS.U8 [R33+UR9+0x700], R137 ;  /* 0x0007008921007988 */ /* 0x0003e80008000009 */
[----:B0-----:R-:W4:Y:S04]  /*10930*/  LDL.LU R134, [R1+0x78] ;  /* 0x0000780001867983 */ /* 0x001f280000300800 */
[----:B-1----:R-:W4:Y:S04]  /*10940*/  LDL.LU R136, [R1+0x74] ;  /* 0x0000740001887983 */ /* 0x002f280000300800 */
[----:B------:R0:W-:Y:S04]  /*10950*/  STS.U8 [R33+UR9+0xb00], R140 ;  /* 0x000b008c21007988 */ /* 0x0001e80008000009 */
[----:B------:R-:W4:Y:S04]  /*10960*/  LDL.LU R137, [R1+0x70] ;  /* 0x0000700001897983 */ /* 0x000f280000300800 */
[----:B------:R1:W-:Y:S04]  /*10970*/  STS.U8 [R33+UR9+0xf00], R141 ;  /* 0x000f008d21007988 */ /* 0x0003e80008000009 */
[----:B0-----:R-:W4:Y:S04]  /*10980*/  LDL.LU R140, [R1+0x6c] ;  /* 0x00006c00018c7983 */ /* 0x001f280000300800 */
[----:B------:R0:W-:Y:S04]  /*10990*/  STS.U8 [R33+UR9+0x1300], R142 ;  /* 0x0013008e21007988 */ /* 0x0001e80008000009 */
[----:B-1----:R-:W4:Y:S04]  /*109a0*/  LDL.LU R141, [R1+0x68] ;  /* 0x00006800018d7983 */ /* 0x002f280000300800 */
[----:B------:R1:W-:Y:S04]  /*109b0*/  STS.U8 [R33+UR9+0x1700], R143 ;  /* 0x0017008f21007988 */ /* 0x0003e80008000009 */
[----:B0-----:R-:W4:Y:S04]  /*109c0*/  LDL.LU R142, [R1+0x64] ;  /* 0x00006400018e7983 */ /* 0x001f280000300800 */
[----:B------:R0:W-:Y:S04]  /*109d0*/  STS.U8 [R33+UR9+0x1b00], R144 ;  /* 0x001b009021007988 */ /* 0x0001e80008000009 */
[----:B-1----:R-:W4:Y:S04]  /*109e0*/  LDL.LU R143, [R1+0x60] ;  /* 0x00006000018f7983 */ /* 0x002f280000300800 */
[----:B---3--:R1:W-:Y:S04]  /*109f0*/  STS.U8 [R33+UR9+0x1f00], R145 ;  /* 0x001f009121007988 */ /* 0x0083e80008000009 */
[----:B0-----:R-:W3:Y:S01]  /*10a00*/  LDL.LU R144, [R1+0x5c] ;  /* 0x00005c0001907983 */ /* 0x001ee20000300800 */
[----:B------:R-:W-:-:S03]  /*10a10*/  LOP3.LUT R34, R31, 0x70, RZ, 0x3c, !PT ;  /* 0x000000701f227812 */ /* 0x000fc600078e3cff */
        /* <DEDUP_REMOVED lines=22> */
[----:B0-----:R-:W2:Y:S04]  /*10b80*/  LDL.LU R161, [R1+0x24] ;  /* 0x0000240001a17983 */ /* 0x001ea80000300800 */
[----:B----4-:R0:W-:Y:S04]  /*10b90*/  STS.U8 [R34+UR9+0xf80], R162 ;  /* 0x000f80a222007988 */ /* 0x0101e80008000009 */
[----:B0-----:R-:W4:Y:S04]  /*10ba0*/  LDL.LU R162, [R1+0x1c] ;  /* 0x00001c0001a27983 */ /* 0x001f280000300800 */
[----:B------:R-:W4:Y:S04]  /*10bb0*/  LDL.LU R28, [R1+0x8] ;  /* 0x00000800011c7983 */ /* 0x000f280000300800 */
[----:B------:R-:W4:Y:S04]  /*10bc0*/  LDL.LU R30, [R1+0xc] ;  /* 0x00000c00011e7983 */ /* 0x000f280000300800 */
[----:B------:R-:W4:Y:S04]  /*10bd0*/  LDL.LU R29, [R1+0x4] ;  /* 0x00000400011d7983 */ /* 0x000f280000300800 */
[----:B------:R-:W-:Y:S04]  /*10be0*/  STS.U8 [R34+UR9+0x2b80], R92 ;  /* 0x002b805c22007988 */ /* 0x000fe80008000009 */
[----:B------:R-:W-:Y:S04]  /*10bf0*/  STS.U8 [R34+UR9+0x2f80], R91 ;  /* 0x002f805b22007988 */ /* 0x000fe80008000009 */
[----:B------:R-:W-:Y:S04]  /*10c00*/  STS.U8 [R34+UR9+0x3380], R90 ;  /* 0x0033805a22007988 */ /* 0x000fe80008000009 */
[----:B------:R-:W-:Y:S04]  /*10c10*/  STS.U8 [R34+UR9+0x3780], R89 ;  /* 0x0037805922007988 */ /* 0x000fe80008000009 */
[----:B------:R0:W-:Y:S04]  /*10c20*/  STS.U8 [R34+UR9+0x1380], R134 ;  /* 0x0013808622007988 */ /* 0x0001e80008000009 */
[----:B------:R1:W-:Y:S04]  /*10c30*/  STS.U8 [R34+UR9+0x1780], R136 ;  /* 0x0017808822007988 */ /* 0x0003e80008000009 */
[----:B0-----:R-:W4:Y:S04]  /*10c40*/  LDL.LU R134, [R1+0xae4] ;  /* 0x000ae40001867983 */ /* 0x001f280000300800 */
[----:B-1----:R-:W4:Y:S04]  /*10c50*/  LDL.LU R136, [R1+0xae0] ;  /* 0x000ae00001887983 */ /* 0x002f280000300800 */
[----:B------:R0:W-:Y:S04]  /*10c60*/  STS.U8 [R34+UR9+0x1b80], R137 ;  /* 0x001b808922007988 */ /* 0x0001e80008000009 */
[----:B------:R1:W-:Y:S04]  /*10c70*/  STS.U8 [R34+UR9+0x1f80], R140 ;  /* 0x001f808c22007988 */ /* 0x0003e80008000009 */
[----:B0-----:R-:W4:Y:S04]  /*10c80*/  LDL.LU R137, [R1+0xadc] ;  /* 0x000adc0001897983 */ /* 0x001f280000300800 */
[----:B-1----:R-:W4:Y:S04]  /*10c90*/  LDL.LU R140, [R1+0xad8] ;  /* 0x000ad800018c7983 */ /* 0x002f280000300800 */
[----:B------:R0:W-:Y:S04]  /*10ca0*/  STS.U8 [R34+UR9+0x2380], R141 ;  /* 0x0023808d22007988 */ /* 0x0001e80008000009 */
[----:B------:R1:W-:Y:S04]  /*10cb0*/  STS.U8 [R34+UR9+0x2780], R142 ;  /* 0x0027808e22007988 */ /* 0x0003e80008000009 */
[----:B------:R-:W-:Y:S04]  /*10cc0*/  STS.U8 [R34+UR9+0x3b80], R88 ;  /* 0x003b805822007988 */ /* 0x000fe80008000009 */
[----:B0-----:R-:W4:Y:S04]  /*10cd0*/  LDL.LU R141, [R1+0xad4] ;  /* 0x000ad400018d7983 */ /* 0x001f280000300800 */
[----:B-1----:R-:W4:Y:S04]  /*10ce0*/  LDL.LU R142, [R1+0xad0] ;  /* 0x000ad000018e7983 */ /* 0x002f280000300800 */
[----:B------:R0:W-:Y:S04]  /*10cf0*/  STS.U8 [R34+UR9+0x3f80], R87 ;  /* 0x003f805722007988 */ /* 0x0001e80008000009 */
[----:B------:R1:W-:Y:S04]  /*10d00*/  STS.U8 [R31+UR9+0x4000], R143 ;  /* 0x0040008f1f007988 */ /* 0x0003e80008000009 */
[----:B---3--:R3:W-:Y:S04]  /*10d10*/  STS.U8 [R31+UR9+0x4400], R144 ;  /* 0x004400901f007988 */ /* 0x0087e80008000009 */
[----:B0-----:R-:W4:Y:S04]  /*10d20*/  LDL.LU R87, [R1] ;  /* 0x0000000001577983 */ /* 0x001f280000300800 */
[----:B-1----:R-:W4:Y:S04]  /*10d30*/  LDL.LU R143, [R1+0xacc] ;  /* 0x000acc00018f7983 */ /* 0x002f280000300800 */
[----:B---3--:R-:W3:Y:S04]  /*10d40*/  LDL.LU R144, [R1+0xac8] ;  /* 0x000ac80001907983 */ /* 0x008ee80000300800 */
[----:B--2---:R0:W-:Y:S04]  /*10d50*/  STS.U8 [R31+UR9+0x4800], R145 ;  /* 0x004800911f007988 */ /* 0x0041e80008000009 */
[----:B------:R1:W-:Y:S04]  /*10d60*/  STS.U8 [R31+UR9+0x4c00], R147 ;  /* 0x004c00931f007988 */ /* 0x0003e80008000009 */
[----:B------:R2:W-:Y:S04]  /*10d70*/  STS.U8 [R31+UR9+0x5000], R148 ;  /* 0x005000941f007988 */ /* 0x0005e80008000009 */
[----:B0-----:R-:W3:Y:S04]  /*10d80*/  LDL.LU R145, [R1+0xac4] ;  /* 0x000ac40001917983 */ /* 0x001ee80000300800 */
[----:B-1----:R-:W3:Y:S04]  /*10d90*/  LDL.LU R147, [R1+0xac0] ;  /* 0x000ac00001937983 */ /* 0x002ee80000300800 */
[----:B--2---:R-:W2:Y:S04]  /*10da0*/  LDL.LU R148, [R1+0xabc] ;  /* 0x000abc0001947983 */ /* 0x004ea80000300800 */
[----:B------:R0:W-:Y:S04]  /*10db0*/  STS.U8 [R31+UR9+0x5400], R149 ;  /* 0x005400951f007988 */ /* 0x0001e80008000009 */
[----:B------:R1:W-:Y:S04]  /*10dc0*/  STS.U8 [R31+UR9+0x5800], R151 ;  /* 0x005800971f007988 */ /* 0x0003e80008000009 */
[----:B------:R1:W-:Y:S04]  /*10dd0*/  STS.U8 [R31+UR9+0x5c00], R152 ;  /* 0x005c00981f007988 */ /* 0x0003e80008000009 */
[----:B0-----:R-:W2:Y:S04]  /*10de0*/  LDL.LU R149, [R1+0xab8] ;  /* 0x000ab80001957983 */ /* 0x001ea80000300800 */
[----:B-1----:R-:W2:Y:S04]  /*10df0*/  LDL.LU R151, [R1+0xab4] ;  /* 0x000ab40001977983 */ /* 0x002ea80000300800 */
[----:B------:R-:W2:Y:S04]  /*10e00*/  LDL.LU R152, [R1+0xab0] ;  /* 0x000ab00001987983 */ /* 0x000ea80000300800 */
        /* <DEDUP_REMOVED lines=12> */
[----:B----4-:R0:W-:Y:S04]  /*10ed0*/  STS.U8 [R31+UR9+0x7800], R162 ;  /* 0x007800a21f007988 */ /* 0x0101e80008000009 */
[----:B0-----:R-:W4:Y:S04]  /*10ee0*/  LDL.LU R162, [R1+0xa94] ;  /* 0x000a940001a27983 */ /* 0x001f280000300800 */
[----:B------:R0:W-:Y:S02]  /*10ef0*/  STS.U8 [R31+UR9+0x7c00], R28 ;  /* 0x007c001c1f007988 */ /* 0x0001e40008000009 */
[----:B0-----:R-:W0:Y:S01]  /*10f00*/  S2R R28, SR_TID.X ;  /* 0x00000000001c7919 */ /* 0x001e220000002100 */
[----:B------:R-:W-:-:S02]  /*10f10*/  ISETP.GT.U32.AND P2, PT, R39, R43, PT ;  /* 0x0000002b2700720c */ /* 0x000fc40003f44070 */
[----:B------:R-:W-:Y:S02]  /*10f20*/  ISETP.GT.U32.AND P5, PT, R39, R42, PT ;  /* 0x0000002a2700720c */ /* 0x000fe40003fa4070 */
[----:B------:R-:W-:Y:S02]  /*10f30*/  ISETP.GE.AND P6, PT, R96, RZ, PT ;  /* 0x000000ff6000720c */ /* 0x000fe40003fc6270 */
[----:B------:R-:W4:Y:S07]  /*10f40*/  LDL.LU R96, [R1+0xa90] ;  /* 0x000a900001607983 */ /* 0x000f2e0000300800 */
[----:B------:R-:W-:-:S02]  /*10f50*/  @!P2 IMAD.IADD R43, R43, 0x1, -R39 ;  /* 0x000000012b2ba824 */ /* 0x000fc400078e0a27 */
[----:B------:R-:W-:Y:S01]  /*10f60*/  @!P5 IMAD.IADD R42, R42, 0x1, -R39 ;  /* 0x000000012a2ad824 */ /* 0x000fe200078e0a27 */
[----:B0-----:R-:W-:-:S04]  /*10f70*/  LOP3.LUT R28, R28, 0x7f, RZ, 0xc0, !PT ;  /* 0x0000007f1c1c7812 */ /* 0x001fc800078ec0ff */
[C---:B------:R-:W-:Y:S02]  /*10f80*/  LOP3.LUT R31, R28.reuse, 0x40, RZ, 0x3c, !PT ;  /* 0x000000401c1f7812 */ /* 0x040fe400078e3cff */
[----:B------:R-:W-:-:S05]  /*10f90*/  LOP3.LUT R28, R28, 0x10, RZ, 0x3c, !PT ;  /* 0x000000101c1c7812 */ /* 0x000fca00078e3cff */
[----:B------:R0:W-:Y:S04]  /*10fa0*/  STS.U8 [R28+UR9+0x4480], R29 ;  /* 0x0044801d1c007988 */ /* 0x0001e80008000009 */
[----:B------:R1:W-:Y:S01]  /*10fb0*/  STS.U8 [R28+UR9+0x4080], R30 ;  /* 0x0040801e1c007988 */ /* 0x0003e20008000009 */
[----:B0-----:R-:W0:Y:S01]  /*10fc0*/  S2R R29, SR_TID.X ;  /* 0x00000000001d7919 */ /* 0x001e220000002100 */
[----:B-1----:R-:W1:Y:S01]  /*10fd0*/  S2R R30, SR_TID.X ;  /* 0x00000000001e7919 */ /* 0x002e620000002100 */
[C---:B------:R-:W-:Y:S02]  /*10fe0*/  ISETP.GT.U32.AND P2, PT, R39.reuse, R43, PT ;  /* 0x0000002b2700720c */ /* 0x040fe40003f44070 */
[C---:B------:R-:W-:Y:S02]  /*10ff0*/  ISETP.GT.U32.AND P5, PT, R39.reuse, R42, PT ;  /* 0x0000002a2700720c */ /* 0x040fe40003fa4070 */
[----:B------:R-:W-:-:S09]  /*11000*/  ISETP.GT.U32.AND P4, PT, R39, R41, PT ;  /* 0x000000292700720c */ /* 0x000fd20003f84070 */
[--C-:B------:R-:W-:Y:S01]  /*11010*/  @!P2 IMAD.IADD R43, R43, 0x1, -R39.reuse ;  /* 0x000000012b2ba824 */ /* 0x100fe200078e0a27 */
[----:B------:R-:W-:Y:S01]  /*11020*/  ISETP.GE.AND P2, PT, R37, RZ, PT ;  /* 0x000000ff2500720c */ /* 0x000fe20003f46270 */
[--C-:B------:R-:W-:Y:S01]  /*11030*/  @!P5 IMAD.IADD R42, R42, 0x1, -R39.reuse ;  /* 0x000000012a2ad824 */ /* 0x100fe200078e0a27 */
[----:B------:R-:W-:Y:S01]  /*11040*/  ISETP.GT.U32.AND P5, PT, R39, R44, PT ;  /* 0x0000002c2700720c */ /* 0x000fe20003fa4070 */
[----:B------:R-:W-:Y:S01]  /*11050*/  @!P4 IMAD.IADD R41, R41, 0x1, -R39 ;  /* 0x000000012929c824 */ /* 0x000fe200078e0a27 */
[----:B------:R-:W5:Y:S01]  /*11060*/  LDL.LU R37, [R1+0xa8c] ;  /* 0x000a8c0001257983 */ /* 0x000f620000300800 */
[----:B------:R-:W-:Y:S01]  /*11070*/  @!P6 IMAD.MOV R43, RZ, RZ, -R43 ;  /* 0x000000ffff2be224 */ /* 0x000fe200078e0a2b */
[C---:B------:R-:W-:Y:S02]  /*11080*/  ISETP.GT.U32.AND P6, PT, R39.reuse, R45, PT ;  /* 0x0000002d2700720c */ /* 0x040fe40003fc4070 */
[----:B------:R-:W-:Y:S02]  /*11090*/  ISETP.GT.U32.AND P4, PT, R39, R41, PT ;  /* 0x000000292700720c */ /* 0x000fe40003f84070 */
[----:B------:R-:W-:-:S02]  /*110a0*/  SEL R43, R5, R43, !P3 ;  /* 0x0000002b052b7207 */ /* 0x000fc40005800000 */
[----:B0-----:R-:W-:Y:S01]  /*110b0*/  LOP3.LUT R29, R29, 0x7f, RZ, 0xc0, !PT ;  /* 0x0000007f1d1d7812 */ /* 0x001fe200078ec0ff */
[----:B------:R-:W-:Y:S01]  /*110c0*/  @!P2 IMAD.MOV R42, RZ, RZ, -R42 ;  /* 0x000000ffff2aa224 */ /* 0x000fe200078e0a2a */
[----:B------:R-:W-:Y:S01]  /*110d0*/  ISETP.GE.AND P2, PT, R165, RZ, PT ;  /* 0x000000ffa500720c */ /* 0x000fe20003f46270 */
[--C-:B------:R-:W-:Y:S01]  /*110e0*/  @!P5 IMAD.IADD R44, R44, 0x1, -R39.reuse ;  /* 0x000000012c2cd824 */ /* 0x100fe200078e0a27 */
[----:B-1----:R-:W-:Y:S01]  /*110f0*/  LOP3.LUT R30, R30, 0x7f, RZ, 0xc0, !PT ;  /* 0x0000007f1e1e7812 */ /* 0x002fe200078ec0ff */
[----:B------:R-:W-:Y:S01]  /*11100*/  IMAD R43, R43, UR11, RZ ;  /* 0x0000000b2b2b7c24 */ /* 0x000fe2000f8e02ff */
[----:B------:R-:W-:Y:S01]  /*11110*/  LOP3.LUT R29, R29, 0x20, RZ, 0x3c, !PT ;  /* 0x000000201d1d7812 */ /* 0x000fe200078e3cff */
[----:B------:R0:W-:Y:S01]  /*11120*/  STS.U8 [R28+UR9+0x4880], R87 ;  /* 0x004880571c007988 */ /* 0x0001e20008000009 */
[----:B------:R-:W-:Y:S02]  /*11130*/  LOP3.LUT R30, R30, 0x30, RZ, 0x3c, !PT ;  /* 0x000000301e1e7812 */ /* 0x000fe400078e3cff */
[----:B------:R-:W-:Y:S01]  /*11140*/  SEL R42, R5, R42, !P3 ;  /* 0x0000002a052a7207 */ /* 0x000fe20005800000 */
[--C-:B------:R-:W-:Y:S01]  /*11150*/  @!P4 IMAD.IADD R41, R41, 0x1, -R39.reuse ;  /* 0x000000012929c824 */ /* 0x100fe200078e0a27 */
[----:B------:R-:W-:Y:S01]  /*11160*/  ISETP.GT.U32.AND P5, PT, R39, R44, PT ;  /* 0x0000002c2700720c */ /* 0x000fe20003fa4070 */
[----:B------:R-:W-:Y:S01]  /*11170*/  @!P6 IMAD.IADD R45, R45, 0x1, -R39 ;  /* 0x000000012d2de824 */ /* 0x000fe200078e0a27 */
[----:B------:R-:W5:Y:S04]  /*11180*/  LDL.LU R165, [R1+0xa88] ;  /* 0x000a880001a57983 */ /* 0x000f680000300800 */
[----:B---3--:R-:W-:Y:S01]  /*11190*/  STS.U8 [R28+UR9+0x7c80], R145 ;  /* 0x007c80911c007988 */ /* 0x008fe20008000009 */
[----:B0-----:R-:W-:-:S03]  /*111a0*/  IMAD R87, R42, UR11, RZ ;  /* 0x0000000b2a577c24 */ /* 0x001fc6000f8e02ff */
[----:B------:R-:W-:Y:S04]  /*111b0*/  STS.U8 [R28+UR9+0x7880], R147 ;  /* 0x007880931c007988 */ /* 0x000fe80008000009 */
[----:B--2---:R-:W-:Y:S01]  /*111c0*/  STS.U8 [R28+UR9+0x7480], R148 ;  /* 0x007480941c007988 */ /* 0x004fe20008000009 */
[----:B------:R-:W-:Y:S01]  /*111d0*/  @!P2 IMAD.MOV R41, RZ, RZ, -R41 ;  /* 0x000000ffff29a224 */ /* 0x000fe200078e0a29 */
[----:B------:R-:W-:Y:S01]  /*111e0*/  ISETP.GT.U32.AND P6, PT, R39, R46, PT ;  /* 0x0000002e2700720c */ /* 0x000fe20003fc4070 */
[----:B------:R-:W-:Y:S01]  /*111f0*/  @!P5 IMAD.IADD R44, R44, 0x1, -R39 ;  /* 0x000000012c2cd824 */ /* 0x000fe200078e0a27 */
[----:B------:R-:W-:Y:S04]  /*11200*/  STS.U8 [R28+UR9+0x7080], R149 ;  /* 0x007080951c007988 */ /* 0x000fe80008000009 */
[----:B------:R-:W-:Y:S04]  /*11210*/  STS.U8 [R28+UR9+0x6c80], R151 ;  /* 0x006c80971c007988 */ /* 0x000fe80008000009 */
[----:B------:R-:W-:Y:S01]  /*11220*/  STS.U8 [R28+UR9+0x6880], R152 ;  /* 0x006880981c007988 */ /* 0x000fe20008000009 */
[----:B------:R-:W-:-:S02]  /*11230*/  SEL R41, R5, R41, !P3 ;  /* 0x0000002905297207 */ /* 0x000fc40005800000 */
[----:B------:R-:W-:Y:S01]  /*11240*/  ISETP.GE.AND P5, PT, R119, RZ, PT ;  /* 0x000000ff7700720c */ /* 0x000fe20003fa6270 */
[----:B------:R-:W-:Y:S04]  /*11250*/  STS.U8 [R28+UR9+0x6480], R153 ;  /* 0x006480991c007988 */ /* 0x000fe80008000009 */
[----:B------:R-:W-:Y:S04]  /*11260*/  STS.U8 [R28+UR9+0x6080], R154 ;  /* 0x0060809a1c007988 */ /* 0x000fe80008000009 */
[----:B------:R-:W-:Y:S04]  /*11270*/  STS.U8 [R28+UR9+0x5c80], R155 ;  /* 0x005c809b1c007988 */ /* 0x000fe80008000009 */
[----:B------:R-:W-:Y:S04]  /*11280*/  STS.U8 [R28+UR9+0x5880], R159 ;  /* 0x0058809f1c007988 */ /* 0x000fe80008000009 */
[----:B------:R-:W-:Y:S04]  /*11290*/  STS.U8 [R28+UR9+0x5480], R160 ;  /* 0x005480a01c007988 */ /* 0x000fe80008000009 */
[----:B------:R-:W-:Y:S01]  /*112a0*/  STS.U8 [R28+UR9+0x5080], R161 ;  /* 0x005080a11c007988 */ /* 0x000fe20008000009 */
[----:B------:R-:W-:-:S02]  /*112b0*/  IMAD R41, R41, UR11, RZ ;  /* 0x0000000b29297c24 */ /* 0x000fc4000f8e02ff */
[----:B------:R-:W-:-:S05]  /*112c0*/  @!P6 IMAD.IADD R46, R46, 0x1, -R39 ;  /* 0x000000012e2ee824 */ /* 0x000fca00078e0a27 */
[----:B------:R-:W-:-:S13]  /*112d0*/  ISETP.GT.U32.AND P6, PT, R39, R46, PT ;  /* 0x0000002e2700720c */ /* 0x000fda0003fc4070 */
[----:B------:R-:W-:Y:S01]  /*112e0*/  @!P6 IMAD.IADD R46, R46, 0x1, -R39 ;  /* 0x000000012e2ee824 */ /* 0x000fe200078e0a27 */
[----:B----4-:R0:W-:Y:S04]  /*112f0*/  STS.U8 [R28+UR9+0x4c80], R162 ;  /* 0x004c80a21c007988 */ /* 0x0101e80008000009 */
[----:B------:R-:W-:Y:S04]  /*11300*/  STS.U8 [R29+UR9+0x4100], R144 ;  /* 0x004100901d007988 */ /* 0x000fe80008000009 */
[----:B------:R-:W-:Y:S01]  /*11310*/  STS.U8 [R29+UR9+0x4500], R143 ;  /* 0x0045008f1d007988 */ /* 0x000fe20008000009 */
[----:B------:R-:W-:Y:S01]  /*11320*/  PRMT R92, RZ, 0x7610, R92 ;  /* 0x00007610ff5c7816 */ /* 0x000fe2000000005c */
[----:B0-----:R-:W0:Y:S02]  /*11330*/  LDC R162, c[0x0][0x3a0] ;  /* 0x0000e800ffa27b82 */ /* 0x001e240000000800 */
[----:B------:R-:W-:Y:S04]  /*11340*/  STS.U8 [R29+UR9+0x4900], R142 ;  /* 0x0049008e1d007988 */ /* 0x000fe80008000009 */
        /* <DEDUP_REMOVED lines=11> */
[----:B------:R1:W-:Y:S04]  /*11400*/  STS.U8 [R29+UR9+0x7900], R122 ;  /* 0x0079007a1d007988 */ /* 0x0003e80008000009 */
[----:B------:R-:W-:Y:S04]  /*11410*/  STS.U8 [R29+UR9+0x7d00], R121 ;  /* 0x007d00791d007988 */ /* 0x000fe80008000009 */
[----:B------:R2:W-:Y:S01]  /*11420*/  STS.U8 [R30+UR9+0x4180], R120 ;  /* 0x004180781e007988 */ /* 0x0005e20008000009 */
[----:B-1----:R-:W-:-:S02]  /*11430*/  IADD3 R122, P2, PT, R87, R38, RZ ;  /* 0x00000026577a7210 */ /* 0x002fc40007f5e0ff */
[----:B--2---:R-:W-:-:S04]  /*11440*/  IADD3 R120, P4, PT, R43, R38, RZ ;  /* 0x000000262b787210 */ /* 0x004fc80007f9e0ff */
[----:B------:R-:W-:Y:S02]  /*11450*/  LEA.HI.X.SX32 R121, R43, R35, 0x1, P4 ;  /* 0x000000232b797211 */ /* 0x000fe400020f0eff */
[----:B------:R-:W-:Y:S02]  /*11460*/  ISETP.GT.U32.AND P4, PT, R39, R45, PT ;  /* 0x0000002d2700720c */ /* 0x000fe40003f84070 */
[-C--:B------:R-:W-:Y:S02]  /*11470*/  LEA.HI.X.SX32 R124, R87, R35.reuse, 0x1, P2 ;  /* 0x00000023577c7211 */ /* 0x080fe400010f0eff */
[----:B------:R-:W-:Y:S01]  /*11480*/  ISETP.GE.AND P2, PT, R123, RZ, PT ;  /* 0x000000ff7b00720c */ /* 0x000fe20003f46270 */
[----:B------:R1:W-:Y:S01]  /*11490*/  STL [R1+0x150], R120 ;  /* 0x0001507801007387 */ /* 0x0003e20000100800 */
[----:B------:R-:W-:Y:S02]  /*114a0*/  @P0 IMAD.MOV.U32 R42, RZ, RZ, R120 ;  /* 0x000000ffff2a0224 */ /* 0x000fe400078e0078 */
[----:B------:R-:W-:Y:S01]  /*114b0*/  @P0 IMAD.MOV.U32 R43, RZ, RZ, R121 ;  /* 0x000000ffff2b0224 */ /* 0x000fe200078e0079 */
[----:B------:R2:W-:Y:S04]  /*114c0*/  STL [R1+0x14c], R121 ;  /* 0x00014c7901007387 */ /* 0x0005e80000100800 */
[----:B------:R-:W-:Y:S01]  /*114d0*/  @!P4 IMAD.IADD R45, R45, 0x1, -R39 ;  /* 0x000000012d2dc824 */ /* 0x000fe200078e0a27 */
[----:B-1----:R-:W-:Y:S01]  /*114e0*/  IADD3 R120, P4, PT, R41, R38, RZ ;  /* 0x0000002629787210 */ /* 0x002fe20007f9e0ff */
[----:B------:R1:W-:Y:S02]  /*114f0*/  STS.U8 [R30+UR9+0x4580], R117 ;  /* 0x004580751e007988 */ /* 0x0003e40008000009 */
[----:B------:R-:W-:Y:S01]  /*11500*/  @!P2 IMAD.MOV R44, RZ, RZ, -R44 ;  /* 0x000000ffff2ca224 */ /* 0x000fe200078e0a2c */
[----:B------:R-:W-:Y:S01]  /*11510*/  ISETP.GT.U32.AND P2, PT, R39, R48, PT ;  /* 0x000000302700720c */ /* 0x000fe20003f44070 */
[----:B------:R-:W-:Y:S01]  /*11520*/  @!P5 IMAD.MOV R45, RZ, RZ, -R45 ;  /* 0x000000ffff2dd224 */ /* 0x000fe200078e0a2d */
[----:B--2---:R-:W-:-:S02]  /*11530*/  LEA.HI.X.SX32 R121, R41, R35, 0x1, P4 ;  /* 0x0000002329797211 */ /* 0x004fc400020f0eff */
[----:B------:R-:W-:Y:S02]  /*11540*/  ISETP.GT.U32.AND P4, PT, R39, R47, PT ;  /* 0x0000002f2700720c */ /* 0x000fe40003f84070 */
[----:B-1----:R-:W-:Y:S01]  /*11550*/  PRMT R117, RZ, 0x7610, R117 ;  /* 0x00007610ff757816 */ /* 0x002fe20000000075 */
[----:B------:R1:W-:Y:S01]  /*11560*/  STS.U8 [R30+UR9+0x4980], R116 ;  /* 0x004980741e007988 */ /* 0x0003e20008000009 */
[C---:B------:R-:W-:Y:S02]  /*11570*/  SEL R44, R5.reuse, R44, !P3 ;  /* 0x0000002c052c7207 */ /* 0x040fe40005800000 */
[----:B------:R-:W-:Y:S02]  /*11580*/  SEL R45, R5, R45, !P3 ;  /* 0x0000002d052d7207 */ /* 0x000fe40005800000 */
[----:B------:R-:W-:Y:S01]  /*11590*/  ISETP.GE.AND P5, PT, R26, RZ, PT ;  /* 0x000000ff1a00720c */ /* 0x000fe20003fa6270 */
[----:B------:R2:W3:Y:S01]  /*115a0*/  @P0 LDG.E.U8 R117, desc[UR18][R42.64] ;  /* 0x000000122a750981 */ /* 0x0004e2000c1e1100 */
[----:B------:R-:W-:Y:S01]  /*115b0*/  IMAD R44, R44, UR4, RZ ;  /* 0x000000042c2c7c24 */ /* 0x000fe2000f8e02ff */
[----:B------:R-:W4:Y:S01]  /*115c0*/  LDCU UR4, c[0x0][0x3b0] ;  /* 0x00007600ff0477ac */ /* 0x000f220008000800 */
[----:B-1----:R-:W-:Y:S01]  /*115d0*/  PRMT R116, RZ, 0x7610, R116 ;  /* 0x00007610ff747816 */ /* 0x002fe20000000074 */
[----:B------:R-:W-:Y:S01]  /*115e0*/  STL [R1+0x158], R122 ;  /* 0x0001587a01007387 */ /* 0x000fe20000100800 */
[----:B------:R-:W-:-:S02]  /*115f0*/  IMAD R45, R45, UR5, RZ ;  /* 0x000000052d2d7c24 */ /* 0x000fc4000f8e02ff */
[----:B--2---:R-:W-:Y:S01]  /*11600*/  @P0 IMAD.MOV.U32 R42, RZ, RZ, R122 ;  /* 0x000000ffff2a0224 */ /* 0x004fe200078e007a */
[----:B------:R-:W5:Y:S01]  /*11610*/  LDL.LU R123, [R1+0xa84] ;  /* 0x000a8400017b7983 */ /* 0x000f620000300800 */
[----:B------:R-:W-:-:S03]  /*11620*/  @P0 IMAD.MOV.U32 R43, RZ, RZ, R124 ;  /* 0x000000ffff2b0224 */ /* 0x000fc600078e007c */
[----:B------:R1:W-:Y:S01]  /*11630*/  STS.U8 [R30+UR9+0x4d80], R115 ;  /* 0x004d80731e007988 */ /* 0x0003e20008000009 */
[--C-:B------:R-:W-:Y:S02]  /*11640*/  @!P4 IMAD.IADD R47, R47, 0x1, -R39.reuse ;  /* 0x000000012f2fc824 */ /* 0x100fe400078e0a27 */
[----:B------:R-:W-:Y:S01]  /*11650*/  @!P2 IMAD.IADD R48, R48, 0x1, -R39 ;  /* 0x000000013030a824 */ /* 0x000fe200078e0a27 */
[----:B------:R-:W-:Y:S01]  /*11660*/  STL [R1+0x154], R124 ;  /* 0x0001547c01007387 */ /* 0x000fe20000100800 */
[----:B------:R-:W-:Y:S01]  /*11670*/  IADD3 R41, P6, PT, R44, R38, RZ ;  /* 0x000000262c297210 */ /* 0x000fe20007fde0ff */
[----:B------:R-:W-:Y:S01]  /*11680*/  @!P5 IMAD.MOV R46, RZ, RZ, -R46 ;  /* 0x000000ffff2ed224 */ /* 0x000fe200078e0a2e */
[----:B------:R-:W2:Y:S01]  /*11690*/  LDCU UR5, c[0x0][0x3b0] ;  /* 0x00007600ff0577ac */ /* 0x000ea20008000800 */
[----:B------:R-:W5:Y:S01]  /*116a0*/  LDL.LU R119, [R1+0xa80] ;  /* 0x000a800001777983 */ /* 0x000f620000300800 */
[----:B-1----:R-:W-:-:S03]  /*116b0*/  PRMT R115, RZ, 0x7610, R115 ;  /* 0x00007610ff737816 */ /* 0x002fc60000000073 */
[----:B------:R1:W3:Y:S04]  /*116c0*/  @P0 LDG.E.U8 R116, desc[UR18][R42.64] ;  /* 0x000000122a740981 */ /* 0x0002e8000c1e1100 */
[----:B------:R0:W-:Y:S01]  /*116d0*/  STL [R1+0x160], R120 ;  /* 0x0001607801007387 */ /* 0x0001e20000100800 */
[----:B------:R-:W-:Y:S01]  /*116e0*/  ISETP.GT.U32.AND P4, PT, R39, R47, PT ;  /* 0x0000002f2700720c */ /* 0x000fe20003f84070 */
[----:B-1----:R-:W-:Y:S02]  /*116f0*/  @P0 IMAD.MOV.U32 R42, RZ, RZ, R120 ;  /* 0x000000ffff2a0224 */ /* 0x002fe400078e0078 */
[----:B------:R-:W-:Y:S01]  /*11700*/  @P0 IMAD.MOV.U32 R43, RZ, RZ, R121 ;  /* 0x000000ffff2b0224 */ /* 0x000fe200078e0079 */
[----:B0-----:R-:W-:Y:S01]  /*11710*/  IADD3 R120, P2, PT, R45, R38, RZ ;  /* 0x000000262d787210 */ /* 0x001fe20007f5e0ff */
[----:B------:R0:W-:Y:S04]  /*11720*/  STL [R1+0x15c], R121 ;  /* 0x00015c7901007387 */ /* 0x0001e80000100800 */
[----:B------:R1:W3:Y:S01]  /*11730*/  @P0 LDG.E.U8 R115, desc[UR18][R42.64] ;  /* 0x000000122a730981 */ /* 0x0002e2000c1e1100 */
[----:B------:R-:W-:-:S02]  /*11740*/  ISETP.GE.AND P5, PT, R27, RZ, PT ;  /* 0x000000ff1b00720c */ /* 0x000fc40003fa6270 */
[----:B------:R-:W-:Y:S01]  /*11750*/  SEL R46, R5, R46, !P3 ;  /* 0x0000002e052e7207 */ /* 0x000fe20005800000 */
[----:B------:R-:W5:Y:S01]  /*11760*/  LDL.LU R26, [R1+0xa7c] ;  /* 0x000a7c00011a7983 */ /* 0x000f620000300800 */
[----:B0-----:R-:W-:Y:S02]  /*11770*/  LEA.HI.X.SX32 R121, R45, R35, 0x1, P2 ;  /* 0x000000232d797211 */ /* 0x001fe400010f0eff */
[C---:B------:R-:W-:Y:S02]  /*11780*/  ISETP.GT.U32.AND P2, PT, R39.reuse, R49, PT ;  /* 0x000000312700720c */ /* 0x040fe40003f44070 */
[----:B-1----:R-:W-:Y:S02]  /*11790*/  LEA.HI.X.SX32 R42, R44, R35, 0x1, P6 ;  /* 0x000000232c2a7211 */ /* 0x002fe400030f0eff */
[----:B------:R-:W-:Y:S01]  /*117a0*/  ISETP.GT.U32.AND P6, PT, R39, R48, PT ;  /* 0x000000302700720c */ /* 0x000fe20003fc4070 */
[----:B----4-:R-:W-:Y:S01]  /*117b0*/  IMAD R46, R46, UR4, RZ ;  /* 0x000000042e2e7c24 */ /* 0x010fe2000f8e02ff */
[----:B------:R-:W-:Y:S01]  /*117c0*/  STL [R1+0x198], R41 ;  /* 0x0001982901007387 */ /* 0x000fe20000100800 */
[----:B------:R-:W-:Y:S01]  /*117d0*/  @P0 IMAD.MOV.U32 R43, RZ, RZ, R42 ;  /* 0x000000ffff2b0224 */ /* 0x000fe200078e002a */
[----:B------:R-:W0:Y:S01]  /*117e0*/  LDCU UR4, c[0x0][0x3b0] ;  /* 0x00007600ff0477ac */ /* 0x000e220008000800 */
[--C-:B------:R-:W-:Y:S01]  /*117f0*/  @!P4 IMAD.IADD R47, R47, 0x1, -R39.reuse ;  /* 0x000000012f2fc824 */ /* 0x100fe200078e0a27 */
[----:B------:R1:W-:Y:S03]  /*11800*/  STL [R1+0x194], R42 ;  /* 0x0001942a01007387 */ /* 0x0003e60000100800 */
[----:B------:R-:W-:Y:S01]  /*11810*/  @!P2 IMAD.IADD R49, R49, 0x1, -R39 ;  /* 0x000000013131a824 */ /* 0x000fe200078e0a27 */
[----:B------:R4:W-:Y:S01]  /*11820*/  STS.U8 [R30+UR9+0x5180], R114 ;  /* 0x005180721e007988 */ /* 0x0009e20008000009 */
[----:B------:R-:W-:-:S02]  /*11830*/  @!P5 IMAD.MOV R47, RZ, RZ, -R47 ;  /* 0x000000ffff2fd224 */ /* 0x000fc400078e0a2f */
[----:B------:R-:W-:Y:S01]  /*11840*/  @!P6 IMAD.IADD R48, R48, 0x1, -R39 ;  /* 0x000000013030e824 */ /* 0x000fe200078e0a27 */
[C---:B------:R-:W-:Y:S01]  /*11850*/  ISETP.GT.U32.AND P6, PT, R39.reuse, R50, PT ;  /* 0x000000322700720c */ /* 0x040fe20003fc4070 */
[----:B-1----:R-:W-:Y:S01]  /*11860*/  @P0 IMAD.MOV.U32 R42, RZ, RZ, R41 ;  /* 0x000000ffff2a0224 */ /* 0x002fe200078e0029 */
[----:B------:R-:W-:Y:S02]  /*11870*/  IADD3 R41, P2, PT, R46, R38, RZ ;  /* 0x000000262e297210 */ /* 0x000fe40007f5e0ff */
[----:B------:R-:W-:Y:S02]  /*11880*/  ISETP.GE.AND P4, PT, R164, RZ, PT ;  /* 0x000000ffa400720c */ /* 0x000fe40003f86270 */
[----:B----4-:R-:W-:Y:S02]  /*11890*/  PRMT R114, RZ, 0x7610, R114 ;  /* 0x00007610ff727816 */ /* 0x010fe40000000072 */
[----:B------:R-:W-:Y:S02]  /*118a0*/  LEA.HI.X.SX32 R44, R46, R35, 0x1, P2 ;  /* 0x000000232e2c7211 */ /* 0x000fe400010f0eff */
[----:B------:R-:W-:Y:S01]  /*118b0*/  ISETP.GT.U32.AND P2, PT, R39, R49, PT ;  /* 0x000000312700720c */ /* 0x000fe20003f44070 */
[----:B------:R1:W-:Y:S01]  /*118c0*/  STS.U8 [R30+UR9+0x5580], R113 ;  /* 0x005580711e007988 */ /* 0x0003e20008000009 */
[----:B------:R-:W-:-:S03]  /*118d0*/  SEL R47, R5, R47, !P3 ;  /* 0x0000002f052f7207 */ /* 0x000fc60005800000 */
[----:B------:R4:W3:Y:S01]  /*118e0*/  @P0 LDG.E.U8 R114, desc[UR18][R42.64] ;  /* 0x000000122a720981 */ /* 0x0008e2000c1e1100 */
[----:B------:R-:W-:Y:S01]  /*118f0*/  ISETP.GE.AND P5, PT, R163, RZ, PT ;  /* 0x000000ffa300720c */ /* 0x000fe20003fa6270 */
[----:B--2---:R-:W-:Y:S01]  /*11900*/  IMAD R47, R47, UR5, RZ ;  /* 0x000000052f2f7c24 */ /* 0x004fe2000f8e02ff */
[----:B------:R-:W2:Y:S01]  /*11910*/  LDCU UR5, c[0x0][0x3b0] ;  /* 0x00007600ff0577ac */ /* 0x000ea20008000800 */
[----:B-1----:R-:W-:Y:S01]  /*11920*/  PRMT R113, RZ, 0x7610, R113 ;  /* 0x00007610ff717816 */ /* 0x002fe20000000071 */
[----:B------:R-:W-:Y:S01]  /*11930*/  STL [R1+0x1a0], R120 ;  /* 0x0001a07801007387 */ /* 0x000fe20000100800 */
[----:B----4-:R-:W-:-:S03]  /*11940*/  @P0 IMAD.MOV.U32 R42, RZ, RZ, R120 ;  /* 0x000000ffff2a0224 */ /* 0x010fc600078e0078 */
[----:B------:R1:W-:Y:S01]  /*11950*/  STS.U8 [R30+UR9+0x5980], R109 ;  /* 0x0059806d1e007988 */ /* 0x0003e20008000009 */
[----:B------:R-:W-:Y:S02]  /*11960*/  @P0 IMAD.MOV.U32 R43, RZ, RZ, R121 ;  /* 0x000000ffff2b0224 */ /* 0x000fe400078e0079 */
[----:B------:R-:W-:Y:S01]  /*11970*/  @!P6 IMAD.IADD R50, R50, 0x1, -R39 ;  /* 0x000000013232e824 */ /* 0x000fe200078e0a27 */
[----:B------:R-:W5:Y:S01]  /*11980*/  LDL.LU R27, [R1+0xa78] ;  /* 0x000a7800011b7983 */ /* 0x000f620000300800 */
[----:B------:R-:W-:-:S03]  /*11990*/  @!P4 IMAD.MOV R48, RZ, RZ, -R48 ;  /* 0x000000ffff30c224 */ /* 0x000fc600078e0a30 */
[----:B------:R-:W-:Y:S01]  /*119a0*/  STL [R1+0x19c], R121 ;  /* 0x00019c7901007387 */ /* 0x000fe20000100800 */
[----:B-1----:R-:W-:-:S03]  /*119b0*/  PRMT R109, RZ, 0x7610, R109 ;  /* 0x00007610ff6d7816 */ /* 0x002fc6000000006d */
[----:B------:R1:W4:Y:S01]  /*119c0*/  @P0 LDG.E.U8 R113, desc[UR18][R42.64] ;  /* 0x000000122a710981 */ /* 0x000322000c1e1100 */
[----:B------:R-:W-:-:S03]  /*119d0*/  @!P2 IMAD.IADD R49, R49, 0x1, -R39 ;  /* 0x000000013131a824 */ /* 0x000fc600078e0a27 */
[----:B------:R-:W5:Y:S01]  /*119e0*/  LDL.LU R164, [R1+0xa74] ;  /* 0x000a740001a47983 */ /* 0x000f620000300800 */
[----:B------:R-:W-:-:S03]  /*119f0*/  ISETP.GT.U32.AND P6, PT, R39, R50, PT ;  /* 0x000000322700720c */ /* 0x000fc60003fc4070 */
[----:B------:R0:W-:Y:S01]  /*11a00*/  STL [R1+0x1d0], R41 ;  /* 0x0001d02901007387 */ /* 0x0001e20000100800 */
[----:B-1----:R-:W-:Y:S02]  /*11a10*/  @P0 IMAD.MOV.U32 R42, RZ, RZ, R41 ;  /* 0x000000ffff2a0224 */ /* 0x002fe400078e0029 */
[----:B------:R-:W-:Y:S01]  /*11a20*/  @P0 IMAD.MOV.U32 R43, RZ, RZ, R44 ;  /* 0x000000ffff2b0224 */ /* 0x000fe200078e002c */
[----:B------:R-:W-:Y:S01]  /*11a30*/  ISETP.GT.U32.AND P2, PT, R39, R51, PT ;  /* 0x000000332700720c */ /* 0x000fe20003f44070 */
[----:B------:R-:W-:Y:S01]  /*11a40*/  STL [R1+0x1cc], R44 ;  /* 0x0001cc2c01007387 */ /* 0x000fe20000100800 */
[----:B0-----:R-:W-:-:S03]  /*11a50*/  IADD3 R41, P4, PT, R47, R38, RZ ;  /* 0x000000262f297210 */ /* 0x001fc60007f9e0ff */
[----:B------:R0:W3:Y:S01]  /*11a60*/  @P0 LDG.E.U8 R109, desc[UR18][R42.64] ;  /* 0x000000122a6d0981 */ /* 0x0000e2000c1e1100 */
[----:B------:R-:W-:Y:S01]  /*11a70*/  SEL R48, R5, R48, !P3 ;  /* 0x0000003005307207 */ /* 0x000fe20005800000 */
[----:B------:R-:W-:Y:S02]  /*11a80*/  @!P5 IMAD.MOV R49, RZ, RZ, -R49 ;  /* 0x000000ffff31d224 */ /* 0x000fe400078e0a31 */
[----:B------:R-:W5:Y:S01]  /*11a90*/  LDL.LU R163, [R1+0xa70] ;  /* 0x000a700001a37983 */ /* 0x000f620000300800 */
[----:B0-----:R-:W-:Y:S02]  /*11aa0*/  LEA.HI.X.SX32 R42, R47, R35, 0x1, P4 ;  /* 0x000000232f2a7211 */ /* 0x001fe400020f0eff */
[----:B------:R-:W-:Y:S01]  /*11ab0*/  ISETP.GE.AND P4, PT, R118, RZ, PT ;  /* 0x000000ff7600720c */ /* 0x000fe20003f86270 */
[----:B------:R0:W-:Y:S01]  /*11ac0*/  STS.U8 [R30+UR9+0x5d80], R108 ;  /* 0x005d806c1e007988 */ /* 0x0001e20008000009 */
[----:B------:R-:W-:Y:S01]  /*11ad0*/  IMAD R48, R48, UR4, RZ ;  /* 0x0000000430307c24 */ /* 0x000fe2000f8e02ff */
[----:B------:R-:W1:Y:S01]  /*11ae0*/  LDCU UR4, c[0x0][0x3b0] ;  /* 0x00007600ff0477ac */ /* 0x000e620008000800 */
[----:B------:R-:W-:Y:S01]  /*11af0*/  @P0 IMAD.MOV.U32 R43, RZ, RZ, R42 ;  /* 0x000000ffff2b0224 */ /* 0x000fe200078e002a */
[----:B------:R-:W-:Y:S01]  /*11b00*/  STL [R1+0x1d8], R41 ;  /* 0x0001d82901007387 */ /* 0x000fe20000100800 */
[----:B------:R-:W-:-:S03]  /*11b10*/  SEL R49, R5, R49, !P3 ;  /* 0x0000003105317207 */ /* 0x000fc60005800000 */
[----:B------:R2:W-:Y:S01]  /*11b20*/  STL [R1+0x1d4], R42 ;  /* 0x0001d42a01007387 */ /* 0x0005e20000100800 */
[----:B0-----:R-:W-:Y:S01]  /*11b30*/  PRMT R108, RZ, 0x7610, R108 ;  /* 0x00007610ff6c7816 */ /* 0x001fe2000000006c */
[--C-:B------:R-:W-:Y:S01]  /*11b40*/  @!P6 IMAD.IADD R50, R50, 0x1, -R39.reuse ;  /* 0x000000013232e824 */ /* 0x100fe200078e0a27 */
[----:B------:R-:W-:Y:S01]  /*11b50*/  ISETP.GT.U32.AND P5, PT, R39, R52, PT ;  /* 0x000000342700720c */ /* 0x000fe20003fa4070 */
[----:B------:R-:W-:Y:S01]  /*11b60*/  @!P2 IMAD.IADD R51, R51, 0x1, -R39 ;  /* 0x000000013333a824 */ /* 0x000fe200078e0a27 */
[----:B------:R0:W-:Y:S01]  /*11b70*/  STS.U8 [R30+UR9+0x6180], R107 ;  /* 0x0061806b1e007988 */ /* 0x0001e20008000009 */
[----:B--2---:R-:W-:-:S03]  /*11b80*/  @P0 IMAD.MOV.U32 R42, RZ, RZ, R41 ;  /* 0x000000ffff2a0224 */ /* 0x004fc600078e0029 */
[----:B------:R-:W5:Y:S01]  /*11b90*/  LDL.LU R118, [R1+0xa6c] ;  /* 0x000a6c0001767983 */ /* 0x000f620000300800 */
[----:B------:R-:W-:Y:S01]  /*11ba0*/  IMAD R49, R49, UR5, RZ ;  /* 0x0000000531317c24 */ /* 0x000fe2000f8e02ff */
[C---:B------:R-:W-:Y:S01]  /*11bb0*/  ISETP.GT.U32.AND P2, PT, R39.reuse, R51, PT ;  /* 0x000000332700720c */ /* 0x040fe20003f44070 */
[----:B------:R-:W-:Y:S01]  /*11bc0*/  @!P4 IMAD.MOV R50, RZ, RZ, -R50 ;  /* 0x000000ffff32c224 */ /* 0x000fe200078e0a32 */
[----:B------:R2:W3:Y:S01]  /*11bd0*/  @P0 LDG.E.U8 R108, desc[UR18][R42.64] ;  /* 0x000000122a6c0981 */ /* 0x0004e2000c1e1100 */
[----:B------:R-:W-:Y:S02]  /*11be0*/  ISETP.GT.U32.AND P4, PT, R39, R54, PT ;  /* 0x000000362700720c */ /* 0x000fe40003f84070 */
[----:B------:R-:W-:Y:S01]  /*11bf0*/  @!P5 IMAD.IADD R52, R52, 0x1, -R39 ;  /* 0x000000013434d824 */ /* 0x000fe200078e0a27 */
[----:B0-----:R-:W-:Y:S01]  /*11c00*/  PRMT R107, RZ, 0x7610, R107 ;  /* 0x00007610ff6b7816 */ /* 0x001fe2000000006b */
[----:B------:R-:W-:Y:S01]  /*11c10*/  STS.U8 [R30+UR9+0x6580], R106 ;  /* 0x0065806a1e007988 */ /* 0x000fe20008000009 */
[----:B------:R-:W0:Y:S01]  /*11c20*/  LDCU UR5, c[0x0][0x3b0] ;  /* 0x00007600ff0577ac */ /* 0x000e220008000800 */
[----:B--2---:R-:W-:-:S04]  /*11c30*/  IADD3 R42, P6, PT, R48, R38, RZ ;  /* 0x00000026302a7210 */ /* 0x004fc80007fde0ff */
[-C--:B------:R-:W-:Y:S02]  /*11c40*/  LEA.HI.X.SX32 R43, R48, R35.reuse, 0x1, P6 ;  /* 0x00000023302b7211 */ /* 0x080fe400030f0eff */
[----:B------:R-:W-:Y:S02]  /*11c50*/  IADD3 R41, P6, PT, R49, R38, RZ ;  /* 0x0000002631297210 */ /* 0x000fe40007fde0ff */
[----:B------:R-:W-:Y:S01]  /*11c60*/  SEL R50, R5, R50, !P3 ;  /* 0x0000003205327207 */ /* 0x000fe20005800000 */
[----:B------:R2:W-:Y:S01]  /*11c70*/  STL [R1+0x1e0], R42 ;  /* 0x0001e02a01007387 */ /* 0x0005e20000100800 */
[----:B------:R-:W-:Y:S02]  /*11c80*/  LEA.HI.X.SX32 R44, R49, R35, 0x1, P6 ;  /* 0x00000023312c7211 */ /* 0x000fe400030f0eff */
[----:B------:R-:W-:Y:S01]  /*11c90*/  ISETP.GE.AND P6, PT, R112, RZ, PT ;  /* 0x000000ff7000720c */ /* 0x000fe20003fc6270 */
[----:B-1----:R-:W-:Y:S01]  /*11ca0*/  IMAD R50, R50, UR4, RZ ;  /* 0x0000000432327c24 */ /* 0x002fe2000f8e02ff */
[----:B------:R-:W1:Y:S01]  /*11cb0*/  LDCU UR4, c[0x0][0x3b0] ;  /* 0x00007600ff0477ac */ /* 0x000e620008000800 */
[----:B------:R-:W-:Y:S01]  /*11cc0*/  STL [R1+0x1dc], R43 ;  /* 0x0001dc2b01007387 */ /* 0x000fe20000100800 */
[----:B------:R-:W-:Y:S01]  /*11cd0*/  @!P2 IMAD.IADD R51, R51, 0x1, -R39 ;  /* 0x000000013333a824 */ /* 0x000fe200078e0a27 */
[----:B------:R-:W-:-:S02]  /*11ce0*/  ISETP.GT.U32.AND P5, PT, R39, R52, PT ;  /* 0x000000342700720c */ /* 0x000fc40003fa4070 */
[----:B------:R2:W3:Y:S01]  /*11cf0*/  @P0 LDG.E.U8 R107, desc[UR18][R42.64] ;  /* 0x000000122a6b0981 */ /* 0x0004e2000c1e1100 */
[----:B------:R-:W-:-:S03]  /*11d00*/  @!P4 IMAD.IADD R54, R54, 0x1, -R39 ;  /* 0x000000013636c824 */ /* 0x000fc600078e0a27 */
[----:B------:R0:W-:Y:S04]  /*11d10*/  STL [R1+0x210], R41 ;  /* 0x0002102901007387 */ /* 0x0001e80000100800 */
[----:B------:R-:W5:Y:S01]  /*11d20*/  LDL.LU R112, [R1+0xa68] ;  /* 0x000a680001707983 */ /* 0x000f620000300800 */
[----:B--2---:R-:W-:Y:S01]  /*11d30*/  @P0 IMAD.MOV.U32 R42, RZ, RZ, R41 ;  /* 0x000000ffff2a0224 */ /* 0x004fe200078e0029 */
[----:B0-----:R-:W-:Y:S02]  /*11d40*/  IADD3 R41, P2, PT, R50, R38, RZ ;  /* 0x0000002632297210 */ /* 0x001fe40007f5e0ff */
[----:B------:R0:W-:Y:S01]  /*11d50*/  STL [R1+0x20c], R44 ;  /* 0x00020c2c01007387 */ /* 0x0001e20000100800 */
[----:B------:R-:W-:Y:S01]  /*11d60*/  @P0 IMAD.MOV.U32 R43, RZ, RZ, R44 ;  /* 0x000000ffff2b0224 */ /* 0x000fe200078e002c */
[C---:B------:R-:W-:Y:S01]  /*11d70*/  ISETP.GT.U32.AND P4, PT, R39.reuse, R54, PT ;  /* 0x000000362700720c */ /* 0x040fe20003f84070 */
[----:B------:R-:W-:Y:S01]  /*11d80*/  @!P6 IMAD.MOV R51, RZ, RZ, -R51 ;  /* 0x000000ffff33e224 */ /* 0x000fe200078e0a33 */
[----:B------:R-:W-:-:S02]  /*11d90*/  ISETP.GT.U32.AND P6, PT, R39, R55, PT ;  /* 0x000000372700720c */ /* 0x000fc40003fc4070 */
[----:B0-----:R-:W-:Y:S02]  /*11da0*/  LEA.HI.X.SX32 R44, R50, R35, 0x1, P2 ;  /* 0x00000023322c7211 */ /* 0x001fe400010f0eff */
[----:B------:R-:W-:Y:S02]  /*11db0*/  ISETP.GT.U32.AND P2, PT, R39, R53, PT ;  /* 0x000000352700720c */ /* 0x000fe40003f44070 */
[----:B------:R-:W-:Y:S02]  /*11dc0*/  SEL R51, R5, R51, !P3 ;  /* 0x0000003305337207 */ /* 0x000fe40005800000 */
[----:B------:R-:W-:Y:S01]  /*11dd0*/  PRMT R106, RZ, 0x7610, R106 ;  /* 0x00007610ff6a7816 */ /* 0x000fe2000000006a */
[--C-:B------:R-:W-:Y:S01]  /*11de0*/  @!P5 IMAD.IADD R52, R52, 0x1, -R39.reuse ;  /* 0x000000013434d824 */ /* 0x100fe200078e0a27 */
[----:B------:R-:W-:Y:S01]  /*11df0*/  ISETP.GE.AND P5, PT, R24, RZ, PT ;  /* 0x000000ff1800720c */ /* 0x000fe20003fa6270 */
[----:B------:R-:W-:Y:S01]  /*11e00*/  STS.U8 [R30+UR9+0x6980], R103 ;  /* 0x006980671e007988 */ /* 0x000fe20008000009 */
[----:B-1----:R-:W-:Y:S01]  /*11e10*/  IMAD R51, R51, UR4, RZ ;  /* 0x0000000433337c24 */ /* 0x002fe2000f8e02ff */
[----:B------:R-:W0:Y:S02]  /*11e20*/  LDCU UR4, c[0x0][0x3b0] ;  /* 0x00007600ff0477ac */ /* 0x000e240008000800 */
[----:B------:R-:W-:Y:S04]  /*11e30*/  STS.U8 [R30+UR9+0x6d80], R102 ;  /* 0x006d80661e007988 */ /* 0x000fe80008000009 */
[----:B------:R-:W-:Y:S01]  /*11e40*/  STS.U8 [R30+UR9+0x7180], R101 ;  /* 0x007180651e007988 */ /* 0x000fe20008000009 */
[----:B------:R-:W-:-:S03]  /*11e50*/  @!P2 IMAD.IADD R53, R53, 0x1, -R39 ;  /* 0x000000013535a824 */ /* 0x000fc600078e0a27 */
[----:B------:R-:W-:Y:S04]  /*11e60*/  STS.U8 [R30+UR9+0x7580], R100 ;  /* 0x007580641e007988 */ /* 0x000fe80008000009 */
[----:B------:R-:W-:Y:S04]  /*11e70*/  STS.U8 [R30+UR9+0x7980], R99 ;  /* 0x007980631e007988 */ /* 0x000fe80008000009 */
[----:B------:R-:W-:Y:S01]  /*11e80*/  STS.U8 [R30+UR9+0x7d80], R98 ;  /* 0x007d80621e007988 */ /* 0x000fe20008000009 */
[----:B------:R-:W-:-:S03]  /*11e90*/  @!P4 IMAD.IADD R54, R54, 0x1, -R39 ;  /* 0x000000013636c824 */ /* 0x000fc600078e0a27 */
[----:B------:R1:W-:Y:S01]  /*11ea0*/  STS.U8 [R31+UR9+0x4200], R105 ;  /* 0x004200691f007988 */ /* 0x0003e20008000009 */
[----:B------:R-:W-:-:S03]  /*11eb0*/  ISETP.GE.AND P2, PT, R25, RZ, PT ;  /* 0x000000ff1900720c */ /* 0x000fc60003f46270 */
[----:B------:R2:W3:Y:S04]  /*11ec0*/  @P0 LDG.E.U8 R106, desc[UR18][R42.64] ;  /* 0x000000122a6a0981 */ /* 0x0004e8000c1e1100 */
[----:B------:R0:W-:Y:S01]  /*11ed0*/  STL [R1+0x218], R41 ;  /* 0x0002182901007387 */ /* 0x0001e20000100800 */
[----:B-1----:R-:W-:Y:S01]  /*11ee0*/  PRMT R105, RZ, 0x7610, R105 ;  /* 0x00007610ff697816 */ /* 0x002fe20000000069 */
[----:B--2---:R-:W-:Y:S02]  /*11ef0*/  @P0 IMAD.MOV.U32 R42, RZ, RZ, R41 ;  /* 0x000000ffff2a0224 */ /* 0x004fe400078e0029 */
[----:B------:R-:W-:Y:S01]  /*11f00*/  @P0 IMAD.MOV.U32 R43, RZ, RZ, R44 ;  /* 0x000000ffff2b0224 */ /* 0x000fe200078e002c */
[----:B0-----:R-:W-:Y:S01]  /*11f10*/  IADD3 R41, P4, PT, R51, R38, RZ ;  /* 0x0000002633297210 */ /* 0x001fe20007f9e0ff */
[----:B------:R-:W-:-:S03]  /*11f20*/  @!P6 IMAD.IADD R55, R55, 0x1, -R39 ;  /* 0x000000013737e824 */ /* 0x000fc600078e0a27 */
[----:B------:R0:W2:Y:S01]  /*11f30*/  @P0 LDG.E.U8 R105, desc[UR18][R42.64] ;  /* 0x000000122a690981 */ /* 0x0000a2000c1e1100 */
[----:B------:R-:W-:Y:S01]  /*11f40*/  @!P5 IMAD.MOV R52, RZ, RZ, -R52 ;  /* 0x000000ffff34d224 */ /* 0x000fe200078e0a34 */
[----:B------:R-:W-:Y:S02]  /*11f50*/  ISETP.GT.U32.AND P6, PT, R39, R55, PT ;  /* 0x000000372700720c */ /* 0x000fe40003fc4070 */
[----:B0-----:R-:W-:Y:S02]  /*11f60*/  LEA.HI.X.SX32 R42, R51, R35, 0x1, P4 ;  /* 0x00000023332a7211 */ /* 0x001fe400020f0eff */
[C---:B------:R-:W-:Y:S01]  /*11f70*/  ISETP.GT.U32.AND P4, PT, R39.reuse, R53, PT ;  /* 0x000000352700720c */ /* 0x040fe20003f84070 */
[----:B------:R-:W-:Y:S01]  /*11f80*/  STL [R1+0x214], R44 ;  /* 0x0002142c01007387 */ /* 0x000fe20000100800 */
[----:B------:R-:W-:Y:S01]  /*11f90*/  ISETP.GT.U32.AND P5, PT, R39, R56, PT ;  /* 0x000000382700720c */ /* 0x000fe20003fa4070 */
[----:B------:R-:W-:Y:S01]  /*11fa0*/  @!P2 IMAD.MOV R54, RZ, RZ, -R54 ;  /* 0x000000ffff36a224 */ /* 0x000fe200078e0a36 */
[----:B------:R-:W-:Y:S01]  /*11fb0*/  SEL R52, R5, R52, !P3 ;  /* 0x0000003405347207 */ /* 0x000fe20005800000 */
[----:B------:R-:W5:Y:S01]  /*11fc0*/  LDL.LU R24, [R1+0xa64] ;  /* 0x000a640001187983 */ /* 0x000f620000300800 */
[----:B------:R-:W-:Y:S01]  /*11fd0*/  ISETP.GE.AND P2, PT, R158, RZ, PT ;  /* 0x000000ff9e00720c */ /* 0x000fe20003f46270 */
[----:B------:R-:W-:-:S02]  /*11fe0*/  @P0 IMAD.MOV.U32 R43, RZ, RZ, R42 ;  /* 0x000000ffff2b0224 */ /* 0x000fc400078e002a */
[----:B------:R-:W5:Y:S01]  /*11ff0*/  LDL.LU R25, [R1+0xa60] ;  /* 0x000a600001197983 */ /* 0x000f620000300800 */
[----:B------:R-:W-:-:S03]  /*12000*/  SEL R54, R5, R54, !P3 ;  /* 0x0000003605367207 */ /* 0x000fc60005800000 */
[----:B------:R0:W-:Y:S01]  /*12010*/  STS.U8 [R31+UR9+0x4600], R104 ;  /* 0x004600681f007988 */ /* 0x0001e20008000009 */
[----:B------:R-:W-:Y:S01]  /*12020*/  IMAD R52, R52, UR5, RZ ;  /* 0x0000000534347c24 */ /* 0x000fe2000f8e02ff */
[----:B------:R-:W-:Y:S02]  /*12030*/  PRMT R103, RZ, 0x7610, R103 ;  /* 0x00007610ff677816 */ /* 0x000fe40000000067 */
[----:B------:R-:W-:Y:S01]  /*12040*/  STL [R1+0x220], R41 ;  /* 0x0002202901007387 */ /* 0x000fe20000100800 */
[--C-:B------:R-:W-:Y:S01]  /*12050*/  @!P4 IMAD.IADD R53, R53, 0x1, -R39.reuse ;  /* 0x000000013535c824 */ /* 0x100fe200078e0a27 */
[----:B------:R-:W-:Y:S01]  /*12060*/  PRMT R102, RZ, 0x7610, R102 ;  /* 0x00007610ff667816 */ /* 0x000fe20000000066 */
[--C-:B------:R-:W-:Y:S01]  /*12070*/  @!P6 IMAD.IADD R55, R55, 0x1, -R39.reuse ;  /* 0x000000013737e824 */ /* 0x100fe200078e0a27 */
[----:B------:R1:W-:Y:S01]  /*12080*/  STL [R1+0x21c], R42 ;  /* 0x00021c2a01007387 */ /* 0x0003e20000100800 */
[----:B0-----:R-:W-:Y:S01]  /*12090*/  PRMT R104, RZ, 0x7610, R104 ;  /* 0x00007610ff687816 */ /* 0x001fe20000000068 */
[----:B------:R-:W-:Y:S01]  /*120a0*/  IMAD R54, R54, UR12, RZ ;  /* 0x0000000c36367c24 */ /* 0x000fe2000f8e02ff */
[----:B------:R-:W-:Y:S01]  /*120b0*/  ISETP.GE.AND P4, PT, R157, RZ, PT ;  /* 0x000000ff9d00720c */ /* 0x000fe20003f86270 */
[----:B------:R-:W-:Y:S01]  /*120c0*/  @!P5 IMAD.IADD R56, R56, 0x1, -R39 ;  /* 0x000000013838d824 */ /* 0x000fe200078e0a27 */
[----:B------:R-:W5:Y:S01]  /*120d0*/  LDL.LU R158, [R1+0xa5c] ;  /* 0x000a5c00019e7983 */ /* 0x000f620000300800 */
[----:B------:R-:W-:Y:S01]  /*120e0*/  @!P2 IMAD.MOV R53, RZ, RZ, -R53 ;  /* 0x000000ffff35a224 */ /* 0x000fe200078e0a35 */
[----:B------:R-:W-:Y:S01]  /*120f0*/  PRMT R101, RZ, 0x7610, R101 ;  /* 0x00007610ff657816 */ /* 0x000fe20000000065 */
[----:B------:R-:W0:Y:S01]  /*12100*/  LDCU UR5, c[0x0][0x3b0] ;  /* 0x00007600ff0577ac */ /* 0x000e220008000800 */
[----:B-1----:R-:W-:Y:S01]  /*12110*/  @P0 IMAD.MOV.U32 R42, RZ, RZ, R41 ;  /* 0x000000ffff2a0224 */ /* 0x002fe200078e0029 */
[----:B------:R-:W-:Y:S01]  /*12120*/  ISETP.GT.U32.AND P5, PT, R39, R56, PT ;  /* 0x000000382700720c */ /* 0x000fe20003fa4070 */
[----:B------:R-:W5:Y:S01]  /*12130*/  LDL.LU R157, [R1+0xa58] ;  /* 0x000a5800019d7983 */ /* 0x000f620000300800 */
[----:B------:R-:W-:Y:S01]  /*12140*/  PRMT R100, RZ, 0x7610, R100 ;  /* 0x00007610ff647816 */ /* 0x000fe20000000064 */
[----:B------:R-:W1:Y:S02]  /*12150*/  LDCU UR12, c[0x0][0x3b0] ;  /* 0x00007600ff0c77ac */ /* 0x000e640008000800 */
[----:B------:R0:W2:Y:S02]  /*12160*/  @P0 LDG.E.U8 R104, desc[UR18][R42.64] ;  /* 0x000000122a680981 */ /* 0x0000a4000c1e1100 */
[----:B0-----:R-:W-:-:S04]  /*12170*/  IADD3 R42, P6, PT, R52, R38, RZ ;  /* 0x00000026342a7210 */ /* 0x001fc80007fde0ff */
[----:B------:R-:W-:Y:S02]  /*12180*/  LEA.HI.X.SX32 R43, R52, R35, 0x1, P6 ;  /* 0x00000023342b7211 */ /* 0x000fe400030f0eff */
[C---:B------:R-:W-:Y:S01]  /*12190*/  IADD3 R41, P6, PT, R54.reuse, R38, RZ ;  /* 0x0000002636297210 */ /* 0x040fe20007fde0ff */
[----:B------:R-:W-:Y:S01]  /*121a0*/  @!P4 IMAD.MOV R55, RZ, RZ, -R55 ;  /* 0x000000ffff37c224 */ /* 0x000fe200078e0a37 */
[----:B------:R-:W-:Y:S01]  /*121b0*/  SEL R53, R5, R53, !P3 ;  /* 0x0000003505357207 */ /* 0x000fe20005800000 */
[----:B------:R0:W-:Y:S01]  /*121c0*/  STL [R1+0x270], R42 ;  /* 0x0002702a01007387 */ /* 0x0001e20000100800 */
[----:B------:R-:W-:Y:S02]  /*121d0*/  LEA.HI.X.SX32 R44, R54, R35, 0x1, P6 ;  /* 0x00000023362c7211 */ /* 0x000fe400030f0eff */
[----:B------:R-:W-:Y:S01]  /*121e0*/  ISETP.GT.U32.AND P2, PT, R39, R57, PT ;  /* 0x000000392700720c */ /* 0x000fe20003f44070 */
[----:B------:R0:W-:Y:S01]  /*121f0*/  STL [R1+0x26c], R43 ;  /* 0x00026c2b01007387 */ /* 0x0001e20000100800 */
[----:B------:R-:W-:Y:S01]  /*12200*/  SEL R55, R5, R55, !P3 ;  /* 0x0000003705377207 */ /* 0x000fe20005800000 */
[----:B------:R-:W-:-:S02]  /*12210*/  IMAD R53, R53, UR4, RZ ;  /* 0x0000000435357c24 */ /* 0x000fc4000f8e02ff */
[----:B------:R0:W2:Y:S01]  /*12220*/  @P0 LDG.E.U8 R103, desc[UR18][R42.64] ;  /* 0x000000122a670981 */ /* 0x0000a2000c1e1100 */
[----:B------:R-:W-:Y:S01]  /*12230*/  ISETP.GE.AND P4, PT, R111, RZ, PT ;  /* 0x000000ff6f00720c */ /* 0x000fe20003f86270 */
[----:B------:R-:W-:Y:S01]  /*12240*/  IMAD R55, R55, UR13, RZ ;  /* 0x0000000d37377c24 */ /* 0x000fe2000f8e02ff */
[----:B------:R-:W1:Y:S01]  /*12250*/  LDCU UR4, c[0x0][0x3b0] ;  /* 0x00007600ff0477ac */ /* 0x000e620008000800 */
[----:B------:R-:W-:Y:S02]  /*12260*/  @!P5 IMAD.IADD R56, R56, 0x1, -R39 ;  /* 0x000000013838d824 */ /* 0x000fe400078e0a27 */
[----:B0-----:R-:W-:Y:S02]  /*12270*/  @P0 IMAD.MOV.U32 R42, RZ, RZ, R41 ;  /* 0x000000ffff2a0224 */ /* 0x001fe400078e0029 */
[----:B------:R-:W-:Y:S01]  /*12280*/  @P0 IMAD.MOV.U32 R43, RZ, RZ, R44 ;  /* 0x000000ffff2b0224 */ /* 0x000fe200078e002c */
[----:B------:R-:W-:Y:S01]  /*12290*/  ISETP.GT.U32.AND P5, PT, R39, R58, PT ;  /* 0x0000003a2700720c */ /* 0x000fe20003fa4070 */
[----:B------:R0:W-:Y:S01]  /*122a0*/  STL [R1+0x278], R41 ;  /* 0x0002782901007387 */ /* 0x0001e20000100800 */
[----:B------:R-:W-:Y:S01]  /*122b0*/  @!P2 IMAD.IADD R57, R57, 0x1, -R39 ;  /* 0x000000013939a824 */ /* 0x000fe200078e0a27 */
[----:B------:R-:W-:Y:S01]  /*122c0*/  PRMT R99, RZ, 0x7610, R99 ;  /* 0x00007610ff637816 */ /* 0x000fe20000000063 */
[----:B------:R-:W1:Y:S01]  /*122d0*/  LDCU UR13, c[0x0][0x3b0] ;  /* 0x00007600ff0d77ac */ /* 0x000e620008000800 */
[----:B------:R0:W2:Y:S01]  /*122e0*/  @P0 LDG.E.U8 R102, desc[UR18][R42.64] ;  /* 0x000000122a660981 */ /* 0x0000a2000c1e1100 */
[----:B------:R-:W-:Y:S01]  /*122f0*/  @!P4 IMAD.MOV R56, RZ, RZ, -R56 ;  /* 0x000000ffff38c224 */ /* 0x000fe200078e0a38 */
[----:B0-----:R-:W-:-:S04]  /*12300*/  IADD3 R42, P6, PT, R53, R38, RZ ;  /* 0x00000026352a7210 */ /* 0x001fc80007fde0ff */
[----:B------:R-:W-:Y:S02]  /*12310*/  LEA.HI.X.SX32 R43, R53, R35, 0x1, P6 ;  /* 0x00000023352b7211 */ /* 0x000fe400030f0eff */
[----:B------:R-:W-:Y:S01]  /*12320*/  IADD3 R41, P6, PT, R55, R38, RZ ;  /* 0x0000002637297210 */ /* 0x000fe20007fde0ff */
[----:B------:R0:W-:Y:S01]  /*12330*/  STL [R1+0x274], R44 ;  /* 0x0002742c01007387 */ /* 0x0001e20000100800 */
[----:B------:R-:W-:Y:S01]  /*12340*/  ISETP.GT.U32.AND P2, PT, R39, R57, PT ;  /* 0x000000392700720c */ /* 0x000fe20003f44070 */
[----:B------:R-:W-:Y:S01]  /*12350*/  @!P5 IMAD.IADD R58, R58, 0x1, -R39 ;  /* 0x000000013a3ad824 */ /* 0x000fe200078e0a27 */
[----:B------:R-:W-:Y:S01]  /*12360*/  SEL R56, R5, R56, !P3 ;  /* 0x0000003805387207 */ /* 0x000fe20005800000 */
[----:B------:R-:W5:Y:S01]  /*12370*/  LDL.LU R111, [R1+0xa54] ;  /* 0x000a5400016f7983 */ /* 0x000f620000300800 */
[----:B------:R-:W-:-:S03]  /*12380*/  ISETP.GE.AND P4, PT, R110, RZ, PT ;  /* 0x000000ff6e00720c */ /* 0x000fc60003f86270 */
[----:B------:R1:W2:Y:S01]  /*12390*/  @P0 LDG.E.U8 R101, desc[UR18][R42.64] ;  /* 0x000000122a650981 */ /* 0x0002a2000c1e1100 */
[----:B0-----:R-:W-:Y:S02]  /*123a0*/  LEA.HI.X.SX32 R44, R55, R35, 0x1, P6 ;  /* 0x00000023372c7211 */ /* 0x001fe400030f0eff */
[C---:B------:R-:W-:Y:S01]  /*123b0*/  ISETP.GT.U32.AND P6, PT, R39.reuse, R59, PT ;  /* 0x0000003b2700720c */ /* 0x040fe20003fc4070 */
[----:B-1----:R-:W-:Y:S01]  /*123c0*/  IMAD R56, R56, UR4, RZ ;  /* 0x0000000438387c24 */ /* 0x002fe2000f8e02ff */
[----:B------:R-:W-:Y:S01]  /*123d0*/  ISETP.GT.U32.AND P5, PT, R39, R58, PT ;  /* 0x0000003a2700720c */ /* 0x000fe20003fa4070 */
[----:B------:R0:W-:Y:S01]  /*123e0*/  STL [R1+0x280], R42 ;  /* 0x0002802a01007387 */ /* 0x0001e20000100800 */
[----:B------:R-:W-:Y:S01]  /*123f0*/  @!P2 IMAD.IADD R57, R57, 0x1, -R39 ;  /* 0x000000013939a824 */ /* 0x000fe200078e0a27 */
[----:B------:R-:W1:Y:S02]  /*12400*/  LDCU UR4, c[0x0][0x3b0] ;  /* 0x00007600ff0477ac */ /* 0x000e640008000800 */
[----:B------:R4:W-:Y:S04]  /*12410*/  STL [R1+0x27c], R43 ;  /* 0x00027c2b01007387 */ /* 0x0009e80000100800 */
[----:B------:R4:W-:Y:S01]  /*12420*/  STL [R1+0x2b0], R41 ;  /* 0x0002b02901007387 */ /* 0x0009e20000100800 */
[----:B0-----:R-:W-:-:S02]  /*12430*/  @P0 IMAD.MOV.U32 R42, RZ, RZ, R41 ;  /* 0x000000ffff2a0224 */ /* 0x001fc400078e0029 */
[----:B------:R-:W-:Y:S01]  /*12440*/  @!P6 IMAD.IADD R59, R59, 0x1, -R39 ;  /* 0x000000013b3be824 */ /* 0x000fe200078e0a27 */
[----:B------:R0:W-:Y:S01]  /*12450*/  STL [R1+0x2ac], R44 ;  /* 0x0002ac2c01007387 */ /* 0x0001e20000100800 */
[----:B----4-:R-:W-:Y:S01]  /*12460*/  @P0 IMAD.MOV.U32 R43, RZ, RZ, R44 ;  /* 0x000000ffff2b0224 */ /* 0x010fe200078e002c */
[----:B------:R-:W-:Y:S01]  /*12470*/  IADD3 R41, P6, PT, R56, R38, RZ ;  /* 0x0000002638297210 */ /* 0x000fe20007fde0ff */
[----:B------:R-:W-:Y:S01]  /*12480*/  @!P4 IMAD.MOV R57, RZ, RZ, -R57 ;  /* 0x000000ffff39c224 */ /* 0x000fe200078e0a39 */
[C---:B------:R-:W-:Y:S01]  /*12490*/  ISETP.GT.U32.AND P2, PT, R39.reuse, R59, PT ;  /* 0x0000003b2700720c */ /* 0x040fe20003f44070 */
[----:B------:R-:W-:Y:S01]  /*124a0*/  @!P5 IMAD.IADD R58, R58, 0x1, -R39 ;  /* 0x000000013a3ad824 */ /* 0x000fe200078e0a27 */
[----:B------:R4:W2:Y:S01]  /*124b0*/  @P0 LDG.E.U8 R100, desc[UR18][R42.64] ;  /* 0x000000122a640981 */ /* 0x0008a2000c1e1100 */
[----:B0-----:R-:W-:Y:S02]  /*124c0*/  LEA.HI.X.SX32 R44, R56, R35, 0x1, P6 ;  /* 0x00000023382c7211 */ /* 0x001fe400030f0eff */
[----:B------:R-:W-:Y:S01]  /*124d0*/  ISETP.GE.AND P6, PT, R22, RZ, PT ;  /* 0x000000ff1600720c */ /* 0x000fe20003fc6270 */
[----:B------:R-:W5:Y:S01]  /*124e0*/  LDL.LU R110, [R1+0xa50] ;  /* 0x000a5000016e7983 */ /* 0x000f620000300800 */
[----:B------:R-:W-:-:S02]  /*124f0*/  ISETP.GT.U32.AND P4, PT, R39, R60, PT ;  /* 0x0000003c2700720c */ /* 0x000fc40003f84070 */
[----:B------:R-:W-:Y:S02]  /*12500*/  SEL R57, R5, R57, !P3 ;  /* 0x0000003905397207 */ /* 0x000fe40005800000 */
[----:B------:R-:W-:-:S03]  /*12510*/  ISETP.GE.AND P5, PT, R23, RZ, PT ;  /* 0x000000ff1700720c */ /* 0x000fc60003fa6270 */
[----:B------:R-:W-:Y:S01]  /*12520*/  IMAD R57, R57, UR5, RZ ;  /* 0x0000000539397c24 */ /* 0x000fe2000f8e02ff */
[----:B------:R-:W0:Y:S01]  /*12530*/  LDCU UR5, c[0x0][0x3b0] ;  /* 0x00007600ff0577ac */ /* 0x000e220008000800 */
[----:B----4-:R-:W-:Y:S01]  /*12540*/  @P0 IMAD.MOV.U32 R42, RZ, RZ, R41 ;  /* 0x000000ffff2a0224 */ /* 0x010fe200078e0029 */
[----:B------:R4:W-:Y:S01]  /*12550*/  STL [R1+0x2b8], R41 ;  /* 0x0002b82901007387 */ /* 0x0009e20000100800 */
[----:B------:R-:W-:Y:S02]  /*12560*/  @P0 IMAD.MOV.U32 R43, RZ, RZ, R44 ;  /* 0x000000ffff2b0224 */ /* 0x000fe400078e002c */
[----:B------:R-:W-:Y:S01]  /*12570*/  @!P6 IMAD.MOV R58, RZ, RZ, -R58 ;  /* 0x000000ffff3ae224 */ /* 0x000fe200078e0a3a */
[----:B------:R-:W5:Y:S01]  /*12580*/  LDL.LU R22, [R1+0xa4c] ;  /* 0x000a4c0001167983 */ /* 0x000f620000300800 */
[--C-:B------:R-:W-:Y:S02]  /*12590*/  @!P2 IMAD.IADD R59, R59, 0x1, -R39.reuse ;  /* 0x000000013b3ba824 */ /* 0x100fe400078e0a27 */
[----:B------:R-:W-:Y:S01]  /*125a0*/  @!P4 IMAD.IADD R60, R60, 0x1, -R39 ;  /* 0x000000013c3cc824 */ /* 0x000fe200078e0a27 */
[----:B------:R-:W-:Y:S01]  /*125b0*/  ISETP.GT.U32.AND P2, PT, R39, R62, PT ;  /* 0x0000003e2700720c */ /* 0x000fe20003f44070 */
[----:B------:R0:W2:Y:S01]  /*125c0*/  @P0 LDG.E.U8 R99, desc[UR18][R42.64] ;  /* 0x000000122a630981 */ /* 0x0000a2000c1e1100 */
[----:B----4-:R-:W-:Y:S01]  /*125d0*/  IADD3 R41, P6, PT, R57, R38, RZ ;  /* 0x0000002639297210 */ /* 0x010fe20007fde0ff */
[----:B------:R-:W-:Y:S01]  /*125e0*/  @!P5 IMAD.MOV R59, RZ, RZ, -R59 ;  /* 0x000000ffff3bd224 */ /* 0x000fe200078e0a3b */
[----:B------:R-:W-:-:S02]  /*125f0*/  ISETP.GT.U32.AND P4, PT, R39, R61, PT ;  /* 0x0000003d2700720c */ /* 0x000fc40003f84070 */
[----:B0-----:R-:W-:Y:S02]  /*12600*/  LEA.HI.X.SX32 R42, R57, R35, 0x1, P6 ;  /* 0x00000023392a7211 */ /* 0x001fe400030f0eff */
[----:B------:R-:W-:Y:S02]  /*12610*/  ISETP.GT.U32.AND P6, PT, R39, R60, PT ;  /* 0x0000003c2700720c */ /* 0x000fe40003fc4070 */
[C---:B------:R-:W-:Y:S01]  /*12620*/  SEL R59, R5.reuse, R59, !P3 ;  /* 0x0000003b053b7207 */ /* 0x040fe20005800000 */
[----:B------:R-:W-:Y:S01]  /*12630*/  STL [R1+0x2b4], R44 ;  /* 0x0002b42c01007387 */ /* 0x000fe20000100800 */
[----:B------:R-:W-:Y:S02]  /*12640*/  SEL R58, R5, R58, !P3 ;  /* 0x0000003a053a7207 */ /* 0x000fe40005800000 */
[----:B------:R-:W-:Y:S01]  /*12650*/  ISETP.GE.AND P5, PT, R156, RZ, PT ;  /* 0x000000ff9c00720c */ /* 0x000fe20003fa6270 */
[----:B------:R-:W5:Y:S01]  /*12660*/  LDL.LU R23, [R1+0xa48] ;  /* 0x000a480001177983 */ /* 0x000f620000300800 */
[----:B------:R-:W-:Y:S01]  /*12670*/  IMAD R59, R59, UR5, RZ ;  /* 0x000000053b3b7c24 */ /* 0x000fe2000f8e02ff */
[----:B------:R-:W-:Y:S01]  /*12680*/  PRMT R98, RZ, 0x7610, R98 ;  /* 0x00007610ff627816 */ /* 0x000fe20000000062 */
[----:B------:R-:W-:Y:S01]  /*12690*/  @P0 IMAD.MOV.U32 R43, RZ, RZ, R42 ;  /* 0x000000ffff2b0224 */ /* 0x000fe200078e002a */
[----:B------:R-:W-:Y:S01]  /*126a0*/  STL [R1+0x2c0], R41 ;  /* 0x0002c02901007387 */ /* 0x000fe20000100800 */
[--C-:B------:R-:W-:Y:S01]  /*126b0*/  @!P2 IMAD.IADD R62, R62, 0x1, -R39.reuse ;  /* 0x000000013e3ea824 */ /* 0x100fe200078e0a27 */
[----:B------:R-:W0:Y:S02]  /*126c0*/  LDCU UR5, c[0x0][0x3b0] ;  /* 0x00007600ff0577ac */ /* 0x000e240008000800 */
[----:B------:R4:W-:Y:S01]  /*126d0*/  STL [R1+0x2bc], R42 ;  /* 0x0002bc2a01007387 */ /* 0x0009e20000100800 */
[----:B-1----:R-:W-:Y:S01]  /*126e0*/  IMAD R58, R58, UR4, RZ ;  /* 0x000000043a3a7c24 */ /* 0x002fe2000f8e02ff */
[----:B------:R-:W1:Y:S01]  /*126f0*/  LDCU UR4, c[0x0][0x3b0] ;  /* 0x00007600ff0477ac */ /* 0x000e620008000800 */
[--C-:B------:R-:W-:Y:S01]  /*12700*/  @!P6 IMAD.IADD R60, R60, 0x1, -R39.reuse ;  /* 0x000000013c3ce824 */ /* 0x100fe200078e0a27 */
[----:B------:R0:W-:Y:S01]  /*12710*/  STS.U8 [R31+UR9+0x4a00], R97 ;  /* 0x004a00611f007988 */ /* 0x0001e20008000009 */
[----:B------:R-:W-:Y:S01]  /*12720*/  @!P4 IMAD.IADD R61, R61, 0x1, -R39 ;  /* 0x000000013d3dc824 */ /* 0x000fe200078e0a27 */
[----:B------:R-:W-:Y:S01]  /*12730*/  ISETP.GT.U32.AND P4, PT, R39, R62, PT ;  /* 0x0000003e2700720c */ /* 0x000fe20003f84070 */
[----:B----4-:R-:W-:Y:S01]  /*12740*/  @P0 IMAD.MOV.U32 R42, RZ, RZ, R41 ;  /* 0x000000ffff2a0224 */ /* 0x010fe200078e0029 */
[C---:B------:R-:W-:Y:S01]  /*12750*/  IADD3 R41, P6, PT, R59.reuse, R38, RZ ;  /* 0x000000263b297210 */ /* 0x040fe20007fde0ff */
[----:B------:R-:W5:Y:S04]  /*12760*/  LDL.LU R156, [R1+0xa44] ;  /* 0x000a4400019c7983 */ /* 0x000f680000300800 */
[----:B------:R4:W2:Y:S01]  /*12770*/  @P0 LDG.E.U8 R98, desc[UR18][R42.64] ;  /* 0x000000122a620981 */ /* 0x0008a2000c1e1100 */
[----:B------:R-:W-:-:S02]  /*12780*/  LEA.HI.X.SX32 R44, R59, R35, 0x1, P6 ;  /* 0x000000233b2c7211 */ /* 0x000fc400030f0eff */
[----:B------:R-:W-:Y:S01]  /*12790*/  ISETP.GE.AND P6, PT, R150, RZ, PT ;  /* 0x000000ff9600720c */ /* 0x000fe20003fc6270 */
[----:B------:R-:W-:Y:S01]  /*127a0*/  @!P5 IMAD.MOV R60, RZ, RZ, -R60 ;  /* 0x000000ffff3cd224 */ /* 0x000fe200078e0a3c */
[----:B----4-:R-:W-:-:S04]  /*127b0*/  IADD3 R42, P2, PT, R58, R38, RZ ;  /* 0x000000263a2a7210 */ /* 0x010fc80007f5e0ff */
[----:B------:R-:W-:Y:S02]  /*127c0*/  LEA.HI.X.SX32 R43, R58, R35, 0x1, P2 ;  /* 0x000000233a2b7211 */ /* 0x000fe400010f0eff */
[C---:B------:R-:W-:Y:S02]  /*127d0*/  ISETP.GT.U32.AND P2, PT, R39.reuse, R61, PT ;  /* 0x0000003d2700720c */ /* 0x040fe40003f44070 */
[----:B------:R-:W-:Y:S02]  /*127e0*/  ISETP.GT.U32.AND P5, PT, R39, R63, PT ;  /* 0x0000003f2700720c */ /* 0x000fe40003fa4070 */
[----:B------:R-:W-:Y:S01]  /*127f0*/  SEL R60, R5, R60, !P3 ;  /* 0x0000003c053c7207 */ /* 0x000fe20005800000 */
[----:B------:R-:W-:Y:S01]  /*12800*/  @!P4 IMAD.IADD R62, R62, 0x1, -R39 ;  /* 0x000000013e3ec824 */ /* 0x000fe200078e0a27 */
[----:B0-----:R-:W-:Y:S02]  /*12810*/  PRMT R97, RZ, 0x7610, R97 ;  /* 0x00007610ff617816 */ /* 0x001fe40000000061 */
[----:B------:R-:W-:Y:S01]  /*12820*/  ISETP.GE.AND P4, PT, R20, RZ, PT ;  /* 0x000000ff1400720c */ /* 0x000fe20003f86270 */
[----:B------:R-:W-:Y:S01]  /*12830*/  IMAD R60, R60, UR12, RZ ;  /* 0x0000000c3c3c7c24 */ /* 0x000fe2000f8e02ff */
[----:B------:R0:W-:Y:S01]  /*12840*/  STL [R1+0x2f0], R42 ;  /* 0x0002f02a01007387 */ /* 0x0001e20000100800 */
[----:B------:R-:W-:Y:S01]  /*12850*/  @!P6 IMAD.MOV R62, RZ, RZ, -R62 ;  /* 0x000000ffff3ee224 */ /* 0x000fe200078e0a3e */
[----:B------:R-:W4:Y:S01]  /*12860*/  LDCU UR12, c[0x0][0x3b0] ;  /* 0x00007600ff0c77ac */ /* 0x000f220008000800 */
[----:B------:R-:W-:Y:S01]  /*12870*/  @!P2 IMAD.IADD R61, R61, 0x1, -R39 ;  /* 0x000000013d3da824 */ /* 0x000fe200078e0a27 */
[----:B------:R-:W-:Y:S04]  /*12880*/  STL [R1+0x2ec], R43 ;  /* 0x0002ec2b01007387 */ /* 0x000fe80000100800 */
[----:B------:R0:W2:Y:S01]  /*12890*/  @P0 LDG.E.U8 R97, desc[UR18][R42.64] ;  /* 0x000000122a610981 */ /* 0x0000a2000c1e1100 */
[----:B------:R-:W-:-:S03]  /*128a0*/  SEL R62, R5, R62, !P3 ;  /* 0x0000003e053e7207 */ /* 0x000fc60005800000 */
[----:B------:R1:W-:Y:S01]  /*128b0*/  STL [R1+0x2f8], R41 ;  /* 0x0002f82901007387 */ /* 0x0003e20000100800 */
[----:B------:R-:W-:-:S03]  /*128c0*/  @!P5 IMAD.IADD R63, R63, 0x1, -R39 ;  /* 0x000000013f3fd824 */ /* 0x000fc600078e0a27 */
[----:B------:R4:W-:Y:S01]  /*128d0*/  STS.U8 [R31+UR9+0x4e00], R96 ;  /* 0x004e00601f007988 */ /* 0x0009e20008000009 */
[----:B0-----:R-:W-:-:S03]  /*128e0*/  @P0 IMAD.MOV.U32 R42, RZ, RZ, R41 ;  /* 0x000000ffff2a0224 */ /* 0x001fc600078e0029 */
[----:B------:R-:W5:Y:S01]  /*128f0*/  LDL.LU R150, [R1+0xa40] ;  /* 0x000a400001967983 */ /* 0x000f620000300800 */
[----:B-1----:R-:W-:Y:S01]  /*12900*/  IADD3 R41, P2, PT, R60, R38, RZ ;  /* 0x000000263c297210 */ /* 0x002fe20007f5e0ff */
[----:B------:R-:W-:Y:S02]  /*12910*/  @P0 IMAD.MOV.U32 R43, RZ, RZ, R44 ;  /* 0x000000ffff2b0224 */ /* 0x000fe400078e002c */
[----:B------:R0:W-:Y:S01]  /*12920*/  STL [R1+0x2f4], R44 ;  /* 0x0002f42c01007387 */ /* 0x0001e20000100800 */
[----:B----4-:R-:W-:Y:S01]  /*12930*/  PRMT R96, RZ, 0x7610, R96 ;  /* 0x00007610ff607816 */ /* 0x010fe20000000060 */
[----:B------:R-:W-:Y:S02]  /*12940*/  @!P4 IMAD.MOV R61, RZ, RZ, -R61 ;  /* 0x000000ffff3dc224 */ /* 0x000fe400078e0a3d */
[----:B------:R1:W-:Y:S01]  /*12950*/  STS.U8 [R31+UR9+0x5200], R95 ;  /* 0x0052005f1f007988 */ /* 0x0003e20008000009 */
[----:B------:R-:W-:Y:S01]  /*12960*/  IMAD R62, R62, UR4, RZ ;  /* 0x000000043e3e7c24 */ /* 0x000fe2000f8e02ff */
[----:B------:R-:W-:Y:S01]  /*12970*/  ISETP.GT.U32.AND P5, PT, R39, R63, PT ;  /* 0x0000003f2700720c */ /* 0x000fe20003fa4070 */
[----:B------:R-:W4:Y:S01]  /*12980*/  LDCU UR4, c[0x0][0x3b0] ;  /* 0x00007600ff0477ac */ /* 0x000f220008000800 */
[----:B------:R3:W2:Y:S01]  /*12990*/  @P0 LDG.E.U8 R96, desc[UR18][R42.64] ;  /* 0x000000122a600981 */ /* 0x0006a2000c1e1100 */
[----:B0-----:R-:W-:-:S02]  /*129a0*/  LEA.HI.X.SX32 R44, R60, R35, 0x1, P2 ;  /* 0x000000233c2c7211 */ /* 0x001fc400010f0eff */
[----:B------:R-:W-:Y:S01]  /*129b0*/  ISETP.GT.U32.AND P6, PT, R39, R64, PT ;  /* 0x000000402700720c */ /* 0x000fe20003fc4070 */
[----:B------:R-:W5:Y:S01]  /*129c0*/  LDL.LU R20, [R1+0xa3c] ;  /* 0x000a3c0001147983 */ /* 0x000f620000300800 */
[----:B-1----:R-:W-:Y:S02]  /*129d0*/  PRMT R95, RZ, 0x7610, R95 ;  /* 0x00007610ff5f7816 */ /* 0x002fe4000000005f */
[----:B------:R-:W-:Y:S01]  /*129e0*/  SEL R61, R5, R61, !P3 ;  /* 0x0000003d053d7207 */ /* 0x000fe20005800000 */
[----:B---3--:R-:W-:Y:S02]  /*129f0*/  @P0 IMAD.MOV.U32 R42, RZ, RZ, R41 ;  /* 0x000000ffff2a0224 */ /* 0x008fe400078e0029 */
[----:B------:R-:W-:Y:S01]  /*12a00*/  @P0 IMAD.MOV.U32 R43, RZ, RZ, R44 ;  /* 0x000000ffff2b0224 */ /* 0x000fe200078e002c */
[----:B------:R-:W-:Y:S02]  /*12a10*/  IADD3 R45, P4, PT, R62, R38, RZ ;  /* 0x000000263e2d7210 */ /* 0x000fe40007f9e0ff */
[----:B------:R-:W-:-:S02]  /*12a20*/  ISETP.GE.AND P2, PT, R21, RZ, PT ;  /* 0x000000ff1500720c */ /* 0x000fc40003f46270 */
[----:B------:R0:W3:Y:S01]  /*12a30*/  @P0 LDG.E.U8 R95, desc[UR18][R42.64] ;  /* 0x000000122a5f0981 */ /* 0x0000e2000c1e1100 */
[----:B------:R-:W-:Y:S01]  /*12a40*/  IMAD R61, R61, UR5, RZ ;  /* 0x000000053d3d7c24 */ /* 0x000fe2000f8e02ff */
[----:B------:R-:W1:Y:S01]  /*12a50*/  LDCU UR5, c[0x0][0x3b0] ;  /* 0x00007600ff0577ac */ /* 0x000e620008000800 */
[--C-:B------:R-:W-:Y:S01]  /*12a60*/  @!P5 IMAD.IADD R63, R63, 0x1, -R39.reuse ;  /* 0x000000013f3fd824 */ /* 0x100fe200078e0a27 */
[----:B------:R4:W-:Y:S01]  /*12a70*/  STL [R1+0x300], R41 ;  /* 0x0003002901007387 */ /* 0x0009e20000100800 */
[----:B0-----:R-:W-:Y:S02]  /*12a80*/  LEA.HI.X.SX32 R42, R62, R35, 0x1, P4 ;  /* 0x000000233e2a7211 */ /* 0x001fe400020f0eff */
[----:B------:R-:W-:Y:S01]  /*12a90*/  ISETP.GT.U32.AND P4, PT, R39, R66, PT ;  /* 0x000000422700720c */ /* 0x000fe20003f84070 */
[----:B------:R-:W-:Y:S01]  /*12aa0*/  @!P6 IMAD.IADD R64, R64, 0x1, -R39 ;  /* 0x000000014040e824 */ /* 0x000fe200078e0a27 */
[----:B----4-:R-:W-:Y:S01]  /*12ab0*/  IADD3 R41, P5, PT, R61, R38, RZ ;  /* 0x000000263d297210 */ /* 0x010fe20007fbe0ff */
[----:B------:R0:W-:Y:S01]  /*12ac0*/  STL [R1+0x2fc], R44 ;  /* 0x0002fc2c01007387 */ /* 0x0001e20000100800 */
[----:B------:R-:W-:-:S02]  /*12ad0*/  @!P2 IMAD.MOV R63, RZ, RZ, -R63 ;  /* 0x000000ffff3fa224 */ /* 0x000fc400078e0a3f */
[----:B------:R-:W-:Y:S01]  /*12ae0*/  ISETP.GT.U32.AND P6, PT, R39, R64, PT ;  /* 0x000000402700720c */ /* 0x000fe20003fc4070 */
[----:B------:R-:W5:Y:S01]  /*12af0*/  LDL.LU R21, [R1+0xa38] ;  /* 0x000a380001157983 */ /* 0x000f620000300800 */
[----:B------:R-:W-:Y:S02]  /*12b00*/  ISETP.GE.AND P2, PT, R18, RZ, PT ;  /* 0x000000ff1200720c */ /* 0x000fe40003f46270 */
[----:B0-----:R-:W-:Y:S02]  /*12b10*/  LEA.HI.X.SX32 R44, R61, R35, 0x1, P5 ;  /* 0x000000233d2c7211 */ /* 0x001fe400028f0eff */
[----:B------:R-:W-:Y:S01]  /*12b20*/  ISETP.GT.U32.AND P5, PT, R39, R65, PT ;  /* 0x000000412700720c */ /* 0x000fe20003fa4070 */
[----:B------:R-:W-:Y:S01]  /*12b30*/  @!P4 IMAD.IADD R66, R66, 0x1, -R39 ;  /* 0x000000014242c824 */ /* 0x000fe200078e0a27 */
[----:B------:R-:W-:Y:S01]  /*12b40*/  SEL R63, R5, R63, !P3 ;  /* 0x0000003f053f7207 */ /* 0x000fe20005800000 */
[----:B------:R0:W-:Y:S01]  /*12b50*/  STS.U8 [R31+UR9+0x5600], R94 ;  /* 0x0056005e1f007988 */ /* 0x0001e20008000009 */
[----:B------:R-:W-:-:S02]  /*12b60*/  @P0 IMAD.MOV.U32 R43, RZ, RZ, R42 ;  /* 0x000000ffff2b0224 */ /* 0x000fc400078e002a */
[----:B------:R-:W-:Y:S01]  /*12b70*/  ISETP.GT.U32.AND P4, PT, R39, R66, PT ;  /* 0x000000422700720c */ /* 0x000fe20003f84070 */
[----:B------:R-:W-:Y:S01]  /*12b80*/  STL [R1+0x328], R45 ;  /* 0x0003282d01007387 */ /* 0x000fe20000100800 */
[----:B------:R-:W-:Y:S01]  /*12b90*/  IMAD R63, R63, UR4, RZ ;  /* 0x000000043f3f7c24 */ /* 0x000fe2000f8e02ff */
[----:B------:R-:W4:Y:S02]  /*12ba0*/  LDCU UR4, c[0x0][0x3b0] ;  /* 0x00007600ff0477ac */ /* 0x000f240008000800 */
[----:B------:R1:W-:Y:S01]  /*12bb0*/  STL [R1+0x324], R42 ;  /* 0x0003242a01007387 */ /* 0x0003e20000100800 */
[----:B0-----:R-:W-:Y:S01]  /*12bc0*/  PRMT R94, RZ, 0x7610, R94 ;  /* 0x00007610ff5e7816 */ /* 0x001fe2000000005e */
[--C-:B------:R-:W-:Y:S02]  /*12bd0*/  @!P5 IMAD.IADD R65, R65, 0x1, -R39.reuse ;  /* 0x000000014141d824 */ /* 0x100fe400078e0a27 */
[----:B------:R0:W-:Y:S01]  /*12be0*/  STS.U8 [R31+UR9+0x5a00], R93 ;  /* 0x005a005d1f007988 */ /* 0x0001e20008000009 */
[----:B------:R-:W-:-:S02]  /*12bf0*/  @!P6 IMAD.IADD R64, R64, 0x1, -R39 ;  /* 0x000000014040e824 */ /* 0x000fc400078e0a27 */
[----:B-1----:R-:W-:Y:S01]  /*12c00*/  @P0 IMAD.MOV.U32 R42, RZ, RZ, R45 ;  /* 0x000000ffff2a0224 */ /* 0x002fe200078e002d */
[----:B------:R1:W-:Y:S01]  /*12c10*/  STL [R1+0x330], R41 ;  /* 0x0003302901007387 */ /* 0x0003e20000100800 */
[----:B0-----:R-:W-:-:S03]  /*12c20*/  PRMT R93, RZ, 0x7610, R93 ;  /* 0x00007610ff5d7816 */ /* 0x001fc6000000005d */
[----:B------:R0:W2:Y:S01]  /*12c30*/  @P0 LDG.E.U8 R94, desc[UR18][R42.64] ;  /* 0x000000122a5e0981 */ /* 0x0000a2000c1e1100 */
[----:B------:R-:W-:Y:S01]  /*12c40*/  @!P2 IMAD.MOV R64, RZ, RZ, -R64 ;  /* 0x000000ffff40a224 */ /* 0x000fe200078e0a40 */
[----:B------:R-:W-:Y:S01]  /*12c50*/  ISETP.GT.U32.AND P5, PT, R39, R65, PT ;  /* 0x000000412700720c */ /* 0x000fe20003fa4070 */
[----:B------:R-:W-:Y:S02]  /*12c60*/  @!P4 IMAD.IADD R66, R66, 0x1, -R39 ;  /* 0x000000014242c824 */ /* 0x000fe400078e0a27 */
[----:B0-----:R-:W-:Y:S02]  /*12c70*/  @P0 IMAD.MOV.U32 R42, RZ, RZ, R41 ;  /* 0x000000ffff2a0224 */ /* 0x001fe400078e0029 */
[----:B------:R-:W-:Y:S01]  /*12c80*/  @P0 IMAD.MOV.U32 R43, RZ, RZ, R44 ;  /* 0x000000ffff2b0224 */ /* 0x000fe200078e002c */
[----:B-1----:R-:W-:Y:S02]  /*12c90*/  IADD3 R41, P6, PT, R63, R38, RZ ;  /* 0x000000263f297210 */ /* 0x002fe40007fde0ff */
[----:B------:R-:W-:-:S02]  /*12ca0*/  ISETP.GE.AND P4, PT, R146, RZ, PT ;  /* 0x000000ff9200720c */ /* 0x000fc40003f86270 */
[----:B------:R0:W2:Y:S01]  /*12cb0*/  @P0 LDG.E.U8 R93, desc[UR18][R42.64] ;  /* 0x000000122a5d0981 */ /* 0x0000a2000c1e1100 */
[----:B------:R-:W-:Y:S02]  /*12cc0*/  SEL R64, R5, R64, !P3 ;  /* 0x0000004005407207 */ /* 0x000fe40005800000 */
[----:B------:R-:W-:Y:S01]  /*12cd0*/  ISETP.GE.AND P2, PT, R19, RZ, PT ;  /* 0x000000ff1300720c */ /* 0x000fe20003f46270 */
[----:B------:R-:W-:Y:S01]  /*12ce0*/  STL [R1+0x32c], R44 ;  /* 0x00032c2c01007387 */ /* 0x000fe20000100800 */
[----:B0-----:R-:W-:Y:S01]  /*12cf0*/  LEA.HI.X.SX32 R42, R63, R35, 0x1, P6 ;  /* 0x000000233f2a7211 */ /* 0x001fe200030f0eff */
[----:B----4-:R-:W-:Y:S01]  /*12d00*/  IMAD R64, R64, UR4, RZ ;  /* 0x0000000440407c24 */ /* 0x010fe2000f8e02ff */
[----:B------:R-:W-:Y:S01]  /*12d10*/  ISETP.GT.U32.AND P6, PT, R39, R69, PT ;  /* 0x000000452700720c */ /* 0x000fe20003fc4070 */
[----:B------:R-:W5:Y:S01]  /*12d20*/  LDL.LU R18, [R1+0xa34] ;  /* 0x000a340001127983 */ /* 0x000f620000300800 */
[----:B------:R-:W-:Y:S01]  /*12d30*/  @!P5 IMAD.IADD R65, R65, 0x1, -R39 ;  /* 0x000000014141d824 */ /* 0x000fe200078e0a27 */
[----:B------:R-:W-:Y:S01]  /*12d40*/  PRMT R91, RZ, 0x7610, R91 ;  /* 0x00007610ff5b7816 */ /* 0x000fe2000000005b */
[----:B------:R-:W-:Y:S01]  /*12d50*/  @P0 IMAD.MOV.U32 R43, RZ, RZ, R42 ;  /* 0x000000ffff2b0224 */ /* 0x000fe200078e002a */
[----:B------:R-:W-:Y:S04]  /*12d60*/  STL [R1+0x338], R41 ;  /* 0x0003382901007387 */ /* 0x000fe80000100800 */
[----:B------:R-:W-:Y:S01]  /*12d70*/  @!P2 IMAD.MOV R66, RZ, RZ, -R66 ;  /* 0x000000ffff42a224 */ /* 0x000fe200078e0a42 */
[----:B------:R-:W0:Y:S01]  /*12d80*/  LDCU UR4, c[0x0][0x3b0] ;  /* 0x00007600ff0477ac */ /* 0x000e220008000800 */
[----:B------:R1:W-:Y:S01]  /*12d90*/  STL [R1+0x334], R42 ;  /* 0x0003342a01007387 */ /* 0x0003e20000100800 */
[----:B------:R-:W-:Y:S01]  /*12da0*/  @!P4 IMAD.MOV R65, RZ, RZ, -R65 ;  /* 0x000000ffff41c224 */ /* 0x000fe200078e0a41 */
[----:B------:R-:W-:Y:S01]  /*12db0*/  ISETP.GT.U32.AND P4, PT, R39, R68, PT ;  /* 0x000000442700720c */ /* 0x000fe20003f84070 */
[----:B------:R-:W-:Y:S01]  /*12dc0*/  @!P6 IMAD.IADD R69, R69, 0x1, -R39 ;  /* 0x000000014545e824 */ /* 0x000fe200078e0a27 */
[----:B------:R-:W-:Y:S01]  /*12dd0*/  SEL R66, R5, R66, !P3 ;  /* 0x0000004205427207 */ /* 0x000fe20005800000 */
[----:B------:R-:W5:Y:S01]  /*12de0*/  LDL.LU R19, [R1+0xa30] ;  /* 0x000a300001137983 */ /* 0x000f620000300800 */
[----:B-1----:R-:W-:Y:S01]  /*12df0*/  @P0 IMAD.MOV.U32 R42, RZ, RZ, R41 ;  /* 0x000000ffff2a0224 */ /* 0x002fe200078e0029 */
[----:B------:R-:W-:-:S02]  /*12e00*/  IADD3 R41, P5, PT, R64, R38, RZ ;  /* 0x0000002640297210 */ /* 0x000fc40007fbe0ff */
[----:B------:R-:W5:Y:S02]  /*12e10*/  LDL.LU R146, [R1+0xa2c] ;  /* 0x000a2c0001927983 */ /* 0x000f640000300800 */
[----:B------:R-:W-:Y:S02]  /*12e20*/  LEA.HI.X.SX32 R44, R64, R35, 0x1, P5 ;  /* 0x00000023402c7211 */ /* 0x000fe400028f0eff */
[----:B------:R1:W4:Y:S01]  /*12e30*/  @P0 LDG.E.U8 R92, desc[UR18][R42.64] ;  /* 0x000000122a5c0981 */ /* 0x000322000c1e1100 */
[C---:B------:R-:W-:Y:S02]  /*12e40*/  ISETP.GT.U32.AND P5, PT, R39.reuse, R67, PT ;  /* 0x000000432700720c */ /* 0x040fe40003fa4070 */
[----:B------:R-:W-:Y:S02]  /*12e50*/  ISETP.GT.U32.AND P6, PT, R39, R69, PT ;  /* 0x000000452700720c */ /* 0x000fe40003fc4070 */
[----:B------:R-:W-:Y:S01]  /*12e60*/  SEL R65, R5, R65, !P3 ;  /* 0x0000004105417207 */ /* 0x000fe20005800000 */
[----:B------:R0:W-:Y:S04]  /*12e70*/  STL [R1+0x340], R41 ;  /* 0x0003402901007387 */ /* 0x0001e80000100800 */
[----:B------:R-:W-:Y:S01]  /*12e80*/  IMAD R65, R65, UR12, RZ ;  /* 0x0000000c41417c24 */ /* 0x000fe2000f8e02ff */
[----:B------:R-:W-:Y:S01]  /*12e90*/  ISETP.GE.AND P2, PT, R139, RZ, PT ;  /* 0x000000ff8b00720c */ /* 0x000fe20003f46270 */
[----:B-1----:R-:W-:-:S02]  /*12ea0*/  @P0 IMAD.MOV.U32 R42, RZ, RZ, R41 ;  /* 0x000000ffff2a0224 */ /* 0x002fc400078e0029 */
[----:B------:R-:W-:Y:S02]  /*12eb0*/  @P0 IMAD.MOV.U32 R43, RZ, RZ, R44 ;  /* 0x000000ffff2b0224 */ /* 0x000fe400078e002c */
[----:B------:R-:W-:Y:S02]  /*12ec0*/  IMAD R66, R66, UR5, RZ ;  /* 0x0000000542427c24 */ /* 0x000fe4000f8e02ff */
[--C-:B------:R-:W-:Y:S01]  /*12ed0*/  @!P4 IMAD.IADD R68, R68, 0x1, -R39.reuse ;  /* 0x000000014444c824 */ /* 0x100fe200078e0a27 */
[----:B0-----:R-:W-:Y:S01]  /*12ee0*/  IADD3 R41, P4, PT, R65, R38, RZ ;  /* 0x0000002641297210 */ /* 0x001fe20007f9e0ff */
[--C-:B------:R-:W-:Y:S01]  /*12ef0*/  @!P5 IMAD.IADD R67, R67, 0x1, -R39.reuse ;  /* 0x000000014343d824 */ /* 0x100fe200078e0a27 */
[----:B------:R0:W-:Y:S01]  /*12f00*/  STL [R1+0x33c], R44 ;  /* 0x00033c2c01007387 */ /* 0x0001e20000100800 */
[----:B------:R-:W-:Y:S01]  /*12f10*/  @!P6 IMAD.IADD R69, R69, 0x1, -R39 ;  /* 0x000000014545e824 */ /* 0x000fe200078e0a27 */
[----:B------:R-:W-:Y:S01]  /*12f20*/  ISETP.GT.U32.AND P5, PT, R39, R68, PT ;  /* 0x000000442700720c */ /* 0x000fe20003fa4070 */
[----:B------:R-:W1:Y:S01]  /*12f30*/  LDCU UR5, c[0x0][0x3b0] ;  /* 0x00007600ff0577ac */ /* 0x000e620008000800 */
[----:B------:R0:W2:Y:S01]  /*12f40*/  @P0 LDG.E.U8 R91, desc[UR18][R42.64] ;  /* 0x000000122a5b0981 */ /* 0x0000a2000c1e1100 */
[----:B------:R-:W1:Y:S01]  /*12f50*/  LDCU UR12, c[0x0][0x3b0] ;  /* 0x00007600ff0c77ac */ /* 0x000e620008000800 */
[----:B------:R-:W-:-:S02]  /*12f60*/  PRMT R90, RZ, 0x7610, R90 ;  /* 0x00007610ff5a7816 */ /* 0x000fc4000000005a */
[----:B------:R-:W5:Y:S01]  /*12f70*/  LDL.LU R139, [R1+0xa28] ;  /* 0x000a2800018b7983 */ /* 0x000f620000300800 */
[----:B0-----:R-:W-:Y:S02]  /*12f80*/  LEA.HI.X.SX32 R44, R65, R35, 0x1, P4 ;  /* 0x00000023412c7211 */ /* 0x001fe400020f0eff */
[----:B------:R-:W-:Y:S02]  /*12f90*/  ISETP.GT.U32.AND P4, PT, R39, R67, PT ;  /* 0x000000432700720c */ /* 0x000fe40003f84070 */
[----:B------:R-:W-:-:S04]  /*12fa0*/  IADD3 R42, P6, PT, R66, R38, RZ ;  /* 0x00000026422a7210 */ /* 0x000fc80007fde0ff */
[----:B------:R-:W-:Y:S02]  /*12fb0*/  LEA.HI.X.SX32 R43, R66, R35, 0x1, P6 ;  /* 0x00000023422b7211 */ /* 0x000fe400030f0eff */
[----:B------:R-:W-:Y:S01]  /*12fc0*/  ISETP.GT.U32.AND P6, PT, R39, R70, PT ;  /* 0x000000462700720c */ /* 0x000fe20003fc4070 */
[----:B------:R-:W-:Y:S01]  /*12fd0*/  @!P2 IMAD.MOV R69, RZ, RZ, -R69 ;  /* 0x000000ffff45a224 */ /* 0x000fe200078e0a45 */
[----:B------:R-:W-:Y:S01]  /*12fe0*/  ISETP.GE.AND P2, PT, R16, RZ, PT ;  /* 0x000000ff1000720c */ /* 0x000fe20003f46270 */
[--C-:B------:R-:W-:Y:S01]  /*12ff0*/  @!P5 IMAD.IADD R68, R68, 0x1, -R39.reuse ;  /* 0x000000014444d824 */ /* 0x100fe200078e0a27 */
[----:B------:R-:W-:Y:S01]  /*13000*/  ISETP.GE.AND P5, PT, R17, RZ, PT ;  /* 0x000000ff1100720c */ /* 0x000fe20003fa6270 */
[----:B------:R-:W-:Y:S01]  /*13010*/  @!P4 IMAD.IADD R67, R67, 0x1, -R39 ;  /* 0x000000014343c824 */ /* 0x000fe200078e0a27 */
[----:B------:R-:W-:Y:S01]  /*13020*/  ISETP.GT.U32.AND P4, PT, R39, R71, PT ;  /* 0x000000472700720c */ /* 0x000fe20003f84070 */
[----:B------:R0:W-:Y:S01]  /*13030*/  STL [R1+0x368], R42 ;  /* 0x0003682a01007387 */ /* 0x0001e20000100800 */
[----:B------:R-:W-:-:S02]  /*13040*/  SEL R69, R5, R69, !P3 ;  /* 0x0000004505457207 */ /* 0x000fc40005800000 */
[----:B------:R-:W-:Y:S01]  /*13050*/  PRMT R89, RZ, 0x7610, R89 ;  /* 0x00007610ff597816 */ /* 0x000fe20000000059 */
[----:B------:R0:W2:Y:S02]  /*13060*/  @P0 LDG.E.U8 R90, desc[UR18][R42.64] ;  /* 0x000000122a5a0981 */ /* 0x0000a4000c1e1100 */
[----:B------:R-:W-:Y:S02]  /*13070*/  @!P6 IMAD.IADD R70, R70, 0x1, -R39 ;  /* 0x000000014646e824 */ /* 0x000fe400078e0a27 */
[----:B------:R-:W-:-:S03]  /*13080*/  @!P2 IMAD.MOV R68, RZ, RZ, -R68 ;  /* 0x000000ffff44a224 */ /* 0x000fc600078e0a44 */
[----:B------:R-:W-:Y:S01]  /*13090*/  ISETP.GT.U32.AND P6, PT, R39, R70, PT ;  /* 0x000000462700720c */ /* 0x000fe20003fc4070 */
[----:B------:R-:W-:Y:S01]  /*130a0*/  IMAD R69, R69, UR4, RZ ;  /* 0x0000000445457c24 */ /* 0x000fe2000f8e02ff */
[----:B------:R1:W-:Y:S01]  /*130b0*/  STL [R1+0x370], R41 ;  /* 0x0003702901007387 */ /* 0x0003e20000100800 */
[----:B------:R-:W-:Y:S01]  /*130c0*/  @!P5 IMAD.MOV R67, RZ, RZ, -R67 ;  /* 0x000000ffff43d224 */ /* 0x000fe200078e0a43 */
[----:B------:R-:W-:Y:S01]  /*130d0*/  SEL R68, R5, R68, !P3 ;  /* 0x0000004405447207 */ /* 0x000fe20005800000 */
[----:B------:R-:W-:Y:S01]  /*130e0*/  @!P4 IMAD.IADD R71, R71, 0x1, -R39 ;  /* 0x000000014747c824 */ /* 0x000fe200078e0a27 */
[----:B------:R1:W-:Y:S01]  /*130f0*/  STL [R1+0x364], R43 ;  /* 0x0003642b01007387 */ /* 0x0003e20000100800 */
[----:B0-----:R-:W-:Y:S01]  /*13100*/  @P0 IMAD.MOV.U32 R42, RZ, RZ, R41 ;  /* 0x000000ffff2a0224 */ /* 0x001fe200078e0029 */
[----:B------:R-:W-:Y:S01]  /*13110*/  ISETP.GE.AND P2, PT, R14, RZ, PT ;  /* 0x000000ff0e00720c */ /* 0x000fe20003f46270 */
[----:B------:R-:W0:Y:S01]  /*13120*/  LDCU UR4, c[0x0][0x3b0] ;  /* 0x00007600ff0477ac */ /* 0x000e220008000800 */
[----:B------:R-:W-:Y:S01]  /*13130*/  ISETP.GT.U32.AND P4, PT, R39, R72, PT ;  /* 0x000000482700720c */ /* 0x000fe20003f84070 */
[----:B-1----:R-:W-:Y:S01]  /*13140*/  IMAD R68, R68, UR5, RZ ;  /* 0x0000000544447c24 */ /* 0x002fe2000f8e02ff */
[-C--:B------:R-:W-:Y:S01]  /*13150*/  IADD3 R41, P5, PT, R69, R38.reuse, RZ ;  /* 0x0000002645297210 */ /* 0x080fe20007fbe0ff */
[----:B------:R-:W-:Y:S01]  /*13160*/  @P0 IMAD.MOV.U32 R43, RZ, RZ, R44 ;  /* 0x000000ffff2b0224 */ /* 0x000fe200078e002c */
[----:B------:R-:W-:Y:S01]  /*13170*/  SEL R67, R5, R67, !P3 ;  /* 0x0000004305437207 */ /* 0x000fe20005800000 */
[----:B------:R-:W-:Y:S01]  /*13180*/  STL [R1+0x36c], R44 ;  /* 0x00036c2c01007387 */ /* 0x000fe20000100800 */
[----:B------:R-:W-:Y:S01]  /*13190*/  @!P6 IMAD.IADD R70, R70, 0x1, -R39 ;  /* 0x000000014646e824 */ /* 0x000fe200078e0a27 */
[----:B------:R-:W-:Y:S01]  /*131a0*/  PRMT R88, RZ, 0x7610, R88 ;  /* 0x00007610ff587816 */ /* 0x000fe20000000058 */
[----:B------:R-:W1:Y:S01]  /*131b0*/  LDCU UR5, c[0x0][0x3b0] ;  /* 0x00007600ff0577ac */ /* 0x000e620008000800 */
[----:B------:R0:W2:Y:S01]  /*131c0*/  @P0 LDG.E.U8 R89, desc[UR18][R42.64] ;  /* 0x000000122a590981 */ /* 0x0000a2000c1e1100 */
[----:B------:R-:W-:Y:S01]  /*131d0*/  IMAD R67, R67, UR12, RZ ;  /* 0x0000000c43437c24 */ /* 0x000fe2000f8e02ff */
[----:B------:R-:W-:-:S02]  /*131e0*/  IADD3 R45, P6, PT, R68, R38, RZ ;  /* 0x00000026442d7210 */ /* 0x000fc40007fde0ff */
[----:B------:R-:W5:Y:S01]  /*131f0*/  LDL.LU R16, [R1+0xa24] ;  /* 0x000a240001107983 */ /* 0x000f620000300800 */
[----:B------:R-:W-:Y:S01]  /*13200*/  @!P2 IMAD.MOV R70, RZ, RZ, -R70 ;  /* 0x000000ffff46a224 */ /* 0x000fe200078e0a46 */
[----:B------:R-:W-:Y:S01]  /*13210*/  PRMT R87, RZ, 0x7610, R87 ;  /* 0x00007610ff577816 */ /* 0x000fe20000000057 */
[----:B------:R-:W-:Y:S01]  /*13220*/  @!P4 IMAD.IADD R72, R72, 0x1, -R39 ;  /* 0x000000014848c824 */ /* 0x000fe200078e0a27 */
[----:B------:R-:W5:Y:S01]  /*13230*/  LDL.LU R17, [R1+0xa20] ;  /* 0x000a200001117983 */ /* 0x000f620000300800 */
[-C--:B0-----:R-:W-:Y:S01]  /*13240*/  LEA.HI.X.SX32 R42, R69, R35.reuse, 0x1, P5 ;  /* 0x00000023452a7211 */ /* 0x081fe200028f0eff */
[----:B------:R-:W0:Y:S02]  /*13250*/  LDCU UR12, c[0x0][0x3b0] ;  /* 0x00007600ff0c77ac */ /* 0x000e240008000800 */
[----:B------:R-:W5:Y:S01]  /*13260*/  LDL.LU R14, [R1+0xa1c] ;  /* 0x000a1c00010e7983 */ /* 0x000f620000300800 */
[----:B------:R-:W-:Y:S01]  /*13270*/  LEA.HI.X.SX32 R120, R68, R35, 0x1, P6 ;  /* 0x0000002344787211 */ /* 0x000fe200030f0eff */
[----:B------:R-:W-:-:S02]  /*13280*/  @P0 IMAD.MOV.U32 R43, RZ, RZ, R42 ;  /* 0x000000ffff2b0224 */ /* 0x000fc400078e002a */
[----:B------:R-:W-:Y:S01]  /*13290*/  STL [R1+0x378], R41 ;  /* 0x0003782901007387 */ /* 0x000fe20000100800 */
[----:B------:R-:W-:-:S03]  /*132a0*/  ISETP.GT.U32.AND P5, PT, R39, R71, PT ;  /* 0x000000472700720c */ /* 0x000fc60003fa4070 */
[----:B------:R0:W-:Y:S01]  /*132b0*/  STL [R1+0x374], R42 ;  /* 0x0003742a01007387 */ /* 0x0001e20000100800 */
[----:B------:R-:W-:Y:S02]  /*132c0*/  ISETP.GT.U32.AND P2, PT, R39, R73, PT ;  /* 0x000000492700720c */ /* 0x000fe40003f44070 */
[----:B------:R-:W-:Y:S01]  /*132d0*/  ISETP.GE.AND P4, PT, R15, RZ, PT ;  /* 0x000000ff0f00720c */ /* 0x000fe20003f86270 */
[----:B0-----:R-:W-:Y:S01]  /*132e0*/  @P0 IMAD.MOV.U32 R42, RZ, RZ, R41 ;  /* 0x000000ffff2a0224 */ /* 0x001fe200078e0029 */
[----:B------:R-:W-:-:S04]  /*132f0*/  IADD3 R41, P6, PT, R67, R38, RZ ;  /* 0x0000002643297210 */ /* 0x000fc80007fde0ff */
[----:B------:R-:W-:Y:S01]  /*13300*/  LEA.HI.X.SX32 R44, R67, R35, 0x1, P6 ;  /* 0x00000023432c7211 */ /* 0x000fe200030f0eff */
[----:B------:R0:W2:Y:S01]  /*13310*/  @P0 LDG.E.U8 R88, desc[UR18][R42.64] ;  /* 0x000000122a580981 */ /* 0x0000a2000c1e1100 */
[----:B------:R-:W-:Y:S02]  /*13320*/  ISETP.GT.U32.AND P6, PT, R39, R72, PT ;  /* 0x000000482700720c */ /* 0x000fe40003fc4070 */
[----:B------:R-:W-:Y:S01]  /*13330*/  SEL R70, R5, R70, !P3 ;  /* 0x0000004605467207 */ /* 0x000fe20005800000 */
[----:B------:R-:W-:Y:S01]  /*13340*/  @!P5 IMAD.IADD R71, R71, 0x1, -R39 ;  /* 0x000000014747d824 */ /* 0x000fe200078e0a27 */
[----:B------:R-:W-:Y:S01]  /*13350*/  PRMT R69, RZ, 0x7610, R69 ;  /* 0x00007610ff457816 */ /* 0x000fe20000000045 */
[----:B0-----:R-:W-:Y:S02]  /*13360*/  @P0 IMAD.MOV.U32 R42, RZ, RZ, R45 ;  /* 0x000000ffff2a0224 */ /* 0x001fe400078e002d */
[----:B------:R-:W-:Y:S02]  /*13370*/  @P0 IMAD.MOV.U32 R43, RZ, RZ, R120 ;  /* 0x000000ffff2b0224 */ /* 0x000fe400078e0078 */
[----:B------:R-:W-:-:S03]  /*13380*/  @!P2 IMAD.IADD R73, R73, 0x1, -R39 ;  /* 0x000000014949a824 */ /* 0x000fc600078e0a27 */
[----:B------:R0:W2:Y:S01]  /*13390*/  @P0 LDG.E.U8 R87, desc[UR18][R42.64] ;  /* 0x000000122a570981 */ /* 0x0000a2000c1e1100 */
[----:B------:R-:W-:Y:S01]  /*133a0*/  IMAD R70, R70, UR13, RZ ;  /* 0x0000000d46467c24 */ /* 0x000fe2000f8e02ff */
[----:B------:R-:W-:Y:S01]  /*133b0*/  ISETP.GE.AND P5, PT, R138, RZ, PT ;  /* 0x000000ff8a00720c */ /* 0x000fe20003fa6270 */
[----:B------:R-:W-:Y:S02]  /*133c0*/  @!P4 IMAD.MOV R71, RZ, RZ, -R71 ;  /* 0x000000ffff47c224 */ /* 0x000fe400078e0a47 */
[----:B------:R-:W-:Y:S01]  /*133d0*/  @!P6 IMAD.IADD R72, R72, 0x1, -R39 ;  /* 0x000000014848e824 */ /* 0x000fe200078e0a27 */
[C---:B------:R-:W-:Y:S01]  /*133e0*/  ISETP.GT.U32.AND P6, PT, R39.reuse, R73, PT ;  /* 0x000000492700720c */ /* 0x040fe20003fc4070 */
[----:B------:R-:W-:Y:S01]  /*133f0*/  STL [R1+0x380], R45 ;  /* 0x0003802d01007387 */ /* 0x000fe20000100800 */
[----:B0-----:R-:W-:Y:S02]  /*13400*/  @P0 IMAD.MOV.U32 R42, RZ, RZ, R41 ;  /* 0x000000ffff2a0224 */ /* 0x001fe400078e0029 */
[----:B------:R-:W-:Y:S01]  /*13410*/  @P0 IMAD.MOV.U32 R43, RZ, RZ, R44 ;  /* 0x000000ffff2b0224 */ /* 0x000fe200078e002c */
[----:B------:R-:W-:Y:S01]  /*13420*/  ISETP.GT.U32.AND P4, PT, R39, R74, PT ;  /* 0x0000004a2700720c */ /* 0x000fe20003f84070 */
[----:B------:R-:W0:Y:S03]  /*13430*/  LDCU UR13, c[0x0][0x3b0] ;  /* 0x00007600ff0d77ac */ /* 0x000e260008000800 */
[----:B------:R1:W2:Y:S01]  /*13440*/  @P0 LDG.E.U8 R69, desc[UR18][R42.64] ;  /* 0x000000122a450981 */ /* 0x0002a2000c1e1100 */
[----:B------:R-:W-:-:S02]  /*13450*/  SEL R71, R5, R71, !P3 ;  /* 0x0000004705477207 */ /* 0x000fc40005800000 */
[----:B-1----:R-:W-:-:S03]  /*13460*/  IADD3 R42, P2, PT, R70, R38, RZ ;  /* 0x00000026462a7210 */ /* 0x002fc60007f5e0ff */
[----:B------:R-:W-:Y:S01]  /*13470*/  IMAD R71, R71, UR4, RZ ;  /* 0x0000000447477c24 */ /* 0x000fe2000f8e02ff */
[----:B------:R-:W-:Y:S01]  /*13480*/  STL [R1+0x37c], R120 ;  /* 0x00037c7801007387 */ /* 0x000fe20000100800 */
[----:B------:R-:W1:Y:S01]  /*13490*/  LDCU UR4, c[0x0][0x3b0] ;  /* 0x00007600ff0477ac */ /* 0x000e620008000800 */
[----:B------:R-:W-:Y:S02]  /*134a0*/  LEA.HI.X.SX32 R43, R70, R35, 0x1, P2 ;  /* 0x00000023462b7211 */ /* 0x000fe400010f0eff */
[----:B------:R-:W-:Y:S01]  /*134b0*/  ISETP.GE.AND P2, PT, R135, RZ, PT ;  /* 0x000000ff8700720c */ /* 0x000fe20003f46270 */
[----:B------:R0:W-:Y:S01]  /*134c0*/  STL [R1+0x3a8], R41 ;  /* 0x0003a82901007387 */ /* 0x0001e20000100800 */
[----:B------:R-:W-:Y:S02]  /*134d0*/  @!P5 IMAD.MOV R72, RZ, RZ, -R72 ;  /* 0x000000ffff48d224 */ /* 0x000fe400078e0a48 */
[--C-:B------:R-:W-:Y:S01]  /*134e0*/  @!P6 IMAD.IADD R73, R73, 0x1, -R39.reuse ;  /* 0x000000014949e824 */ /* 0x100fe200078e0a27 */
[----:B------:R-:W-:Y:S01]  /*134f0*/  ISETP.GT.U32.AND P6, PT, R39, R76, PT ;  /* 0x0000004c2700720c */ /* 0x000fe20003fc4070 */
[----:B------:R-:W5:Y:S01]  /*13500*/  LDL.LU R15, [R1+0xa18] ;  /* 0x000a1800010f7983 */ /* 0x000f620000300800 */
[----:B------:R-:W-:Y:S01]  /*13510*/  @!P4 IMAD.IADD R74, R74, 0x1, -R39 ;  /* 0x000000014a4ac824 */ /* 0x000fe200078e0a27 */
[----:B0-----:R-:W-:-:S02]  /*13520*/  IADD3 R41, P5, PT, R71, R38, RZ ;  /* 0x0000002647297210 */ /* 0x001fc40007fbe0ff */
[----:B------:R0:W-:Y:S01]  /*13530*/  STL [R1+0x3a4], R44 ;  /* 0x0003a42c01007387 */ /* 0x0001e20000100800 */
[----:B------:R-:W-:Y:S02]  /*13540*/  SEL R72, R5, R72, !P3 ;  /* 0x0000004805487207 */ /* 0x000fe40005800000 */
[----:B------:R-:W-:Y:S01]  /*13550*/  @!P2 IMAD.MOV R73, RZ, RZ, -R73 ;  /* 0x000000ffff49a224 */ /* 0x000fe200078e0a49 */
[----:B------:R-:W-:Y:S01]  /*13560*/  PRMT R68, RZ, 0x7610, R68 ;  /* 0x00007610ff447816 */ /* 0x000fe20000000044 */
[----:B------:R-:W5:Y:S01]  /*13570*/  LDL.LU R138, [R1+0xa14] ;  /* 0x000a1400018a7983 */ /* 0x000f620000300800 */
[----:B------:R-:W-:Y:S02]  /*13580*/  ISETP.GT.U32.AND P4, PT, R39, R74, PT ;  /* 0x0000004a2700720c */ /* 0x000fe40003f84070 */
[----:B0-----:R-:W-:Y:S01]  /*13590*/  LEA.HI.X.SX32 R44, R71, R35, 0x1, P5 ;  /* 0x00000023472c7211 */ /* 0x001fe200028f0eff */
[----:B------:R-:W-:Y:S01]  /*135a0*/  IMAD R72, R72, UR5, RZ ;  /* 0x0000000548487c24 */ /* 0x000fe2000f8e02ff */
[----:B------:R-:W-:Y:S01]  /*135b0*/  ISETP.GT.U32.AND P5, PT, R39, R75, PT ;  /* 0x0000004b2700720c */ /* 0x000fe20003fa4070 */
[----:B------:R0:W-:Y:S01]  /*135c0*/  STL [R1+0x3b0], R42 ;  /* 0x0003b02a01007387 */ /* 0x0001e20000100800 */
[----:B------:R-:W-:Y:S01]  /*135d0*/  PRMT R67, RZ, 0x7610, R67 ;  /* 0x00007610ff437816 */ /* 0x000fe20000000043 */
[--C-:B------:R-:W-:Y:S01]  /*135e0*/  @!P6 IMAD.IADD R76, R76, 0x1, -R39.reuse ;  /* 0x000000014c4ce824 */ /* 0x100fe200078e0a27 */
[----:B------:R-:W-:Y:S01]  /*135f0*/  SEL R73, R5, R73, !P3 ;  /* 0x0000004905497207 */ /* 0x000fe20005800000 */
[----:B------:R-:W5:Y:S04]  /*13600*/  LDL.LU R135, [R1+0xa10] ;  /* 0x000a100001877983 */ /* 0x000f680000300800 */
[----:B------:R0:W2:Y:S01]  /*13610*/  @P0 LDG.E.U8 R68, desc[UR18][R42.64] ;  /* 0x000000122a440981 */ /* 0x0000a2000c1e1100 */
[----:B------:R-:W-:Y:S01]  /*13620*/  ISETP.GE.AND P2, PT, R12, RZ, PT ;  /* 0x000000ff0c00720c */ /* 0x000fe20003f46270 */
[----:B------:R-:W-:Y:S01]  /*13630*/  @!P4 IMAD.IADD R74, R74, 0x1, -R39 ;  /* 0x000000014a4ac824 */ /* 0x000fe200078e0a27 */
[----:B------:R-:W3:Y:S01]  /*13640*/  LDCU UR5, c[0x0][0x3b0] ;  /* 0x00007600ff0577ac */ /* 0x000ee20008000800 */
[----:B------:R1:W-:Y:S04]  /*13650*/  STL [R1+0x3ac], R43 ;  /* 0x0003ac2b01007387 */ /* 0x0003e80000100800 */
[----:B------:R-:W-:Y:S01]  /*13660*/  STL [R1+0x3b8], R41 ;  /* 0x0003b82901007387 */ /* 0x000fe20000100800 */
[----:B0-----:R-:W-:-:S03]  /*13670*/  @P0 IMAD.MOV.U32 R42, RZ, RZ, R41 ;  /* 0x000000ffff2a0224 */ /* 0x001fc600078e0029 */
[----:B------:R0:W-:Y:S01]  /*13680*/  STL [R1+0x3b4], R44 ;  /* 0x0003b42c01007387 */ /* 0x0001e20000100800 */
[----:B-1----:R-:W-:Y:S02]  /*13690*/  @P0 IMAD.MOV.U32 R43, RZ, RZ, R44 ;  /* 0x000000ffff2b0224 */ /* 0x002fe400078e002c */
[----:B------:R-:W-:Y:S01]  /*136a0*/  IMAD R73, R73, UR4, RZ ;  /* 0x0000000449497c24 */ /* 0x000fe2000f8e02ff */
[----:B------:R-:W5:Y:S01]  /*136b0*/  LDL.LU R12, [R1+0xa0c] ;  /* 0x000a0c00010c7983 */ /* 0x000f620000300800 */
[----:B------:R-:W-:-:S03]  /*136c0*/  @!P5 IMAD.IADD R75, R75, 0x1, -R39 ;  /* 0x000000014b4bd824 */ /* 0x000fc600078e0a27 */
[----:B------:R1:W2:Y:S01]  /*136d0*/  @P0 LDG.E.U8 R67, desc[UR18][R42.64] ;  /* 0x000000122a430981 */ /* 0x0002a2000c1e1100 */
[CC--:B0-----:R-:W-:Y:S01]  /*136e0*/  IADD3 R44, P6, PT, R72.reuse, R38.reuse, RZ ;  /* 0x00000026482c7210 */ /* 0x0c1fe20007fde0ff */
[----:B------:R-:W-:Y:S01]  /*136f0*/  @!P2 IMAD.MOV R74, RZ, RZ, -R74 ;  /* 0x000000ffff4aa224 */ /* 0x000fe200078e0a4a */
[----:B------:R-:W-:Y:S01]  /*13700*/  IADD3 R41, P4, PT, R73, R38, RZ ;  /* 0x0000002649297210 */ /* 0x000fe20007f9e0ff */
[----:B------:R-:W0:Y:S01]  /*13710*/  LDCU UR4, c[0x0][0x3b0] ;  /* 0x00007600ff0477ac */ /* 0x000e220008000800 */
[C---:B------:R-:W-:Y:S01]  /*13720*/  ISETP.GT.U32.AND P5, PT, R39.reuse, R76, PT ;  /* 0x0000004c2700720c */ /* 0x040fe20003fa4070 */
[----:B------:R-:W-:Y:S01]  /*13730*/  STL [R1+0x3c0], R44 ;  /* 0x0003c02c01007387 */ /* 0x000fe20000100800 */
[----:B-1----:R-:W-:Y:S02]  /*13740*/  LEA.HI.X.SX32 R42, R72, R35, 0x1, P6 ;  /* 0x00000023482a7211 */ /* 0x002fe400030f0eff */
[----:B------:R-:W-:-:S03]  /*13750*/  ISETP.GT.U32.AND P6, PT, R39, R75, PT ;  /* 0x0000004b2700720c */ /* 0x000fc60003fc4070 */
[----:B------:R1:W-:Y:S01]  /*13760*/  STL [R1+0x3bc], R42 ;  /* 0x0003bc2a01007387 */ /* 0x0003e20000100800 */
[----:B------:R-:W-:Y:S02]  /*13770*/  @P0 IMAD.MOV.U32 R43, RZ, RZ, R42 ;  /* 0x000000ffff2b0224 */ /* 0x000fe400078e002a */
[----:B-1----:R-:W-:Y:S01]  /*13780*/  @P0 IMAD.MOV.U32 R42, RZ, RZ, R44 ;  /* 0x000000ffff2a0224 */ /* 0x002fe200078e002c */
[----:B------:R-:W-:Y:S02]  /*13790*/  LEA.HI.X.SX32 R44, R73, R35, 0x1, P4 ;  /* 0x00000023492c7211 */ /* 0x000fe400020f0eff */
[----:B------:R-:W-:Y:S02]  /*137a0*/  ISETP.GE.AND P4, PT, R13, RZ, PT ;  /* 0x000000ff0d00720c */ /* 0x000fe40003f86270 */
[----:B------:R-:W-:Y:S01]  /*137b0*/  ISETP.GT.U32.AND P2, PT, R39, R79, PT ;  /* 0x0000004f2700720c */ /* 0x000fe20003f44070 */
[--C-:B------:R-:W-:Y:S02]  /*137c0*/  @!P5 IMAD.IADD R76, R76, 0x1, -R39.reuse ;  /* 0x000000014c4cd824 */ /* 0x100fe400078e0a27 */
[----:B------:R-:W-:Y:S01]  /*137d0*/  @!P6 IMAD.IADD R75, R75, 0x1, -R39 ;  /* 0x000000014b4be824 */ /* 0x000fe200078e0a27 */
[----:B------:R-:W-:-:S02]  /*137e0*/  ISETP.GE.AND P6, PT, R10, RZ, PT ;  /* 0x000000ff0a00720c */ /* 0x000fc40003fc6270 */
[----:B------:R-:W-:Y:S02]  /*137f0*/  ISETP.GT.U32.AND P5, PT, R39, R78, PT ;  /* 0x0000004e2700720c */ /* 0x000fe40003fa4070 */
[----:B------:R-:W-:-:S03]  /*13800*/  SEL R74, R5, R74, !P3 ;  /* 0x0000004a054a7207 */ /* 0x000fc60005800000 */
[----:B------:R-:W-:Y:S01]  /*13810*/  @!P4 IMAD.MOV R76, RZ, RZ, -R76 ;  /* 0x000000ffff4cc224 */ /* 0x000fe200078e0a4c */
[----:B------:R-:W-:Y:S01]  /*13820*/  PRMT R66, RZ, 0x7610, R66 ;  /* 0x00007610ff427816 */ /* 0x000fe20000000042 */
[----:B------:R-:W-:Y:S01]  /*13830*/  IMAD R74, R74, UR12, RZ ;  /* 0x0000000c4a4a7c24 */ /* 0x000fe2000f8e02ff */
[----:B------:R1:W-:Y:S01]  /*13840*/  STL [R1+0x3e8], R41 ;  /* 0x0003e82901007387 */ /* 0x0003e20000100800 */
[----:B------:R-:W-:Y:S01]  /*13850*/  @!P2 IMAD.IADD R79, R79, 0x1, -R39 ;  /* 0x000000014f4fa824 */ /* 0x000fe200078e0a27 */
[----:B------:R-:W-:Y:S01]  /*13860*/  SEL R76, R5, R76, !P3 ;  /* 0x0000004c054c7207 */ /* 0x000fe20005800000 */
[----:B------:R-:W-:Y:S01]  /*13870*/  @!P6 IMAD.MOV R75, RZ, RZ, -R75 ;  /* 0x000000ffff4be224 */ /* 0x000fe200078e0a4b */
[----:B------:R0:W2:Y:S01]  /*13880*/  @P0 LDG.E.U8 R66, desc[UR18][R42.64] ;  /* 0x000000122a420981 */ /* 0x0000a2000c1e1100 */
[----:B------:R-:W-:Y:S01]  /*13890*/  @!P5 IMAD.IADD R78, R78, 0x1, -R39 ;  /* 0x000000014e4ed824 */ /* 0x000fe200078e0a27 */
[----:B------:R-:W-:Y:S01]  /*138a0*/  PRMT R65, RZ, 0x7610, R65 ;  /* 0x00007610ff417816 */ /* 0x000fe20000000041 */
[----:B---3--:R-:W-:Y:S01]  /*138b0*/  IMAD R76, R76, UR5, RZ ;  /* 0x000000054c4c7c24 */ /* 0x008fe2000f8e02ff */
[----:B------:R-:W-:Y:S01]  /*138c0*/  ISETP.GT.U32.AND P2, PT, R39, R79, PT ;  /* 0x0000004f2700720c */ /* 0x000fe20003f44070 */
[----:B------:R-:W5:Y:S01]  /*138d0*/  LDL.LU R13, [R1+0xa08] ;  /* 0x000a0800010d7983 */ /* 0x000f620000300800 */
[----:B------:R-:W-:Y:S01]  /*138e0*/  PRMT R64, RZ, 0x7610, R64 ;  /* 0x00007610ff407816 */ /* 0x000fe20000000040 */
[----:B------:R-:W3:Y:S01]  /*138f0*/  LDCU UR5, c[0x0][0x3b0] ;  /* 0x00007600ff0577ac */ /* 0x000ee20008000800 */
[----:B0-----:R-:W-:Y:S01]  /*13900*/  @P0 IMAD.MOV.U32 R42, RZ, RZ, R41 ;  /* 0x000000ffff2a0224 */ /* 0x001fe200078e0029 */
[-C--:B-1----:R-:W-:Y:S01]  /*13910*/  IADD3 R41, P4, PT, R74, R38.reuse, RZ ;  /* 0x000000264a297210 */ /* 0x082fe20007f9e0ff */
[----:B------:R0:W-:Y:S01]  /*13920*/  STL [R1+0x3e4], R44 ;  /* 0x0003e42c01007387 */ /* 0x0001e20000100800 */
[----:B------:R-:W-:Y:S01]  /*13930*/  @P0 IMAD.MOV.U32 R43, RZ, RZ, R44 ;  /* 0x000000ffff2b0224 */ /* 0x000fe200078e002c */
[----:B------:R-:W-:Y:S01]  /*13940*/  IADD3 R45, P5, PT, R76, R38, RZ ;  /* 0x000000264c2d7210 */ /* 0x000fe20007fbe0ff */
[----:B------:R-:W1:Y:S01]  /*13950*/  LDCU UR12, c[0x0][0x3b0] ;  /* 0x00007600ff0c77ac */ /* 0x000e620008000800 */
[----:B------:R-:W-:Y:S01]  /*13960*/  SEL R75, R5, R75, !P3 ;  /* 0x0000004b054b7207 */ /* 0x000fe20005800000 */
[----:B------:R-:W5:Y:S01]  /*13970*/  LDL.LU R10, [R1+0xa04] ;  /* 0x000a0400010a7983 */ /* 0x000f620000300800 */
[----:B------:R-:W-:-:S02]  /*13980*/  ISETP.GT.U32.AND P6, PT, R39, R78, PT ;  /* 0x0000004e2700720c */ /* 0x000fc40003fc4070 */
[----:B0-----:R-:W-:Y:S01]  /*13990*/  LEA.HI.X.SX32 R44, R74, R35, 0x1, P4 ;  /* 0x000000234a2c7211 */ /* 0x001fe200020f0eff */
[----:B------:R0:W2:Y:S01]  /*139a0*/  @P0 LDG.E.U8 R65, desc[UR18][R42.64] ;  /* 0x000000122a410981 */ /* 0x0000a2000c1e1100 */
[----:B------:R-:W-:Y:S02]  /*139b0*/  ISETP.GT.U32.AND P4, PT, R39, R77, PT ;  /* 0x0000004d2700720c */ /* 0x000fe40003f84070 */
[----:B------:R-:W-:Y:S01]  /*139c0*/  LEA.HI.X.SX32 R70, R76, R35, 0x1, P5 ;  /* 0x000000234c467211 */ /* 0x000fe200028f0eff */
[----:B------:R-:W-:Y:S01]  /*139d0*/  IMAD R75, R75, UR4, RZ ;  /* 0x000000044b4b7c24 */ /* 0x000fe2000f8e02ff */
[----:B------:R-:W-:Y:S01]  /*139e0*/  ISETP.GE.AND P5, PT, R11, RZ, PT ;  /* 0x000000ff0b00720c */ /* 0x000fe20003fa6270 */
[----:B------:R1:W-:Y:S01]  /*139f0*/  STL [R1+0x3f0], R41 ;  /* 0x0003f02901007387 */ /* 0x0003e20000100800 */
[----:B------:R-:W-:Y:S01]  /*13a00*/  @!P2 IMAD.IADD R79, R79, 0x1, -R39 ;  /* 0x000000014f4fa824 */ /* 0x000fe200078e0a27 */
[----:B------:R-:W-:Y:S02]  /*13a10*/  PRMT R63, RZ, 0x7610, R63 ;  /* 0x00007610ff3f7816 */ /* 0x000fe4000000003f */
[----:B------:R-:W-:-:S02]  /*13a20*/  @!P6 IMAD.IADD R78, R78, 0x1, -R39 ;  /* 0x000000014e4ee824 */ /* 0x000fc400078e0a27 */
[----:B0-----:R-:W-:Y:S01]  /*13a30*/  @P0 IMAD.MOV.U32 R42, RZ, RZ, R41 ;  /* 0x000000ffff2a0224 */ /* 0x001fe200078e0029 */
[----:B------:R0:W-:Y:S01]  /*13a40*/  STL [R1+0x3ec], R44 ;  /* 0x0003ec2c01007387 */ /* 0x0001e20000100800 */
[----:B------:R-:W-:Y:S01]  /*13a50*/  @P0 IMAD.MOV.U32 R43, RZ, RZ, R44 ;  /* 0x000000ffff2b0224 */ /* 0x000fe200078e002c */
[----:B------:R-:W-:Y:S01]  /*13a60*/  PRMT R62, RZ, 0x7610, R62 ;  /* 0x00007610ff3e7816 */ /* 0x000fe2000000003e */
[----:B------:R-:W-:Y:S01]  /*13a70*/  @!P4 IMAD.IADD R77, R77, 0x1, -R39 ;  /* 0x000000014d4dc824 */ /* 0x000fe200078e0a27 */
[C---:B-1----:R-:W-:Y:S01]  /*13a80*/  IADD3 R41, P2, PT, R75.reuse, R38, RZ ;  /* 0x000000264b297210 */ /* 0x042fe20007f5e0ff */
[----:B------:R-:W1:Y:S01]  /*13a90*/  LDCU UR4, c[0x0][0x3b0] ;  /* 0x00007600ff0477ac */ /* 0x000e620008000800 */
[----:B------:R-:W-:Y:S01]  /*13aa0*/  ISETP.GE.AND P6, PT, R8, RZ, PT ;  /* 0x000000ff0800720c */ /* 0x000fe20003fc6270 */
[----:B------:R-:W-:Y:S01]  /*13ab0*/  @!P5 IMAD.MOV R79, RZ, RZ, -R79 ;  /* 0x000000ffff4fd224 */ /* 0x000fe200078e0a4f */
[----:B------:R3:W2:Y:S01]  /*13ac0*/  @P0 LDG.E.U8 R64, desc[UR18][R42.64] ;  /* 0x000000122a400981 */ /* 0x0006a2000c1e1100 */
[----:B0-----:R-:W-:-:S02]  /*13ad0*/  LEA.HI.X.SX32 R44, R75, R35, 0x1, P2 ;  /* 0x000000234b2c7211 */ /* 0x001fc400010f0eff */
[C---:B------:R-:W-:Y:S02]  /*13ae0*/  ISETP.GT.U32.AND P2, PT, R39.reuse, R80, PT ;  /* 0x000000502700720c */ /* 0x040fe40003f44070 */
[----:B------:R-:W-:Y:S02]  /*13af0*/  ISETP.GT.U32.AND P4, PT, R39, R77, PT ;  /* 0x0000004d2700720c */ /* 0x000fe40003f84070 */
[----:B------:R-:W-:Y:S01]  /*13b00*/  SEL R79, R5, R79, !P3 ;  /* 0x0000004f054f7207 */ /* 0x000fe20005800000 */
[----:B---3--:R-:W-:Y:S02]  /*13b10*/  @P0 IMAD.MOV.U32 R42, RZ, RZ, R45 ;  /* 0x000000ffff2a0224 */ /* 0x008fe400078e002d */
[----:B------:R-:W-:Y:S02]  /*13b20*/  @P0 IMAD.MOV.U32 R43, RZ, RZ, R70 ;  /* 0x000000ffff2b0224 */ /* 0x000fe400078e0046 */
[----:B------:R-:W-:-:S03]  /*13b30*/  IMAD R79, R79, UR13, RZ ;  /* 0x0000000d4f4f7c24 */ /* 0x000fc6000f8e02ff */
[----:B------:R0:W3:Y:S01]  /*13b40*/  @P0 LDG.E.U8 R63, desc[UR18][R42.64] ;  /* 0x000000122a3f0981 */ /* 0x0000e2000c1e1100 */
[----:B------:R-:W-:Y:S01]  /*13b50*/  @!P6 IMAD.MOV R78, RZ, RZ, -R78 ;  /* 0x000000ffff4ee224 */ /* 0x000fe200078e0a4e */
[----:B------:R-:W-:Y:S01]  /*13b60*/  ISETP.GE.AND P5, PT, R9, RZ, PT ;  /* 0x000000ff0900720c */ /* 0x000fe20003fa6270 */
[--C-:B------:R-:W-:Y:S01]  /*13b70*/  @!P2 IMAD.IADD R80, R80, 0x1, -R39.reuse ;  /* 0x000000015050a824 */ /* 0x100fe200078e0a27 */
[----:B------:R-:W-:Y:S01]  /*13b80*/  ISETP.GT.U32.AND P6, PT, R39, R81, PT ;  /* 0x000000512700720c */ /* 0x000fe20003fc4070 */
[----:B------:R-:W-:Y:S02]  /*13b90*/  @!P4 IMAD.IADD R77, R77, 0x1, -R39 ;  /* 0x000000014d4dc824 */ /* 0x000fe400078e0a27 */
[----:B0-----:R-:W-:Y:S02]  /*13ba0*/  @P0 IMAD.MOV.U32 R42, RZ, RZ, R41 ;  /* 0x000000ffff2a0224 */ /* 0x001fe400078e0029 */
[----:B------:R-:W-:Y:S01]  /*13bb0*/  @P0 IMAD.MOV.U32 R43, RZ, RZ, R44 ;  /* 0x000000ffff2b0224 */ /* 0x000fe200078e002c */
[----:B------:R-:W-:-:S02]  /*13bc0*/  SEL R78, R5, R78, !P3 ;  /* 0x0000004e054e7207 */ /* 0x000fc40005800000 */
[----:B------:R-:W-:Y:S02]  /*13bd0*/  ISETP.GT.U32.AND P2, PT, R39, R80, PT ;  /* 0x000000502700720c */ /* 0x000fe40003f44070 */
[----:B------:R0:W2:Y:S01]  /*13be0*/  @P0 LDG.E.U8 R62, desc[UR18][R42.64] ;  /* 0x000000122a3e0981 */ /* 0x0000a2000c1e1100 */
[----:B------:R-:W-:Y:S01]  /*13bf0*/  IMAD R78, R78, UR5, RZ ;  /* 0x000000054e4e7c24 */ /* 0x000fe2000f8e02ff */
[----:B------:R-:W1:Y:S02]  /*13c00*/  LDCU UR5, c[0x0][0x3b0] ;  /* 0x00007600ff0577ac */ /* 0x000e640008000800 */
[----:B------:R-:W-:Y:S01]  /*13c10*/  STL [R1+0x3f8], R45 ;  /* 0x0003f82d01007387 */ /* 0x000fe20000100800 */
[----:B------:R-:W-:-:S03]  /*13c20*/  @!P5 IMAD.MOV R77, RZ, RZ, -R77 ;  /* 0x000000ffff4dd224 */ /* 0x000fc600078e0a4d */
[----:B------:R-:W5:Y:S01]  /*13c30*/  LDL.LU R11, [R1+0xa00] ;  /* 0x000a0000010b7983 */ /* 0x000f620000300800 */
[----:B0-----:R-:W-:-:S04]  /*13c40*/  IADD3 R42, P4, PT, R79, R38, RZ ;  /* 0x000000264f2a7210 */ /* 0x001fc80007f9e0ff */
[----:B------:R-:W-:Y:S02]  /*13c50*/  LEA.HI.X.SX32 R43, R79, R35, 0x1, P4 ;  /* 0x000000234f2b7211 */ /* 0x000fe400020f0eff */
[----:B------:R-:W-:Y:S01]  /*13c60*/  ISETP.GE.AND P4, PT, R132, RZ, PT ;  /* 0x000000ff8400720c */ /* 0x000fe20003f86270 */
[----:B------:R-:W-:Y:S01]  /*13c70*/  STL [R1+0x3f4], R70 ;  /* 0x0003f44601007387 */ /* 0x000fe20000100800 */
[----:B------:R-:W-:-:S03]  /*13c80*/  @!P6 IMAD.IADD R81, R81, 0x1, -R39 ;  /* 0x000000015151e824 */ /* 0x000fc600078e0a27 */
[----:B------:R-:W5:Y:S04]  /*13c90*/  LDL.LU R8, [R1+0x9fc] ;  /* 0x0009fc0001087983 */ /* 0x000f680000300800 */
[----:B------:R0:W-:Y:S01]  /*13ca0*/  STL [R1+0x400], R41 ;  /* 0x0004002901007387 */ /* 0x0001e20000100800 */
[----:B------:R-:W-:Y:S01]  /*13cb0*/  @!P2 IMAD.IADD R80, R80, 0x1, -R39 ;  /* 0x000000015050a824 */ /* 0x000fe200078e0a27 */
[----:B------:R-:W-:Y:S02]  /*13cc0*/  ISETP.GT.U32.AND P6, PT, R39, R81, PT ;  /* 0x000000512700720c */ /* 0x000fe40003fc4070 */
[----:B------:R1:W-:Y:S01]  /*13cd0*/  STL [R1+0x3fc], R44 ;  /* 0x0003fc2c01007387 */ /* 0x0003e20000100800 */
[C---:B0-----:R-:W-:Y:S01]  /*13ce0*/  IADD3 R41, P5, PT, R78.reuse, R38, RZ ;  /* 0x000000264e297210 */ /* 0x041fe20007fbe0ff */
[----:B------:R-:W-:Y:S01]  /*13cf0*/  @!P4 IMAD.MOV R80, RZ, RZ, -R80 ;  /* 0x000000ffff50c224 */ /* 0x000fe200078e0a50 */
[----:B------:R-:W-:Y:S01]  /*13d00*/  PRMT R61, RZ, 0x7610, R61 ;  /* 0x00007610ff3d7816 */ /* 0x000fe2000000003d */
[----:B------:R-:W5:Y:S01]  /*13d10*/  LDL.LU R9, [R1+0x9f8] ;  /* 0x0009f80001097983 */ /* 0x000f620000300800 */
[----:B-1----:R-:W-:-:S02]  /*13d20*/  LEA.HI.X.SX32 R44, R78, R35, 0x1, P5 ;  /* 0x000000234e2c7211 */ /* 0x002fc400028f0eff */
[----:B------:R-:W-:Y:S01]  /*13d30*/  ISETP.GT.U32.AND P5, PT, R39, R82, PT ;  /* 0x000000522700720c */ /* 0x000fe20003fa4070 */
[----:B------:R0:W-:Y:S01]  /*13d40*/  STL [R1+0x428], R42 ;  /* 0x0004282a01007387 */ /* 0x0001e20000100800 */
[----:B------:R-:W-:Y:S02]  /*13d50*/  ISETP.GE.AND P2, PT, R130, RZ, PT ;  /* 0x000000ff8200720c */ /* 0x000fe40003f46270 */
[----:B------:R-:W-:Y:S01]  /*13d60*/  SEL R77, R5, R77, !P3 ;  /* 0x0000004d054d7207 */ /* 0x000fe20005800000 */
[----:B------:R-:W5:Y:S01]  /*13d70*/  LDL.LU R132, [R1+0x9f4] ;  /* 0x0009f40001847983 */ /* 0x000f620000300800 */
[----:B------:R-:W-:Y:S02]  /*13d80*/  ISETP.GT.U32.AND P4, PT, R39, R84, PT ;  /* 0x000000542700720c */ /* 0x000fe40003f84070 */
[----:B------:R-:W-:Y:S01]  /*13d90*/  PRMT R60, RZ, 0x7610, R60 ;  /* 0x00007610ff3c7816 */ /* 0x000fe2000000003c */
[----:B------:R-:W-:Y:S01]  /*13da0*/  STL [R1+0x430], R41 ;  /* 0x0004302901007387 */ /* 0x000fe20000100800 */
[----:B------:R-:W-:Y:S01]  /*13db0*/  SEL R80, R5, R80, !P3 ;  /* 0x0000005005507207 */ /* 0x000fe20005800000 */
[----:B------:R-:W-:Y:S01]  /*13dc0*/  IMAD R77, R77, UR4, RZ ;  /* 0x000000044d4d7c24 */ /* 0x000fe2000f8e02ff */
[----:B------:R-:W1:Y:S01]  /*13dd0*/  LDCU UR4, c[0x0][0x3b0] ;  /* 0x00007600ff0477ac */ /* 0x000e620008000800 */
[----:B------:R0:W-:Y:S04]  /*13de0*/  STL [R1+0x424], R43 ;  /* 0x0004242b01007387 */ /* 0x0001e80000100800 */
[----:B------:R0:W2:Y:S01]  /*13df0*/  @P0 LDG.E.U8 R61, desc[UR18][R42.64] ;  /* 0x000000122a3d0981 */ /* 0x0000a2000c1e1100 */
[----:B------:R-:W-:-:S02]  /*13e00*/  @!P6 IMAD.IADD R81, R81, 0x1, -R39 ;  /* 0x000000015151e824 */ /* 0x000fc400078e0a27 */
[----:B------:R-:W-:Y:S02]  /*13e10*/  IMAD R80, R80, UR5, RZ ;  /* 0x0000000550507c24 */ /* 0x000fe4000f8e02ff */
[--C-:B------:R-:W-:Y:S02]  /*13e20*/  @!P5 IMAD.IADD R82, R82, 0x1, -R39.reuse ;  /* 0x000000015252d824 */ /* 0x100fe400078e0a27 */
[----:B------:R-:W-:Y:S01]  /*13e30*/  @!P4 IMAD.IADD R84, R84, 0x1, -R39 ;  /* 0x000000015454c824 */ /* 0x000fe200078e0a27 */
[----:B------:R1:W-:Y:S01]  /*13e40*/  STL [R1+0x42c], R44 ;  /* 0x00042c2c01007387 */ /* 0x0003e20000100800 */
[----:B0-----:R-:W-:Y:S02]  /*13e50*/  @P0 IMAD.MOV.U32 R42, RZ, RZ, R41 ;  /* 0x000000ffff2a0224 */ /* 0x001fe400078e0029 */
[----:B------:R-:W-:Y:S02]  /*13e60*/  @P0 IMAD.MOV.U32 R43, RZ, RZ, R44 ;  /* 0x000000ffff2b0224 */ /* 0x000fe400078e002c */
[----:B------:R-:W-:Y:S01]  /*13e70*/  @!P2 IMAD.MOV R81, RZ, RZ, -R81 ;  /* 0x000000ffff51a224 */ /* 0x000fe200078e0a51 */
[----:B------:R-:W-:Y:S01]  /*13e80*/  ISETP.GT.U32.AND P6, PT, R39, R82, PT ;  /* 0x000000522700720c */ /* 0x000fe20003fc4070 */
[----:B------:R-:W5:Y:S01]  /*13e90*/  LDL.LU R130, [R1+0x9f0] ;  /* 0x0009f00001827983 */ /* 0x000f620000300800 */
[----:B------:R-:W-:Y:S01]  /*13ea0*/  PRMT R59, RZ, 0x7610, R59 ;  /* 0x00007610ff3b7816 */ /* 0x000fe2000000003b */
[----:B------:R-:W0:Y:S02]  /*13eb0*/  LDCU UR5, c[0x0][0x3b0] ;  /* 0x00007600ff0577ac */ /* 0x000e240008000800 */
[----:B------:R1:W2:Y:S01]  /*13ec0*/  @P0 LDG.E.U8 R60, desc[UR18][R42.64] ;  /* 0x000000122a3c0981 */ /* 0x0002a2000c1e1100 */
[----:B------:R-:W-:-:S02]  /*13ed0*/  IADD3 R41, P2, PT, R80, R38, RZ ;  /* 0x0000002650297210 */ /* 0x000fc40007f5e0ff */
[----:B-1----:R-:W-:-:S04]  /*13ee0*/  IADD3 R42, P5, PT, R77, R38, RZ ;  /* 0x000000264d2a7210 */ /* 0x002fc80007fbe0ff */
[----:B------:R-:W-:Y:S02]  /*13ef0*/  LEA.HI.X.SX32 R43, R77, R35, 0x1, P5 ;  /* 0x000000234d2b7211 */ /* 0x000fe400028f0eff */
[----:B------:R-:W-:Y:S02]  /*13f00*/  ISETP.GT.U32.AND P5, PT, R39, R83, PT ;  /* 0x000000532700720c */ /* 0x000fe40003fa4070 */
[----:B------:R-:W-:Y:S02]  /*13f10*/  LEA.HI.X.SX32 R44, R80, R35, 0x1, P2 ;  /* 0x00000023502c7211 */ /* 0x000fe400010f0eff */
[----:B------:R-:W-:Y:S02]  /*13f20*/  ISETP.GE.AND P4, PT, R6, RZ, PT ;  /* 0x000000ff0600720c */ /* 0x000fe40003f86270 */
[----:B------:R-:W-:Y:S01]  /*13f30*/  SEL R81, R5, R81, !P3 ;  /* 0x0000005105517207 */ /* 0x000fe20005800000 */
[----:B------:R1:W-:Y:S01]  /*13f40*/  STL [R1+0x438], R42 ;  /* 0x0004382a01007387 */ /* 0x0003e20000100800 */
[----:B------:R-:W-:Y:S01]  /*13f50*/  ISETP.GT.U32.AND P2, PT, R39, R84, PT ;  /* 0x000000542700720c */ /* 0x000fe20003f44070 */
[----:B------:R-:W-:-:S02]  /*13f60*/  @!P6 IMAD.IADD R82, R82, 0x1, -R39 ;  /* 0x000000015252e824 */ /* 0x000fc400078e0a27 */
[----:B------:R-:W-:Y:S01]  /*13f70*/  IMAD R81, R81, UR4, RZ ;  /* 0x0000000451517c24 */ /* 0x000fe2000f8e02ff */
[----:B------:R0:W-:Y:S01]  /*13f80*/  STL [R1+0x434], R43 ;  /* 0x0004342b01007387 */ /* 0x0001e20000100800 */
[--C-:B------:R-:W-:Y:S01]  /*13f90*/  @!P5 IMAD.IADD R83, R83, 0x1, -R39.reuse ;  /* 0x000000015353d824 */ /* 0x100fe200078e0a27 */
[----:B------:R-:W-:Y:S01]  /*13fa0*/  PRMT R58, RZ, 0x7610, R58 ;  /* 0x00007610ff3a7816 */ /* 0x000fe2000000003a */
[----:B------:R-:W4:Y:S01]  /*13fb0*/  LDCU UR4, c[0x0][0x3b0] ;  /* 0x00007600ff0477ac */ /* 0x000f220008000800 */
[----:B------:R1:W2:Y:S01]  /*13fc0*/  @P0 LDG.E.U8 R59, desc[UR18][R42.64] ;  /* 0x000000122a3b0981 */ /* 0x0002a2000c1e1100 */
[C---:B------:R-:W-:Y:S01]  /*13fd0*/  ISETP.GT.U32.AND P6, PT, R39.reuse, R85, PT ;  /* 0x000000552700720c */ /* 0x040fe20003fc4070 */
[----:B------:R-:W-:Y:S02]  /*13fe0*/  @!P4 IMAD.MOV R82, RZ, RZ, -R82 ;  /* 0x000000ffff52c224 */ /* 0x000fe400078e0a52 */
[----:B------:R0:W-:Y:S01]  /*13ff0*/  STL [R1+0x440], R41 ;  /* 0x0004402901007387 */ /* 0x0001e20000100800 */
[----:B------:R-:W-:Y:S01]  /*14000*/  @!P2 IMAD.IADD R84, R84, 0x1, -R39 ;  /* 0x000000015454a824 */ /* 0x000fe200078e0a27 */
[----:B------:R-:W-:Y:S01]  /*14010*/  ISETP.GT.U32.AND P5, PT, R39, R83, PT ;  /* 0x000000532700720c */ /* 0x000fe20003fa4070 */
[----:B-1----:R-:W-:-:S02]  /*14020*/  @P0 IMAD.MOV.U32 R42, RZ, RZ, R41 ;  /* 0x000000ffff2a0224 */ /* 0x002fc400078e0029 */
[----:B0-----:R-:W-:Y:S01]  /*14030*/  @P0 IMAD.MOV.U32 R43, RZ, RZ, R44 ;  /* 0x000000ffff2b0224 */ /* 0x001fe200078e002c */
[----:B------:R-:W-:-:S04]  /*14040*/  ISETP.GE.AND P4, PT, R7, RZ, PT ;  /* 0x000000ff0700720c */ /* 0x000fc80003f86270 */
[--C-:B------:R-:W-:Y:S01]  /*14050*/  @!P6 IMAD.IADD R85, R85, 0x1, -R39.reuse ;  /* 0x000000015555e824 */ /* 0x100fe200078e0a27 */
[----:B------:R-:W-:Y:S01]  /*14060*/  IADD3 R41, P2, PT, R81, R38, RZ ;  /* 0x0000002651297210 */ /* 0x000fe20007f5e0ff */
[----:B------:R-:W5:Y:S04]  /*14070*/  LDL.LU R6, [R1+0x9ec] ;  /* 0x0009ec0001067983 */ /* 0x000f680000300800 */
[----:B------:R0:W2:Y:S01]  /*14080*/  @P0 LDG.E.U8 R58, desc[UR18][R42.64] ;  /* 0x000000122a3a0981 */ /* 0x0000a2000c1e1100 */
[----:B------:R-:W-:Y:S02]  /*14090*/  SEL R82, R5, R82, !P3 ;  /* 0x0000005205527207 */ /* 0x000fe40005800000 */
[----:B0-----:R-:W-:Y:S02]  /*140a0*/  LEA.HI.X.SX32 R42, R81, R35, 0x1, P2 ;  /* 0x00000023512a7211 */ /* 0x001fe400010f0eff */
[----:B------:R-:W-:Y:S01]  /*140b0*/  ISETP.GE.AND P2, PT, R126, RZ, PT ;  /* 0x000000ff7e00720c */ /* 0x000fe20003f46270 */
[----:B------:R-:W-:Y:S01]  /*140c0*/  STL [R1+0x43c], R44 ;  /* 0x00043c2c01007387 */ /* 0x000fe20000100800 */
[----:B------:R-:W-:Y:S01]  /*140d0*/  @!P5 IMAD.IADD R83, R83, 0x1, -R39 ;  /* 0x000000015353d824 */ /* 0x000fe200078e0a27 */
[----:B------:R-:W-:Y:S01]  /*140e0*/  ISETP.GT.U32.AND P6, PT, R39, R85, PT ;  /* 0x000000552700720c */ /* 0x000fe20003fc4070 */
[----:B------:R-:W-:Y:S01]  /*140f0*/  IMAD R82, R82, UR5, RZ ;  /* 0x0000000552527c24 */ /* 0x000fe2000f8e02ff */
[----:B------:R-:W5:Y:S01]  /*14100*/  LDL.LU R7, [R1+0x9e8] ;  /* 0x0009e80001077983 */ /* 0x000f620000300800 */
[----:B------:R-:W-:Y:S01]  /*14110*/  @!P4 IMAD.MOV R84, RZ, RZ, -R84 ;  /* 0x000000ffff54c224 */ /* 0x000fe200078e0a54 */
[----:B------:R-:W-:Y:S01]  /*14120*/  PRMT R57, RZ, 0x7610, R57 ;  /* 0x00007610ff397816 */ /* 0x000fe20000000039 */
[----:B------:R-:W-:Y:S01]  /*14130*/  @P0 IMAD.MOV.U32 R43, RZ, RZ, R42 ;  /* 0x000000ffff2b0224 */ /* 0x000fe200078e002a */
[----:B------:R-:W-:Y:S01]  /*14140*/  STL [R1+0x468], R41 ;  /* 0x0004682901007387 */ /* 0x000fe20000100800 */
[----:B------:R-:W-:Y:S01]  /*14150*/  ISETP.GE.AND P5, PT, R125, RZ, PT ;  /* 0x000000ff7d00720c */ /* 0x000fe20003fa6270 */
[----:B------:R-:W0:Y:S02]  /*14160*/  LDCU UR5, c[0x0][0x3b0] ;  /* 0x00007600ff0577ac */ /* 0x000e240008000800 */
[----:B------:R-:W5:Y:S01]  /*14170*/  LDL.LU R126, [R1+0x9e4] ;  /* 0x0009e400017e7983 */ /* 0x000f620000300800 */
[----:B------:R-:W-:-:S03]  /*14180*/  @!P2 IMAD.MOV R83, RZ, RZ, -R83 ;  /* 0x000000ffff53a224 */ /* 0x000fc600078e0a53 */
[----:B------:R1:W-:Y:S01]  /*14190*/  STL [R1+0x464], R42 ;  /* 0x0004642a01007387 */ /* 0x0003e20000100800 */
[----:B------:R-:W-:Y:S02]  /*141a0*/  SEL R84, R5, R84, !P3 ;  /* 0x0000005405547207 */ /* 0x000fe40005800000 */
[----:B------:R-:W-:Y:S01]  /*141b0*/  ISETP.GT.U32.AND P4, PT, R39, R86, PT ;  /* 0x000000562700720c */ /* 0x000fe20003f84070 */
[----:B------:R-:W5:Y:S01]  /*141c0*/  LDL.LU R125, [R1+0x9e0] ;  /* 0x0009e000017d7983 */ /* 0x000f620000300800 */
[----:B-1----:R-:W-:Y:S01]  /*141d0*/  @P0 IMAD.MOV.U32 R42, RZ, RZ, R41 ;  /* 0x000000ffff2a0224 */ /* 0x002fe200078e0029 */
[----:B------:R-:W-:Y:S01]  /*141e0*/  IADD3 R41, P2, PT, R82, R38, RZ ;  /* 0x0000002652297210 */ /* 0x000fe20007f5e0ff */
[----:B----4-:R-:W-:Y:S01]  /*141f0*/  IMAD R84, R84, UR4, RZ ;  /* 0x0000000454547c24 */ /* 0x010fe2000f8e02ff */
[----:B------:R-:W-:Y:S01]  /*14200*/  SEL R83, R5, R83, !P3 ;  /* 0x0000005305537207 */ /* 0x000fe20005800000 */
[----:B------:R-:W-:Y:S01]  /*14210*/  @!P6 IMAD.IADD R85, R85, 0x1, -R39 ;  /* 0x000000015555e824 */ /* 0x000fe200078e0a27 */
[----:B------:R1:W4:Y:S01]  /*14220*/  @P0 LDG.E.U8 R57, desc[UR18][R42.64] ;  /* 0x000000122a390981 */ /* 0x000322000c1e1100 */
[----:B------:R-:W-:-:S05]  /*14230*/  PRMT R56, RZ, 0x7610, R56 ;  /* 0x00007610ff387816 */ /* 0x000fca0000000038 */
[----:B------:R-:W-:Y:S01]  /*14240*/  @!P4 IMAD.IADD R86, R86, 0x1, -R39 ;  /* 0x000000015656c824 */ /* 0x000fe200078e0a27 */
[----:B------:R-:W-:Y:S01]  /*14250*/  PRMT R55, RZ, 0x7610, R55 ;  /* 0x00007610ff377816 */ /* 0x000fe20000000037 */
[----:B------:R-:W-:Y:S01]  /*14260*/  STL [R1+0x470], R41 ;  /* 0x0004702901007387 */ /* 0x000fe20000100800 */
[----:B------:R-:W-:Y:S01]  /*14270*/  PRMT R54, RZ, 0x7610, R54 ;  /* 0x00007610ff367816 */ /* 0x000fe20000000036 */
[----:B------:R-:W0:Y:S01]  /*14280*/  LDCU UR4, c[0x0][0x3b0] ;  /* 0x00007600ff0477ac */ /* 0x000e220008000800 */
[----:B-1----:R-:W-:Y:S01]  /*14290*/  LEA.HI.X.SX32 R42, R82, R35, 0x1, P2 ;  /* 0x00000023522a7211 */ /* 0x002fe200010f0eff */
[----:B------:R-:W-:-:S04]  /*142a0*/  IMAD R83, R83, UR12, RZ ;  /* 0x0000000c53537c24 */ /* 0x000fc8000f8e02ff */
[----:B------:R1:W-:Y:S01]  /*142b0*/  STL [R1+0x46c], R42 ;  /* 0x00046c2a01007387 */ /* 0x0003e20000100800 */
[----:B------:R-:W-:Y:S02]  /*142c0*/  @P0 IMAD.MOV.U32 R43, RZ, RZ, R42 ;  /* 0x000000ffff2b0224 */ /* 0x000fe400078e002a */
[----:B------:R-:W-:Y:S02]  /*142d0*/  @!P5 IMAD.MOV R85, RZ, RZ, -R85 ;  /* 0x000000ffff55d224 */ /* 0x000fe400078e0a55 */
[----:B-1----:R-:W-:Y:S01]  /*142e0*/  @P0 IMAD.MOV.U32 R42, RZ, RZ, R41 ;  /* 0x000000ffff2a0224 */ /* 0x002fe200078e0029 */
[CC--:B------:R-:W-:Y:S02]  /*142f0*/  IADD3 R41, P2, PT, R84.reuse, R38.reuse, RZ ;  /* 0x0000002654297210 */ /* 0x0c0fe40007f5e0ff */
[----:B------:R-:W-:Y:S02]  /*14300*/  IADD3 R44, P4, PT, R83, R38, RZ ;  /* 0x00000026532c7210 */ /* 0x000fe40007f9e0ff */
[----:B------:R-:W-:Y:S01]  /*14310*/  LEA.HI.X.SX32 R70, R84, R35, 0x1, P2 ;  /* 0x0000002354467211 */ /* 0x000fe200010f0eff */
[----:B------:R1:W2:Y:S01]  /*14320*/  @P0 LDG.E.U8 R56, desc[UR18][R42.64] ;  /* 0x000000122a380981 */ /* 0x0002a2000c1e1100 */
[----:B------:R-:W-:-:S02]  /*14330*/  SEL R85, R5, R85, !P3 ;  /* 0x0000005505557207 */ /* 0x000fc40005800000 */
[----:B------:R-:W-:Y:S02]  /*14340*/  ISETP.GT.U32.AND P2, PT, R39, R86, PT ;  /* 0x000000562700720c */ /* 0x000fe40003f44070 */
[----:B------:R-:W-:Y:S01]  /*14350*/  LEA.HI.X.SX32 R45, R83, R35, 0x1, P4 ;  /* 0x00000023532d7211 */ /* 0x000fe200020f0eff */
[----:B0-----:R-:W-:Y:S02]  /*14360*/  IMAD R85, R85, UR5, RZ ;  /* 0x0000000555557c24 */ /* 0x001fe4000f8e02ff */
[----:B-1----:R-:W-:Y:S02]  /*14370*/  @P0 IMAD.MOV.U32 R42, RZ, RZ, R41 ;  /* 0x000000ffff2a0224 */ /* 0x002fe400078e0029 */
[----:B------:R-:W-:Y:S01]  /*14380*/  @P0 IMAD.MOV.U32 R43, RZ, RZ, R70 ;  /* 0x000000ffff2b0224 */ /* 0x000fe200078e0046 */
[----:B------:R-:W-:Y:S01]  /*14390*/  ISETP.GE.AND P4, PT, R4, RZ, PT ;  /* 0x000000ff0400720c */ /* 0x000fe20003f86270 */
[----:B------:R0:W-:Y:S01]  /*143a0*/  STL [R1+0x478], R41 ;  /* 0x0004782901007387 */ /* 0x0001e20000100800 */
[----:B------:R-:W-:-:S03]  /*143b0*/  PRMT R53, RZ, 0x7610, R53 ;  /* 0x00007610ff357816 */ /* 0x000fc60000000035 */
[----:B------:R-:W-:Y:S01]  /*143c0*/  @!P2 IMAD.IADD R86, R86, 0x1, -R39 ;  /* 0x000000015656a824 */ /* 0x000fe200078e0a27 */
[----:B------:R-:W-:Y:S01]  /*143d0*/  PRMT R52, RZ, 0x7610, R52 ;  /* 0x00007610ff347816 */ /* 0x000fe20000000034 */
[----:B------:R1:W2:Y:S01]  /*143e0*/  @P0 LDG.E.U8 R55, desc[UR18][R42.64] ;  /* 0x000000122a370981 */ /* 0x0002a2000c1e1100 */
[----:B------:R-:W-:Y:S02]  /*143f0*/  PRMT R51, RZ, 0x7610, R51 ;  /* 0x00007610ff337816 */ /* 0x000fe40000000033 */
[----:B------:R-:W-:Y:S02]  /*14400*/  PRMT R50, RZ, 0x7610, R50 ;  /* 0x00007610ff327816 */ /* 0x000fe40000000032 */
[----:B------:R-:W-:Y:S02]  /*14410*/  PRMT R49, RZ, 0x7610, R49 ;  /* 0x00007610ff317816 */ /* 0x000fe40000000031 */
[----:B------:R-:W-:Y:S01]  /*14420*/  PRMT R48, RZ, 0x7610, R48 ;  /* 0x00007610ff307816 */ /* 0x000fe20000000030 */
[C---:B------:R-:W-:Y:S01]  /*14430*/  VIADD R75, R0.reuse, 0x7d ;  /* 0x0000007d004b7836 */ /* 0x040fe20000000000 */
[----:B------:R-:W-:Y:S01]  /*14440*/  PRMT R47, RZ, 0x7610, R47 ;  /* 0x00007610ff2f7816 */ /* 0x000fe2000000002f */
[----:B-1----:R-:W-:Y:S01]  /*14450*/  @P0 IMAD.MOV.U32 R42, RZ, RZ, R44 ;  /* 0x000000ffff2a0224 */ /* 0x002fe200078e002c */
[----:B------:R-:W-:Y:S01]  /*14460*/  PRMT R46, RZ, 0x7610, R46 ;  /* 0x00007610ff2e7816 */ /* 0x000fe2000000002e */
[----:B------:R-:W-:Y:S01]  /*14470*/  @P0 IMAD.MOV.U32 R43, RZ, RZ, R45 ;  /* 0x000000ffff2b0224 */ /* 0x000fe200078e002d */
[----:B0-----:R-:W-:Y:S01]  /*14480*/  IADD3 R41, P5, PT, R85, R38, RZ ;  /* 0x0000002655297210 */ /* 0x001fe20007fbe0ff */
[----:B------:R0:W-:Y:S01]  /*14490*/  STL [R1+0x480], R44 ;  /* 0x0004802c01007387 */ /* 0x0001e20000100800 */
[C---:B------:R-:W-:Y:S01]  /*144a0*/  VIADD R73, R0.reuse, 0x7f ;  /* 0x0000007f00497836 */ /* 0x040fe20000000000 */
[----:B------:R-:W1:Y:S02]  /*144b0*/  LDCU UR5, c[0x0][0x3b0] ;  /* 0x00007600ff0577ac */ /* 0x000e640008000800 */
[----:B------:R0:W2:Y:S04]  /*144c0*/  @P0 LDG.E.U8 R54, desc[UR18][R42.64] ;  /* 0x000000122a360981 */ /* 0x0000a8000c1e1100 */
[----:B------:R-:W-:Y:S01]  /*144d0*/  STL [R1+0x474], R70 ;  /* 0x0004744601007387 */ /* 0x000fe20000100800 */
[----:B0-----:R-:W-:-:S03]  /*144e0*/  VIADD R44, R0, 0x6e ;  /* 0x0000006e002c7836 */ /* 0x001fc60000000000 */
[----:B------:R-:W-:Y:S01]  /*144f0*/  STL [R1+0x47c], R45 ;  /* 0x00047c2d01007387 */ /* 0x000fe20000100800 */
[----:B------:R-:W-:-:S03]  /*14500*/  LEA.HI.X.SX32 R42, R85, R35, 0x1, P5 ;  /* 0x00000023552a7211 */ /* 0x000fc600028f0eff */
[----:B------:R-:W5:Y:S01]  /*14510*/  LDL.LU R4, [R1+0x9dc] ;  /* 0x0009dc0001047983 */ /* 0x000f620000300800 */
[----:B------:R-:W-:Y:S02]  /*14520*/  @!P4 IMAD.MOV R86, RZ, RZ, -R86 ;  /* 0x000000ffff56c224 */ /* 0x000fe400078e0a56 */
[----:B------:R-:W-:Y:S01]  /*14530*/  @P0 IMAD.MOV.U32 R43, RZ, RZ, R42 ;  /* 0x000000ffff2b0224 */ /* 0x000fe200078e002a */
[----:B------:R-:W-:Y:S04]  /*14540*/  STL [R1+0x4a8], R41 ;  /* 0x0004a82901007387 */ /* 0x000fe80000100800 */
[----:B------:R0:W-:Y:S01]  /*14550*/  STL [R1+0x4a4], R42 ;  /* 0x0004a42a01007387 */ /* 0x0001e20000100800 */
[----:B------:R-:W-:Y:S01]  /*14560*/  SEL R86, R5, R86, !P3 ;  /* 0x0000005605567207 */ /* 0x000fe20005800000 */
[----:B0-----:R-:W-:Y:S01]  /*14570*/  @P0 IMAD.MOV.U32 R42, RZ, RZ, R41 ;  /* 0x000000ffff2a0224 */ /* 0x001fe200078e0029 */
[----:B------:R-:W-:-:S04]  /*14580*/  IABS R41, R44 ;  /* 0x0000002c00297213 */ /* 0x000fc80000000000 */
[----:B------:R0:W2:Y:S01]  /*14590*/  @P0 LDG.E.U8 R53, desc[UR18][R42.64] ;  /* 0x000000122a350981 */ /* 0x0000a2000c1e1100 */
[----:B------:R-:W-:Y:S01]  /*145a0*/  IMAD R86, R86, UR4, RZ ;  /* 0x0000000456567c24 */ /* 0x000fe2000f8e02ff */
[----:B------:R-:W-:Y:S01]  /*145b0*/  ISETP.GE.AND P4, PT, R44, RZ, PT ;  /* 0x000000ff2c00720c */ /* 0x000fe20003f86270 */
[----:B------:R-:W1:Y:S01]  /*145c0*/  LDCU UR4, c[0x0][0x3b0] ;  /* 0x00007600ff0477ac */ /* 0x000e620008000800 */
[----:B0-----:R-:W-:-:S04]  /*145d0*/  IMAD.HI.U32 R42, R40, R41, RZ ;  /* 0x00000029282a7227 */ /* 0x001fc800078e00ff */
[----:B------:R-:W-:Y:S01]  /*145e0*/  IMAD.MOV R42, RZ, RZ, -R42 ;  /* 0x000000ffff2a7224 */ /* 0x000fe200078e0a2a */
[----:B------:R-:W-:-:S03]  /*145f0*/  IADD3 R45, P2, PT, R86, R38, RZ ;  /* 0x00000026562d7210 */ /* 0x000fc60007f5e0ff */
[----:B------:R-:W-:Y:S01]  /*14600*/  IMAD R41, R39, R42, R41 ;  /* 0x0000002a27297224 */ /* 0x000fe200078e0229 */
[----:B------:R-:W-:-:S04]  /*14610*/  LEA.HI.X.SX32 R70, R86, R35, 0x1, P2 ;  /* 0x0000002356467211 */ /* 0x000fc800010f0eff */
[----:B------:R-:W-:Y:S01]  /*14620*/  ISETP.GT.U32.AND P2, PT, R39, R41, PT ;  /* 0x000000292700720c */ /* 0x000fe20003f44070 */
[----:B------:R-:W-:Y:S01]  /*14630*/  STL [R1+0x800], R44 ;  /* 0x0008002c01007387 */ /* 0x000fe20000100800 */
[----:B------:R-:W-:Y:S02]  /*14640*/  @P0 IMAD.MOV.U32 R42, RZ, RZ, R45 ;  /* 0x000000ffff2a0224 */ /* 0x000fe400078e002d */
[----:B------:R-:W-:Y:S01]  /*14650*/  @P0 IMAD.MOV.U32 R43, RZ, RZ, R70 ;  /* 0x000000ffff2b0224 */ /* 0x000fe200078e0046 */
[----:B------:R-:W-:Y:S04]  /*14660*/  STL [R1+0x4b0], R45 ;  /* 0x0004b02d01007387 */ /* 0x000fe80000100800 */
[----:B------:R0:W-:Y:S04]  /*14670*/  STL [R1+0x4ac], R70 ;  /* 0x0004ac4601007387 */ /* 0x0001e80000100800 */
[----:B------:R-:W-:Y:S01]  /*14680*/  @!P2 IMAD.IADD R41, R41, 0x1, -R39 ;  /* 0x000000012929a824 */ /* 0x000fe200078e0a27 */
[----:B------:R1:W2:Y:S01]  /*14690*/  @P0 LDG.E.U8 R52, desc[UR18][R42.64] ;  /* 0x000000122a340981 */ /* 0x0002a2000c1e1100 */
[----:B0-----:R-:W-:-:S03]  /*146a0*/  VIADD R70, R0, 0x6f ;  /* 0x0000006f00467836 */ /* 0x001fc60000000000 */
[----:B------:R-:W-:Y:S02]  /*146b0*/  ISETP.GT.U32.AND P2, PT, R39, R41, PT ;  /* 0x000000292700720c */ /* 0x000fe40003f44070 */
[----:B-1----:R-:W-:-:S05]  /*146c0*/  IABS R42, R70 ;  /* 0x00000046002a7213 */ /* 0x002fca0000000000 */
[----:B------:R-:W-:-:S04]  /*146d0*/  IMAD.HI.U32 R43, R40, R42, RZ ;  /* 0x0000002a282b7227 */ /* 0x000fc800078e00ff */
[----:B------:R-:W-:-:S04]  /*146e0*/  IMAD.MOV R43, RZ, RZ, -R43 ;  /* 0x000000ffff2b7224 */ /* 0x000fc800078e0a2b */
[----:B------:R-:W-:Y:S02]  /*146f0*/  IMAD R42, R39, R43, R42 ;  /* 0x0000002b272a7224 */ /* 0x000fe400078e022a */
[----:B------:R-:W-:-:S03]  /*14700*/  @!P2 IMAD.IADD R41, R41, 0x1, -R39 ;  /* 0x000000012929a824 */ /* 0x000fc600078e0a27 */
[----:B------:R-:W-:Y:S01]  /*14710*/  ISETP.GT.U32.AND P2, PT, R39, R42, PT ;  /* 0x0000002a2700720c */ /* 0x000fe20003f44070 */
[----:B------:R-:W-:-:S05]  /*14720*/  @!P4 IMAD.MOV R41, RZ, RZ, -R41 ;  /* 0x000000ffff29c224 */ /* 0x000fca00078e0a29 */
[----:B------:R-:W-:-:S05]  /*14730*/  SEL R41, R5, R41, !P3 ;  /* 0x0000002905297207 */ /* 0x000fca0005800000 */
[----:B------:R-:W-:Y:S01]  /*14740*/  IMAD R41, R41, UR4, RZ ;  /* 0x0000000429297c24 */ /* 0x000fe2000f8e02ff */
[----:B------:R-:W0:Y:S01]  /*14750*/  LDCU UR4, c[0x0][0x3b0] ;  /* 0x00007600ff0477ac */ /* 0x000e220008000800 */
[----:B------:R-:W-:-:S03]  /*14760*/  @!P2 IMAD.IADD R42, R42, 0x1, -R39 ;  /* 0x000000012a2aa824 */ /* 0x000fc600078e0a27 */
[----:B------:R-:W-:Y:S02]  /*14770*/  IADD3 R44, P4, PT, R41, R38, RZ ;  /* 0x00000026292c7210 */ /* 0x000fe40007f9e0ff */
[----:B------:R-:W-:Y:S02]  /*14780*/  ISETP.GT.U32.AND P2, PT, R39, R42, PT ;  /* 0x0000002a2700720c */ /* 0x000fe40003f44070 */
[----:B------:R-:W-:Y:S02]  /*14790*/  LEA.HI.X.SX32 R45, R41, R35, 0x1, P4 ;  /* 0x00000023292d7211 */ /* 0x000fe400020f0eff */
[----:B------:R-:W-:Y:S01]  /*147a0*/  ISETP.GE.AND P4, PT, R70, RZ, PT ;  /* 0x000000ff4600720c */ /* 0x000fe20003f86270 */
[----:B------:R-:W-:Y:S04]  /*147b0*/  STL [R1+0x7fc], R70 ;  /* 0x0007fc4601007387 */ /* 0x000fe80000100800 */
[----:B------:R1:W-:Y:S04]  /*147c0*/  STL [R1+0x4b8], R44 ;  /* 0x0004b82c01007387 */ /* 0x0003e80000100800 */
[----:B------:R1:W2:Y:S01]  /*147d0*/  @P0 LDG.E.U8 R51, desc[UR18][R44.64] ;  /* 0x000000122c330981 */ /* 0x0002a2000c1e1100 */
[----:B------:R-:W-:-:S04]  /*147e0*/  @!P2 IMAD.IADD R42, R42, 0x1, -R39 ;  /* 0x000000012a2aa824 */ /* 0x000fc800078e0a27 */
[----:B------:R-:W-:Y:S02]  /*147f0*/  @!P4 IMAD.MOV R42, RZ, RZ, -R42 ;  /* 0x000000ffff2ac224 */ /* 0x000fe400078e0a2a */
[----:B-1----:R-:W-:-:S03]  /*14800*/  VIADD R44, R0, 0x74 ;  /* 0x00000074002c7836 */ /* 0x002fc60000000000 */
[----:B------:R-:W-:Y:S02]  /*14810*/  SEL R43, R5, R42, !P3 ;  /* 0x0000002a052b7207 */ /* 0x000fe40005800000 */
[----:B------:R-:W-:-:S03]  /*14820*/  IABS R41, R44 ;  /* 0x0000002c00297213 */ /* 0x000fc60000000000 */
[----:B0-----:R-:W-:Y:S01]  /*14830*/  IMAD R43, R43, UR4, RZ ;  /* 0x000000042b2b7c24 */ /* 0x001fe2000f8e02ff */
[----:B------:R0:W-:Y:S01]  /*14840*/  STL [R1+0x4b4], R45 ;  /* 0x0004b42d01007387 */ /* 0x0001e20000100800 */
[----:B------:R-:W-:Y:S01]  /*14850*/  ISETP.GE.AND P4, PT, R44, RZ, PT ;  /* 0x000000ff2c00720c */ /* 0x000fe20003f86270 */
[----:B------:R-:W1:Y:S01]  /*14860*/  LDCU UR4, c[0x0][0x3b0] ;  /* 0x00007600ff0477ac */ /* 0x000e620008000800 */
[----:B------:R-:W-:-:S04]  /*14870*/  IMAD.HI.U32 R42, R40, R41, RZ ;  /* 0x00000029282a7227 */ /* 0x000fc800078e00ff */
[----:B------:R-:W-:Y:S01]  /*14880*/  IMAD.MOV R42, RZ, RZ, -R42 ;  /* 0x000000ffff2a7224 */ /* 0x000fe200078e0a2a */
[----:B0-----:R-:W-:-:S03]  /*14890*/  IADD3 R45, P2, PT, R43, R38, RZ ;  /* 0x000000262b2d7210 */ /* 0x001fc60007f5e0ff */
        /* <DEDUP_REMOVED lines=48> */
[----:B------:R0:W-:Y:S04]  /*14ba0*/  STL [R1+0x4f0], R45 ;  /* 0x0004f02d01007387 */ /* 0x0001e80000100800 */
[----:B------:R1:W2:Y:S01]  /*14bb0*/  @P0 LDG.E.U8 R48, desc[UR18][R42.64] ;  /* 0x000000122a300981 */ /* 0x0002a2000c1e1100 */
[----:B0-----:R-:W-:-:S03]  /*14bc0*/  VIADD R45, R0, 0x7c ;  /* 0x0000007c002d7836 */ /* 0x001fc60000000000 */
[----:B------:R-:W-:Y:S02]  /*14bd0*/  @!P2 IMAD.IADD R41, R41, 0x1, -R39 ;  /* 0x000000012929a824 */ /* 0x000fe400078e0a27 */
[----:B-1----:R-:W-:-:S03]  /*14be0*/  IABS R42, R45 ;  /* 0x0000002d002a7213 */ /* 0x002fc60000000000 */
[----:B------:R-:W-:Y:S02]  /*14bf0*/  ISETP.GT.U32.AND P2, PT, R39, R41, PT ;  /* 0x000000292700720c */ /* 0x000fe40003f44070 */
[----:B------:R-:W-:-:S04]  /*14c00*/  IMAD.HI.U32 R43, R40, R42, RZ ;  /* 0x0000002a282b7227 */ /* 0x000fc800078e00ff */
[----:B------:R-:W-:-:S04]  /*14c10*/  IMAD.MOV R43, RZ, RZ, -R43 ;  /* 0x000000ffff2b7224 */ /* 0x000fc800078e0a2b */
[----:B------:R-:W-:-:S03]  /*14c20*/  IMAD R42, R39, R43, R42 ;  /* 0x0000002b272a7224 */ /* 0x000fc600078e022a */
[----:B------:R-:W-:Y:S02]  /*14c30*/  @!P2 IMAD.IADD R41, R41, 0x1, -R39 ;  /* 0x000000012929a824 */ /* 0x000fe400078e0a27 */
[----:B------:R-:W-:Y:S02]  /*14c40*/  ISETP.GT.U32.AND P2, PT, R39, R42, PT ;  /* 0x0000002a2700720c */ /* 0x000fe40003f44070 */
[----:B------:R-:W-:Y:S01]  /*14c50*/  @!P4 IMAD.MOV R41, RZ, RZ, -R41 ;  /* 0x000000ffff29c224 */ /* 0x000fe200078e0a29 */
[----:B------:R-:W-:-:S10]  /*14c60*/  ISETP.GE.AND P4, PT, R45, RZ, PT ;  /* 0x000000ff2d00720c */ /* 0x000fd40003f86270 */
[----:B------:R-:W-:Y:S01]  /*14c70*/  @!P2 IMAD.IADD R42, R42, 0x1, -R39 ;  /* 0x000000012a2aa824 */ /* 0x000fe200078e0a27 */
[----:B------:R-:W-:-:S04]  /*14c80*/  SEL R41, R5, R41, !P3 ;  /* 0x0000002905297207 */ /* 0x000fc80005800000 */
[----:B------:R-:W-:Y:S01]  /*14c90*/  ISETP.GT.U32.AND P2, PT, R39, R42, PT ;  /* 0x0000002a2700720c */ /* 0x000fe20003f44070 */
[----:B------:R-:W-:Y:S01]  /*14ca0*/  IMAD R41, R41, UR4, RZ ;  /* 0x0000000429297c24 */ /* 0x000fe2000f8e02ff */
[----:B------:R-:W0:Y:S04]  /*14cb0*/  LDCU UR4, c[0x0][0x3b0] ;  /* 0x00007600ff0477ac */ /* 0x000e280008000800 */
[C---:B------:R-:W-:Y:S01]  /*14cc0*/  IADD3 R44, P5, PT, R41.reuse, R38, RZ ;  /* 0x00000026292c7210 */ /* 0x040fe20007fbe0ff */
[----:B------:R-:W-:Y:S06]  /*14cd0*/  STL [R1+0x4ec], R70 ;  /* 0x0004ec4601007387 */ /* 0x000fec0000100800 */
[----:B------:R-:W-:Y:S01]  /*14ce0*/  @!P2 IMAD.IADD R42, R42, 0x1, -R39 ;  /* 0x000000012a2aa824 */ /* 0x000fe200078e0a27 */
[----:B------:R-:W-:-:S03]  /*14cf0*/  LEA.HI.X.SX32 R41, R41, R35, 0x1, P5 ;  /* 0x0000002329297211 */ /* 0x000fc600028f0eff */
[----:B------:R-:W-:Y:S01]  /*14d00*/  @!P4 IMAD.MOV R42, RZ, RZ, -R42 ;  /* 0x000000ffff2ac224 */ /* 0x000fe200078e0a2a */
[----:B------:R1:W-:Y:S04]  /*14d10*/  STL [R1+0x7ec], R45 ;  /* 0x0007ec2d01007387 */ /* 0x0003e80000100800 */
[----:B------:R-:W-:Y:S01]  /*14d20*/  STL [R1+0x4f8], R44 ;  /* 0x0004f82c01007387 */ /* 0x000fe20000100800 */
[----:B------:R-:W-:-:S03]  /*14d30*/  SEL R42, R5, R42, !P3 ;  /* 0x0000002a052a7207 */ /* 0x000fc60005800000 */
[----:B------:R3:W-:Y:S01]  /*14d40*/  STL [R1+0x4f4], R41 ;  /* 0x0004f42901007387 */ /* 0x0007e20000100800 */
[----:B-1----:R-:W-:Y:S02]  /*14d50*/  @P0 IMAD.MOV.U32 R45, RZ, RZ, R41 ;  /* 0x000000ffff2d0224 */ /* 0x002fe400078e0029 */
[----:B0-----:R-:W-:Y:S01]  /*14d60*/  IMAD R43, R42, UR4, RZ ;  /* 0x000000042a2b7c24 */ /* 0x001fe2000f8e02ff */
[----:B------:R-:W-:Y:S01]  /*14d70*/  STL [R1+0x7e8], R75 ;  /* 0x0007e84b01007387 */ /* 0x000fe20000100800 */
[----:B------:R-:W-:Y:S01]  /*14d80*/  VIADD R72, R0, 0x77 ;  /* 0x0000007700487836 */ /* 0x000fe20000000000 */
[----:B------:R-:W-:Y:S01]  /*14d90*/  ISETP.GE.AND P4, PT, R75, RZ, PT ;  /* 0x000000ff4b00720c */ /* 0x000fe20003f86270 */
[----:B------:R-:W0:Y:S01]  /*14da0*/  LDCU UR4, c[0x0][0x3b0] ;  /* 0x00007600ff0477ac */ /* 0x000e220008000800 */
[----:B------:R1:W4:Y:S01]  /*14db0*/  @P0 LDG.E.U8 R47, desc[UR18][R44.64] ;  /* 0x000000122c2f0981 */ /* 0x000322000c1e1100 */
[----:B---3--:R-:W-:-:S05]  /*14dc0*/  IABS R41, R75 ;  /* 0x0000004b00297213 */ /* 0x008fca0000000000 */
[----:B------:R-:W-:-:S04]  /*14dd0*/  IMAD.HI.U32 R42, R40, R41, RZ ;  /* 0x00000029282a7227 */ /* 0x000fc800078e00ff */
[----:B-1----:R-:W-:Y:S01]  /*14de0*/  IMAD.MOV R44, RZ, RZ, -R42 ;  /* 0x000000ffff2c7224 */ /* 0x002fe200078e0a2a */
[----:B------:R-:W-:-:S03]  /*14df0*/  IADD3 R70, P2, PT, R43, R38, RZ ;  /* 0x000000262b467210 */ /* 0x000fc60007f5e0ff */
[----:B------:R-:W-:Y:S01]  /*14e00*/  IMAD R41, R39, R44, R41 ;  /* 0x0000002c27297224 */ /* 0x000fe200078e0229 */
[----:B------:R-:W-:-:S04]  /*14e10*/  LEA.HI.X.SX32 R71, R43, R35, 0x1, P2 ;  /* 0x000000232b477211 */ /* 0x000fc800010f0eff */
[----:B------:R-:W-:Y:S01]  /*14e20*/  ISETP.GT.U32.AND P2, PT, R39, R41, PT ;  /* 0x000000292700720c */ /* 0x000fe20003f44070 */
[----:B------:R-:W-:Y:S01]  /*14e30*/  STL [R1+0x520], R70 ;  /* 0x0005204601007387 */ /* 0x000fe20000100800 */
[----:B------:R-:W-:Y:S02]  /*14e40*/  @P0 IMAD.MOV.U32 R42, RZ, RZ, R70 ;  /* 0x000000ffff2a0224 */ /* 0x000fe400078e0046 */
[----:B------:R-:W-:Y:S01]  /*14e50*/  @P0 IMAD.MOV.U32 R43, RZ, RZ, R71 ;  /* 0x000000ffff2b0224 */ /* 0x000fe200078e0047 */
[----:B------:R1:W-:Y:S04]  /*14e60*/  STL [R1+0x51c], R71 ;  /* 0x00051c4701007387 */ /* 0x0003e80000100800 */
[----:B------:R3:W4:Y:S01]  /*14e70*/  @P0 LDG.E.U8 R46, desc[UR18][R42.64] ;  /* 0x000000122a2e0981 */ /* 0x000722000c1e1100 */
[----:B-1----:R-:W-:-:S03]  /*14e80*/  VIADD R71, R0, 0xd ;  /* 0x0000000d00477836 */ /* 0x002fc60000000000 */
[----:B------:R-:W-:Y:S02]  /*14e90*/  @!P2 IMAD.IADD R41, R41, 0x1, -R39 ;  /* 0x000000012929a824 */ /* 0x000fe400078e0a27 */
[----:B---3--:R-:W-:-:S03]  /*14ea0*/  IABS R42, R71 ;  /* 0x00000047002a7213 */ /* 0x008fc60000000000 */
[----:B------:R-:W-:Y:S02]  /*14eb0*/  ISETP.GT.U32.AND P2, PT, R39, R41, PT ;  /* 0x000000292700720c */ /* 0x000fe40003f44070 */
[----:B------:R-:W-:Y:S01]  /*14ec0*/  IMAD.HI.U32 R70, R40, R42, RZ ;  /* 0x0000002a28467227 */ /* 0x000fe200078e00ff */
[----:B------:R-:W-:-:S03]  /*14ed0*/  IABS R43, R73 ;  /* 0x00000049002b7213 */ /* 0x000fc60000000000 */
[----:B------:R-:W-:Y:S02]  /*14ee0*/  IMAD.MOV R70, RZ, RZ, -R70 ;  /* 0x000000ffff467224 */ /* 0x000fe400078e0a46 */
[----:B------:R-:W-:-:S04]  /*14ef0*/  IMAD.HI.U32 R45, R40, R43, RZ ;  /* 0x0000002b282d7227 */ /* 0x000fc800078e00ff */
[----:B------:R-:W-:Y:S02]  /*14f00*/  IMAD R42, R39, R70, R42 ;  /* 0x00000046272a7224 */ /* 0x000fe400078e022a */
[----:B------:R-:W-:Y:S01]  /*14f10*/  @!P2 IMAD.IADD R41, R41, 0x1, -R39 ;  /* 0x000000012929a824 */ /* 0x000fe200078e0a27 */
[----:B------:R-:W-:Y:S01]  /*14f20*/  IABS R44, R72 ;  /* 0x00000048002c7213 */ /* 0x000fe20000000000 */
[----:B------:R-:W-:Y:S01]  /*14f30*/  IMAD.MOV R45, RZ, RZ, -R45 ;  /* 0x000000ffff2d7224 */ /* 0x000fe200078e0a2d */
[----:B------:R-:W-:-:S03]  /*14f40*/  ISETP.GT.U32.AND P2, PT, R39, R42, PT ;  /* 0x0000002a2700720c */ /* 0x000fc60003f44070 */
[----:B------:R-:W-:Y:S02]  /*14f50*/  IMAD R43, R39, R45, R43 ;  /* 0x0000002d272b7224 */ /* 0x000fe400078e022b */
[----:B------:R-:W-:-:S04]  /*14f60*/  IMAD.HI.U32 R45, R40, R44, RZ ;  /* 0x0000002c282d7227 */ /* 0x000fc800078e00ff */
[----:B------:R-:W-:Y:S02]  /*14f70*/  IMAD.MOV R45, RZ, RZ, -R45 ;  /* 0x000000ffff2d7224 */ /* 0x000fe400078e0a2d */
[----:B------:R-:W-:Y:S02]  /*14f80*/  VIADD R74, R0, 0x7e ;  /* 0x0000007e004a7836 */ /* 0x000fe40000000000 */
[----:B------:R-:W-:Y:S02]  /*14f90*/  @!P4 IMAD.MOV R41, RZ, RZ, -R41 ;  /* 0x000000ffff29c224 */ /* 0x000fe400078e0a29 */
[----:B------:R-:W-:Y:S02]  /*14fa0*/  @!P2 IMAD.IADD R42, R42, 0x1, -R39 ;  /* 0x000000012a2aa824 */ /* 0x000fe400078e0a27 */
[----:B------:R-:W-:Y:S01]  /*14fb0*/  IMAD R44, R39, R45, R44 ;  /* 0x0000002d272c7224 */ /* 0x000fe200078e022c */
[----:B------:R-:W-:Y:S02]  /*14fc0*/  IABS R45, R74 ;  /* 0x0000004a002d7213 */ /* 0x000fe40000000000 */
[----:B------:R-:W-:-:S02]  /*14fd0*/  SEL R41, R5, R41, !P3 ;  /* 0x0000002905297207 */ /* 0x000fc40005800000 */
[----:B------:R-:W-:Y:S01]  /*14fe0*/  ISETP.GT.U32.AND P4, PT, R39, R42, PT ;  /* 0x0000002a2700720c */ /* 0x000fe20003f84070 */
[----:B------:R-:W-:Y:S01]  /*14ff0*/  IMAD.HI.U32 R40, R40, R45, RZ ;  /* 0x0000002d28287227 */ /* 0x000fe200078e00ff */
[----:B------:R-:W-:-:S03]  /*15000*/  ISETP.GE.AND P2, PT, R71, RZ, PT ;  /* 0x000000ff4700720c */ /* 0x000fc60003f46270 */
[----:B0-----:R-:W-:Y:S01]  /*15010*/  IMAD R41, R41, UR4, RZ ;  /* 0x0000000429297c24 */ /* 0x001fe2000f8e02ff */
[----:B------:R-:W-:Y:S01]  /*15020*/  STL [R1+0x7e4], R73 ;  /* 0x0007e44901007387 */ /* 0x000fe20000100800 */
[----:B------:R-:W-:Y:S01]  /*15030*/  IMAD.MOV R40, RZ, RZ, -R40 ;  /* 0x000000ffff287224 */ /* 0x000fe200078e0a28 */
[----:B------:R-:W-:Y:S01]  /*15040*/  ISETP.GT.U32.AND P6, PT, R39, R43, PT ;  /* 0x0000002b2700720c */ /* 0x000fe20003fc4070 */
[----:B------:R-:W0:Y:S01]  /*15050*/  LDCU UR4, c[0x0][0x3b0] ;  /* 0x00007600ff0477ac */ /* 0x000e220008000800 */
[----:B------:R-:W-:Y:S01]  /*15060*/  IADD3 R70, P5, PT, R41, R38, RZ ;  /* 0x0000002629467210 */ /* 0x000fe20007fbe0ff */
[----:B------:R-:W-:Y:S01]  /*15070*/  IMAD R40, R39, R40, R45 ;  /* 0x0000002827287224 */ /* 0x000fe200078e022d */
[----:B------:R1:W-:Y:S01]  /*15080*/  STL [R1+0x7dc], R71 ;  /* 0x0007dc4701007387 */ /* 0x0003e20000100800 */
[----:B------:R-:W-:-:S04]  /*15090*/  @!P4 IMAD.IADD R42, R42, 0x1, -R39 ;  /* 0x000000012a2ac824 */ /* 0x000fc800078e0a27 */
[----:B------:R-:W-:Y:S01]  /*150a0*/  @!P2 IMAD.MOV R42, RZ, RZ, -R42 ;  /* 0x000000ffff2aa224 */ /* 0x000fe200078e0a2a */
[----:B-1----:R-:W-:Y:S02]  /*150b0*/  LEA.HI.X.SX32 R71, R41, R35, 0x1, P5 ;  /* 0x0000002329477211 */ /* 0x002fe400028f0eff */
[C---:B------:R-:W-:Y:S02]  /*150c0*/  ISETP.GT.U32.AND P5, PT, R39.reuse, R40, PT ;  /* 0x000000282700720c */ /* 0x040fe40003fa4070 */
[----:B------:R-:W-:Y:S02]  /*150d0*/  ISETP.GT.U32.AND P4, PT, R39, R44, PT ;  /* 0x0000002c2700720c */ /* 0x000fe40003f84070 */
[----:B------:R-:W-:Y:S01]  /*150e0*/  SEL R42, R5, R42, !P3 ;  /* 0x0000002a052a7207 */ /* 0x000fe20005800000 */
[----:B------:R-:W-:-:S04]  /*150f0*/  @!P6 IMAD.IADD R43, R43, 0x1, -R39 ;  /* 0x000000012b2be824 */ /* 0x000fc800078e0a27 */
[----:B------:R-:W-:-:S04]  /*15100*/  IMAD R42, R42, UR11, RZ ;  /* 0x0000000b2a2a7c24 */ /* 0x000fc8000f8e02ff */
[--C-:B------:R-:W-:Y:S01]  /*15110*/  @!P5 IMAD.IADD R40, R40, 0x1, -R39.reuse ;  /* 0x000000012828d824 */ /* 0x100fe200078e0a27 */
[----:B------:R-:W-:Y:S01]  /*15120*/  IADD3 R75, P2, PT, R42, R38, RZ ;  /* 0x000000262a4b7210 */ /* 0x000fe20007f5e0ff */
[----:B------:R-:W-:-:S03]  /*15130*/  @!P4 IMAD.IADD R44, R44, 0x1, -R39 ;  /* 0x000000012c2cc824 */ /* 0x000fc600078e0a27 */
[C---:B------:R-:W-:Y:S02]  /*15140*/  ISETP.GT.U32.AND P5, PT, R39.reuse, R40, PT ;  /* 0x000000282700720c */ /* 0x040fe40003fa4070 */
[C---:B------:R-:W-:Y:S02]  /*15150*/  ISETP.GT.U32.AND P4, PT, R39.reuse, R43, PT ;  /* 0x0000002b2700720c */ /* 0x040fe40003f84070 */
[----:B------:R-:W-:Y:S02]  /*15160*/  LEA.HI.X.SX32 R76, R42, R35, 0x1, P2 ;  /* 0x000000232a4c7211 */ /* 0x000fe400010f0eff */
[----:B------:R-:W-:Y:S02]  /*15170*/  ISETP.GE.AND P2, PT, R74, RZ, PT ;  /* 0x000000ff4a00720c */ /* 0x000fe40003f46270 */
[----:B------:R-:W-:-:S05]  /*15180*/  ISETP.GT.U32.AND P6, PT, R39, R44, PT ;  /* 0x0000002c2700720c */ /* 0x000fca0003fc4070 */
[--C-:B------:R-:W-:Y:S02]  /*15190*/  @!P5 IMAD.IADD R40, R40, 0x1, -R39.reuse ;  /* 0x000000012828d824 */ /* 0x100fe400078e0a27 */
[----:B------:R-:W-:Y:S01]  /*151a0*/  @!P4 IMAD.IADD R43, R43, 0x1, -R39 ;  /* 0x000000012b2bc824 */ /* 0x000fe200078e0a27 */
[----:B------:R-:W-:-:S03]  /*151b0*/  ISETP.GE.AND P4, PT, R72, RZ, PT ;  /* 0x000000ff4800720c */ /* 0x000fc60003f86270 */
[----:B------:R-:W-:Y:S01]  /*151c0*/  @!P2 IMAD.MOV R40, RZ, RZ, -R40 ;  /* 0x000000ffff28a224 */ /* 0x000fe200078e0a28 */
[----:B------:R-:W-:-:S04]  /*151d0*/  ISETP.GE.AND P5, PT, R73, RZ, PT ;  /* 0x000000ff4900720c */ /* 0x000fc80003fa6270 */
[----:B------:R-:W-:Y:S01]  /*151e0*/  SEL R40, R5, R40, !P3 ;  /* 0x0000002805287207 */ /* 0x000fe20005800000 */
[----:B------:R-:W-:Y:S01]  /*151f0*/  @!P6 IMAD.IADD R44, R44, 0x1, -R39 ;  /* 0x000000012c2ce824 */ /* 0x000fe200078e0a27 */
[----:B------:R-:W-:-:S03]  /*15200*/  PRMT R45, RZ, 0x7610, R45 ;  /* 0x00007610ff2d7816 */ /* 0x000fc6000000002d */
[----:B------:R-:W-:Y:S01]  /*15210*/  IMAD R39, R40, UR5, RZ ;  /* 0x0000000528277c24 */ /* 0x000fe2000f8e02ff */
[----:B------:R-:W1:Y:S01]  /*15220*/  LDCU UR5, c[0x0][0x3b0] ;  /* 0x00007600ff0577ac */ /* 0x000e620008000800 */
[----:B------:R-:W-:Y:S01]  /*15230*/  STL [R1+0x7e0], R72 ;  /* 0x0007e04801007387 */ /* 0x000fe20000100800 */
[----:B------:R-:W-:Y:S01]  /*15240*/  @!P4 IMAD.MOV R44, RZ, RZ, -R44 ;  /* 0x000000ffff2cc224 */ /* 0x000fe200078e0a2c */
[----:B------:R-:W-:Y:S02]  /*15250*/  PRMT R41, RZ, 0x7610, R41 ;  /* 0x00007610ff297816 */ /* 0x000fe40000000029 */
[----:B------:R-:W-:Y:S04]  /*15260*/  STL [R1+0x7d8], R74 ;  /* 0x0007d84a01007387 */ /* 0x000fe80000100800 */
[----:B------:R3:W-:Y:S01]  /*15270*/  STL [R1+0x248], R70 ;  /* 0x0002484601007387 */ /* 0x0007e20000100800 */
[----:B------:R-:W-:-:S03]  /*15280*/  SEL R44, R5, R44, !P3 ;  /* 0x0000002c052c7207 */ /* 0x000fc60005800000 */
[----:B------:R1:W-:Y:S01]  /*15290*/  STL [R1+0x244], R71 ;  /* 0x0002444701007387 */ /* 0x0003e20000100800 */
[----:B------:R-:W-:-:S03]  /*152a0*/  @!P5 IMAD.MOV R43, RZ, RZ, -R43 ;  /* 0x000000ffff2bd224 */ /* 0x000fc600078e0a2b */
[----:B------:R3:W4:Y:S01]  /*152b0*/  @P0 LDG.E.U8 R45, desc[UR18][R70.64] ;  /* 0x00000012462d0981 */ /* 0x000722000c1e1100 */
[----:B------:R-:W-:Y:S01]  /*152c0*/  IADD3 R42, P2, PT, R39, R38, RZ ;  /* 0x00000026272a7210 */ /* 0x000fe20007f5e0ff */
[----:B0-----:R-:W-:Y:S01]  /*152d0*/  IMAD R44, R44, UR4, RZ ;  /* 0x000000042c2c7c24 */ /* 0x001fe2000f8e02ff */
[----:B------:R-:W-:Y:S01]  /*152e0*/  SEL R40, R5, R43, !P3 ;  /* 0x0000002b05287207 */ /* 0x000fe20005800000 */
[----:B---3--:R-:W-:Y:S02]  /*152f0*/  @P0 IMAD.MOV.U32 R70, RZ, RZ, R75 ;  /* 0x000000ffff460224 */ /* 0x008fe400078e004b */
[----:B-1----:R-:W-:Y:S01]  /*15300*/  @P0 IMAD.MOV.U32 R71, RZ, RZ, R76 ;  /* 0x000000ffff470224 */ /* 0x002fe200078e004c */
[----:B------:R-:W-:Y:S04]  /*15310*/  STL [R1+0x190], R75 ;  /* 0x0001904b01007387 */ /* 0x000fe80000100800 */
[----:B------:R0:W3:Y:S04]  /*15320*/  @P0 LDG.E.U8 R41, desc[UR18][R70.64] ;  /* 0x0000001246290981 */ /* 0x0000e8000c1e1100 */
[----:B------:R-:W-:Y:S04]  /*15330*/  STL [R1+0x18c], R76 ;  /* 0x00018c4c01007387 */ /* 0x000fe80000100800 */
[----:B------:R-:W5:Y:S01]  /*15340*/  LDL.LU R5, [R1+0x9d8] ;  /* 0x0009d80001057983 */ /* 0x000f620000300800 */
[----:B0-----:R-:W-:-:S03]  /*15350*/  LEA.HI.X.SX32 R70, R39, R35, 0x1, P2 ;  /* 0x0000002327467211 */ /* 0x001fc600010f0eff */
[----:B------:R-:W-:Y:S01]  /*15360*/  STL [R1+0x23c], R42 ;  /* 0x00023c2a01007387 */ /* 0x000fe20000100800 */
[C---:B------:R-:W-:Y:S01]  /*15370*/  IADD3 R71, P2, PT, R44.reuse, R38, RZ ;  /* 0x000000262c477210 */ /* 0x040fe20007f5e0ff */
[----:B------:R-:W-:Y:S02]  /*15380*/  @P0 IMAD.MOV.U32 R43, RZ, RZ, R70 ;  /* 0x000000ffff2b0224 */ /* 0x000fe400078e0046 */
[----:B------:R0:W-:Y:S01]  /*15390*/  STL [R1+0x238], R70 ;  /* 0x0002384601007387 */ /* 0x0001e20000100800 */
[----:B------:R-:W-:Y:S02]  /*153a0*/  PRMT R39, RZ, 0x7610, R39 ;  /* 0x00007610ff277816 */ /* 0x000fe40000000027 */
[----:B------:R-:W-:-:S04]  /*153b0*/  LEA.HI.X.SX32 R72, R44, R35, 0x1, P2 ;  /* 0x000000232c487211 */ /* 0x000fc800010f0eff */
[----:B------:R1:W3:Y:S01]  /*153c0*/  @P0 LDG.E.U8 R39, desc[UR18][R42.64] ;  /* 0x000000122a270981 */ /* 0x0002e2000c1e1100 */
[----:B0-----:R-:W-:Y:S01]  /*153d0*/  IMAD R70, R40, UR5, RZ ;  /* 0x0000000528467c24 */ /* 0x001fe2000f8e02ff */
[----:B------:R-:W-:-:S04]  /*153e0*/  PRMT R40, RZ, 0x7610, R40 ;  /* 0x00007610ff287816 */ /* 0x000fc80000000028 */
[C---:B------:R-:W-:Y:S01]  /*153f0*/  IADD3 R38, P2, PT, R70.reuse, R38, RZ ;  /* 0x0000002646267210 */ /* 0x040fe20007f5e0ff */
[----:B-1----:R-:W-:Y:S02]  /*15400*/  @P0 IMAD.MOV.U32 R42, RZ, RZ, R71 ;  /* 0x000000ffff2a0224 */ /* 0x002fe400078e0047 */
[----:B------:R-:W-:Y:S01]  /*15410*/  @P0 IMAD.MOV.U32 R43, RZ, RZ, R72 ;  /* 0x000000ffff2b0224 */ /* 0x000fe200078e0048 */
[----:B------:R-:W-:Y:S02]  /*15420*/  LEA.HI.X.SX32 R44, R70, R35, 0x1, P2 ;  /* 0x00000023462c7211 */ /* 0x000fe400010f0eff */
[----:B------:R-:W-:Y:S02]  /*15430*/  PRMT R35, RZ, 0x7610, R35 ;  /* 0x00007610ff237816 */ /* 0x000fe40000000023 */
[----:B------:R0:W3:Y:S02]  /*15440*/  @P0 LDG.E.U8 R40, desc[UR18][R42.64] ;  /* 0x000000122a280981 */ /* 0x0000e4000c1e1100 */
[----:B0-----:R-:W-:-:S02]  /*15450*/  @P0 IMAD.MOV.U32 R42, RZ, RZ, R38 ;  /* 0x000000ffff2a0224 */ /* 0x001fc400078e0026 */
[----:B------:R-:W-:-:S05]  /*15460*/  @P0 IMAD.MOV.U32 R43, RZ, RZ, R44 ;  /* 0x000000ffff2b0224 */ /* 0x000fca00078e002c */
[----:B------:R-:W3:Y:S04]  /*15470*/  @P0 LDG.E.U8 R35, desc[UR18][R42.64] ;  /* 0x000000122a230981 */ /* 0x000ee8000c1e1100 */
[----:B--2---:R0:W-:Y:S04]  /*15480*/  STS.U8 [R31+UR9+0x5e00], R94 ;  /* 0x005e005e1f007988 */ /* 0x0041e80008000009 */
[----:B------:R0:W-:Y:S04]  /*15490*/  STS.U8 [R31+UR9+0x6200], R90 ;  /* 0x0062005a1f007988 */ /* 0x0001e80008000009 */
[----:B------:R0:W-:Y:S04]  /*154a0*/  STS.U8 [R31+UR9+0x6600], R69 ;  /* 0x006600451f007988 */ /* 0x0001e80008000009 */
[----:B------:R0:W-:Y:S04]  /*154b0*/  STS.U8 [R31+UR9+0x6a00], R65 ;  /* 0x006a00411f007988 */ /* 0x0001e80008000009 */
[----:B------:R0:W-:Y:S04]  /*154c0*/  STS.U8 [R31+UR9+0x6e00], R61 ;  /* 0x006e003d1f007988 */ /* 0x0001e80008000009 */
[----:B----4-:R0:W-:Y:S04]  /*154d0*/  STS.U8 [R31+UR9+0x7200], R57 ;  /* 0x007200391f007988 */ /* 0x0101e80008000009 */
[----:B------:R0:W-:Y:S04]  /*154e0*/  STS.U8 [R31+UR9+0x7600], R53 ;  /* 0x007600351f007988 */ /* 0x0001e80008000009 */
[----:B------:R0:W-:Y:S01]  /*154f0*/  STS.U8 [R31+UR9+0x7a00], R49 ;  /* 0x007a00311f007988 */ /* 0x0001e20008000009 */
[----:B------:R-:W-:-:S03]  /*15500*/  VIADD R162, R162, 0x7f ;  /* 0x0000007fa2a27836 */ /* 0x000fc60000000000 */
[----:B------:R0:W-:Y:S01]  /*15510*/  STL [R1+0x234], R71 ;  /* 0x0002344701007387 */ /* 0x0001e20000100800 */
[----:B------:R-:W-:-:S03]  /*15520*/  ISETP.NE.U32.AND P0, PT, RZ, UR7, PT ;  /* 0x00000007ff007c0c */ /* 0x000fc6000bf05070 */
[----:B------:R0:W-:Y:S04]  /*15530*/  STL [R1+0x228], R72 ;  /* 0x0002284801007387 */ /* 0x0001e80000100800 */
[----:B------:R0:W-:Y:S04]  /*15540*/  STL [R1+0x230], R38 ;  /* 0x0002302601007387 */ /* 0x0001e80000100800 */
[----:B------:R0:W-:Y:S01]  /*15550*/  STL [R1+0x22c], R44 ;  /* 0x00022c2c01007387 */ /* 0x0001e20000100800 */
[C---:B------:R-:W-:Y:S02]  /*15560*/  ISETP.LT.OR P2, PT, R162.reuse, 0x80, P0 ;  /* 0x00000080a200780c */ /* 0x040fe40000741670 */
[----:B------:R-:W-:Y:S01]  /*15570*/  ISETP.GE.AND P3, PT, R162, 0x100, PT ;  /* 0x00000100a200780c */ /* 0x000fe20003f66270 */
[----:B------:R0:W-:Y:S04]  /*15580*/  STS.U8 [R31+UR9+0x7e00], R46 ;  /* 0x007e002e1f007988 */ /* 0x0001e80008000009 */
        /* <DEDUP_REMOVED lines=15> */
[----:B---3--:R0:W-:Y:S04]  /*15680*/  STS.U8 [R32+UR9+0x4680], R41 ;  /* 0x0046802920007988 */ /* 0x0081e80008000009 */
        /* <DEDUP_REMOVED lines=31> */
[----:B------:R0:W-:Y:S01]  /*15880*/  STS.U8 [R34+UR9+0x7f80], R35 ;  /* 0x007f802322007988 */ /* 0x0001e20008000009 */
[----:B------:R1:W-:Y:S06]  /*15890*/  MEMBAR.ALL.CTA ;  /* 0x0000000000007992 */ /* 0x0003ec0000008000 */
[----:B-1----:R-:W1:Y:S02]  /*158a0*/  FENCE.VIEW.ASYNC.S ;  /* 0x00000000000073c6 */ /* 0x002e640000000000 */
[----:B-1----:R-:W-:Y:S06]  /*158b0*/  BAR.SYNC.DEFER_BLOCKING 0x0 ;  /* 0x0000000000007b1d */ /* 0x002fec0000010000 */
[----:B------:R-:W-:Y:S05]  /*158c0*/  @P2 BRA `(.L_x_6) ;  /* 0x0000000000842947 */ /* 0x000fea0003800000 */
[----:B------:R-:W-:Y:S02]  /*158d0*/  UIADD3 UR4, UPT, UPT, UR9, 0x4000, URZ ;  /* 0x0000400009047890 */ /* 0x000fe4000fffe0ff */
[----:B------:R-:W-:Y:S02]  /*158e0*/  USHF.R.U32.HI UR12, URZ, 0x4, UR9 ;  /* 0x00000004ff0c7899 */ /* 0x000fe40008011609 */
[----:B------:R-:W-:Y:S02]  /*158f0*/  USHF.R.U32.HI UR4, URZ, 0x4, UR4 ;  /* 0x00000004ff047899 */ /* 0x000fe40008011604 */
[----:B------:R-:W-:Y:S02]  /*15900*/  USGXT.U32 UR12, UR12, 0xe ;  /* 0x0000000e0c0c789a */ /* 0x000fe40008000000 */
[----:B------:R-:W-:Y:S02]  /*15910*/  USGXT.U32 UR14, UR4, 0xe ;  /* 0x0000000e040e789a */ /* 0x000fe40008000000 */
[----:B------:R-:W-:-:S02]  /*15920*/  UIADD3 UR28, UP1, UPT, UR12, 0x100, URZ ;  /* 0x000001000c1c7890 */ /* 0x000fc4000ff3e0ff */
[----:B------:R-:W-:Y:S01]  /*15930*/  UIADD3 UR26, UP2, UPT, UR14, 0x2, URZ ;  /* 0x000000020e1a7890 */ /* 0x000fe2000ff5e0ff */
[----:B------:R-:W-:Y:S01]  /*15940*/  UMOV UR4, URZ ;  /* 0x000000ff00047c82 */ /* 0x000fe20008000000 */
[----:B------:R-:W-:Y:S01]  /*15950*/  UMOV UR30, 0x0 ;  /* 0x00000000001e7882 */ /* 0x000fe20000000000 */
[----:B------:R-:W-:Y:S02]  /*15960*/  UIADD3.X UR29, UPT, UPT, UR4, 0x40004040, URZ, UP1, !UPT ;  /* 0x40004040041d7890 */ /* 0x000fe40008ffe4ff */
[----:B------:R-:W-:Y:S02]  /*15970*/  UIADD3.X UR27, UPT, UPT, UR4, 0x40004040, URZ, UP2, !UPT ;  /* 0x40004040041b7890 */ /* 0x000fe400097fe4ff */
[----:B------:R-:W-:Y:S02]  /*15980*/  UIADD3.64 UR16, UPT, UPT, UR28, 0x100, URZ ;  /* 0x000001001c107897 */ /* 0x000fe4000fffe0ff */
[----:B------:R-:W-:Y:S02]  /*15990*/  UIADD3.64 UR20, UPT, UPT, UR26, 0x2, URZ ;  /* 0x000000021a147897 */ /* 0x000fe4000fffe0ff */
[----:B------:R-:W-:-:S02]  /*159a0*/  UIADD3.64 UR22, UPT, UPT, UR28, 0x200, URZ ;  /* 0x000002001c167897 */ /* 0x000fc4000fffe0ff */
[----:B------:R-:W-:Y:S01]  /*159b0*/  UIADD3.64 UR24, UPT, UPT, UR26, 0x4, URZ ;  /* 0x000000041a187897 */ /* 0x000fe2000fffe0ff */
[----:B------:R-:W-:Y:S01]  /*159c0*/  UMOV UR31, 0x8208490 ;  /* 0x08208490001f7882 */ /* 0x000fe20000000000 */
[----:B------:R-:W-:Y:S01]  /*159d0*/  UMOV UR13, 0x40004040 ;  /* 0x40004040000d7882 */ /* 0x000fe20000000000 */
[----:B------:R-:W-:Y:S01]  /*159e0*/  UMOV UR15, 0x40004040 ;  /* 0x40004040000f7882 */ /* 0x000fe20000000000 */
[----:B------:R-:W-:Y:S01]  /*159f0*/  UMOV UR32, 0x0 ;  /* 0x0000000000207882 */ /* 0x000fe20000000000 */
[----:B------:R-:W-:Y:S01]  /*15a00*/  UMOV UR33, 0x8208490 ;  /* 0x0820849000217882 */ /* 0x000fe20000000000 */
[----:B------:R-:W-:Y:S01]  /*15a10*/  UMOV UR34, 0x0 ;  /* 0x0000000000227882 */ /* 0x000fe20000000000 */
[----:B------:R-:W-:Y:S01]  /*15a20*/  UMOV UR35, 0x8208490 ;  /* 0x0820849000237882 */ /* 0x000fe20000000000 */
[----:B------:R-:W-:Y:S01]  /*15a30*/  UMOV UR4, UR6 ;  /* 0x0000000600047c82 */ /* 0x000fe20008000000 */
[----:B------:R-:W-:Y:S01]  /*15a40*/  UMOV UR5, URZ ;  /* 0x000000ff00057c82 */ /* 0x000fe20008000000 */
[----:B------:R1:W-:Y:S01]  /*15a50*/  UTCQMMA gdesc[UR12], gdesc[UR14], tmem[UR8], tmem[UR30], idesc[UR31], !UPT ;  /* 0x00ff1e0e0c0075ea */ /* 0x0003e2000f800308 */
[----:B------:R-:W-:Y:S01]  /*15a60*/  UMOV UR36, 0x0 ;  /* 0x0000000000247882 */ /* 0x000fe20000000000 */
[----:B------:R-:W-:Y:S01]  /*15a70*/  UMOV UR37, 0x8208490 ;  /* 0x0820849000257882 */ /* 0x000fe20000000000 */
[----:B------:R1:W-:Y:S01]  /*15a80*/  UTCQMMA gdesc[UR28], gdesc[UR26], tmem[UR8], tmem[UR32], idesc[UR33], UPT ;  /* 0x00ff201a1c0075ea */ /* 0x0003e2000b800308 */
[----:B------:R-:W-:Y:S01]  /*15a90*/  UMOV UR4, UR4 ;  /* 0x0000000400047c82 */ /* 0x000fe20008000000 */
[----:B------:R1:W-:Y:S01]  /*15aa0*/  UTCQMMA gdesc[UR16], gdesc[UR20], tmem[UR8], tmem[UR34], idesc[UR35], UPT ;  /* 0x00ff2214100075ea */ /* 0x0003e2000b800308 */
[----:B------:R1:W-:Y:S01]  /*15ab0*/  UTCQMMA gdesc[UR22], gdesc[UR24], tmem[UR8], tmem[UR36], idesc[UR37], UPT ;  /* 0x00ff2418160075ea */ /* 0x0003e2000b800308 */
[----:B------:R1:W-:Y:S01]  /*15ac0*/  UTCBAR [UR4], URZ ;  /* 0x000000ff040073e9 */ /* 0x0003e200080000ff */
[----:B------:R-:W-:Y:S01]  /*15ad0*/  NOP ;  /* 0x0000000000007918 */ /* 0x000fe20000000000 */
.L_x_6:
[----:B-1----:R-:W-:Y:S01]  /*15ae0*/  UMOV UR4, URZ ;  /* 0x000000ff00047c82 */ /* 0x002fe20008000000 */
[----:B------:R-:W-:Y:S05]  /*15af0*/  @!P3 BRA `(.L_x_7) ;  /* 0x000000b800b0b947 */ /* 0x000fea0003800000 */
[----:B0-----:R-:W-:Y:S01]  /*15b00*/  SHF.R.S32.HI R38, RZ, 0x1f, R162 ;  /* 0x0000001fff267819 */ /* 0x001fe200000114a2 */
[----:B------:R-:W-:Y:S01]  /*15b10*/  IMAD.SHL.U32 R35, R36, 0x80, RZ ;  /* 0x0000008024237824 */ /* 0x000fe200078e00ff */
[----:B------:R-:W-:Y:S01]  /*15b20*/  UIADD3 UR4, UPT, UPT, UR9, 0x8000, URZ ;  /* 0x0000800009047890 */ /* 0x000fe2000fffe0ff */
[----:B------:R-:W-:Y:S01]  /*15b30*/  IMAD.MOV.U32 R39, RZ, RZ, RZ ;  /* 0x000000ffff277224 */ /* 0x000fe200078e00ff */
[----:B------:R-:W-:Y:S01]  /*15b40*/  LEA.HI R36, R38, R162, RZ, 0x7 ;  /* 0x000000a226247211 */ /* 0x000fe200078f38ff */
[----:B------:R-:W-:Y:S02]  /*15b50*/  UIADD3 UR5, UPT, UPT, UR9, 0xc000, URZ ;  /* 0x0000c00009057890 */ /* 0x000fe4000fffe0ff */
[----:B------:R-:W-:Y:S01]  /*15b60*/  USHF.R.U32.HI UR4, URZ, 0x4, UR4 ;  /* 0x00000004ff047899 */ /* 0x000fe20008011604 */
[----:B------:R-:W-:Y:S01]  /*15b70*/  SHF.R.S32.HI R36, RZ, 0x7, R36 ;  /* 0x00000007ff247819 */ /* 0x000fe20000011424 */
[----:B------:R-:W-:Y:S02]  /*15b80*/  USHF.R.U32.HI UR5, URZ, 0x4, UR5 ;  /* 0x00000004ff057899 */ /* 0x000fe40008011605 */
[----:B------:R-:W-:Y:S01]  /*15b90*/  USGXT.U32 UR12, UR4, 0xe ;  /* 0x0000000e040c789a */ /* 0x000fe20008000000 */
[----:B------:R-:W-:Y:S01]  /*15ba0*/  VIMNMX R38, PT, PT, R36, 0x2, !PT ;  /* 0x0000000224267848 */ /* 0x000fe20007fe0100 */
[----:B-----5:R-:W-:Y:S01]  /*15bb0*/  IMAD.SHL.U32 R36, R37, 0x80, RZ ;  /* 0x0000008025247824 */ /* 0x020fe200078e00ff */
[----:B------:R-:W-:-:S02]  /*15bc0*/  USGXT.U32 UR14, UR5, 0xe ;  /* 0x0000000e050e789a */ /* 0x000fc40008000000 */
[----:B------:R-:W-:Y:S01]  /*15bd0*/  UIADD3 UR30, UP1, UPT, UR12, 0x100, URZ ;  /* 0x000001000c1e7890 */ /* 0x000fe2000ff3e0ff */
[----:B------:R-:W-:Y:S01]  /*15be0*/  VIADD R37, R38, 0xfffffffe ;  /* 0xfffffffe26257836 */ /* 0x000fe20000000000 */
[----:B------:R-:W-:Y:S01]  /*15bf0*/  UIADD3 UR28, UP2, UPT, UR14, 0x2, URZ ;  /* 0x000000020e1c7890 */ /* 0x000fe2000ff5e0ff */
[----:B------:R-:W-:Y:S01]  /*15c00*/  SHF.R.S32.HI R38, RZ, 0x1f, R36 ;  /* 0x0000001fff267819 */ /* 0x000fe20000011424 */
[----:B------:R-:W-:Y:S01]  /*15c10*/  UMOV UR4, URZ ;  /* 0x000000ff00047c82 */ /* 0x000fe20008000000 */
[----:B------:R-:W-:Y:S01]  /*15c20*/  UMOV UR5, URZ ;  /* 0x000000ff00057c82 */ /* 0x000fe20008000000 */
[----:B------:R0:W-:Y:S01]  /*15c30*/  STL [R1+0x7d4], R37 ;  /* 0x0007d42501007387 */ /* 0x0001e20000100800 */
[----:B------:R-:W-:Y:S02]  /*15c40*/  UIADD3.X UR31, UPT, UPT, UR4, 0x40004040, URZ, UP1, !UPT ;  /* 0x40004040041f7890 */ /* 0x000fe40008ffe4ff */
[----:B------:R-:W-:Y:S01]  /*15c50*/  UIADD3.X UR29, UPT, UPT, UR5, 0x40004040, URZ, UP2, !UPT ;  /* 0x40004040051d7890 */ /* 0x000fe200097fe4ff */
[----:B------:R1:W-:Y:S01]  /*15c60*/  STL [R1+0x7c8], RZ ;  /* 0x0007c8ff01007387 */ /* 0x0003e20000100800 */
[----:B------:R-:W-:Y:S01]  /*15c70*/  UMOV UR11, 0x1 ;  /* 0x00000001000b7882 */ /* 0x000fe20000000000 */
[----:B------:R-:W-:-:S02]  /*15c80*/  UIADD3.64 UR20, UPT, UPT, UR30, 0x100, URZ ;  /* 0x000001001e147897 */ /* 0x000fc4000fffe0ff */
[----:B------:R-:W-:Y:S01]  /*15c90*/  UIADD3.64 UR22, UPT, UPT, UR28, 0x2, URZ ;  /* 0x000000021c167897 */ /* 0x000fe2000fffe0ff */
[----:B0-----:R-:W-:Y:S01]  /*15ca0*/  SHF.R.S32.HI R37, RZ, 0x1f, R35 ;  /* 0x0000001fff257819 */ /* 0x001fe20000011423 */
[----:B------:R-:W-:Y:S02]  /*15cb0*/  UIADD3.64 UR24, UPT, UPT, UR30, 0x200, URZ ;  /* 0x000002001e187897 */ /* 0x000fe4000fffe0ff */
[----:B-1----:R-:W-:-:S12]  /*15cc0*/  UIADD3.64 UR26, UPT, UPT, UR28, 0x4, URZ ;  /* 0x000000041c1a7897 */ /* 0x002fd8000fffe0ff */
.L_x_10:
[----:B-1----:R-:W2:Y:S01]  /*15cd0*/  LDL R40, [R1+0x7c8] ;  /* 0x0007c80001287983 */ /* 0x002ea20000100800 */
[----:B------:R-:W-:Y:S01]  /*15ce0*/  IMAD.U32 R39, R39, -0x80000000, RZ ;  /* 0x8000000027277824 */ /* 0x000fe200078e00ff */
[----:B------:R-:W0:Y:S01]  /*15cf0*/  LDC R65, c[0x0][0x3a0] ;  /* 0x0000e800ff417b82 */ /* 0x000e220000000800 */
[C---:B-----5:R-:W-:Y:S02]  /*15d00*/  IADD3 R10, P5, PT, R35.reuse, R10, RZ ;  /* 0x0000000a230a7210 */ /* 0x060fe40007fbe0ff */
[----:B------:R-:W-:Y:S01]  /*15d10*/  IADD3 R8, P4, PT, R35, R8, RZ ;  /* 0x0000000823087210 */ /* 0x000fe20007f9e0ff */
[----:B------:R-:W1:Y:S01]  /*15d20*/  SYNCS.PHASECHK.TRANS64.TRYWAIT P6, [UR6], R39 ;  /* 0x00000027ff0075a7 */ /* 0x000e6200080c1106 */
[----:B--2---:R-:W-:-:S04]  /*15d30*/  VIADD R40, R40, 0x1 ;  /* 0x0000000128287836 */ /* 0x004fc80000000000 */
[----:B0-----:R-:W-:Y:S01]  /*15d40*/  IMAD R65, R40, -0x80, R65 ;  /* 0xffffff8028417824 */ /* 0x001fe200078e0241 */
[----:B------:R0:W-:Y:S04]  /*15d50*/  STL [R1+0x7cc], R40 ;  /* 0x0007cc2801007387 */ /* 0x0001e80000100800 */
[C---:B------:R-:W-:Y:S02]  /*15d60*/  ISETP.GT.AND P2, PT, R65.reuse, 0x1, PT ;  /* 0x000000014100780c */ /* 0x040fe40003f44270 */
[----:B------:R-:W-:Y:S01]  /*15d70*/  ISETP.GT.AND P3, PT, R65, 0x2, PT ;  /* 0x000000024100780c */ /* 0x000fe20003f64270 */
[----:B-1----:R-:W-:-:S12]  /*15d80*/  @!P6 BRA `(.L_x_8) ;  /* 0x000001000070e947 */ /* 0x002fd80003800000 */
.L_x_16:
[----:B------:R-:W-:Y:S01]  /*15d90*/  PRMT R91, RZ, 0x7610, R91 ;  /* 0x00007610ff5b7816 */ /* 0x000fe2000000005b */
[----:B------:R-:W-:Y:S01]  /*15da0*/  IMAD.X R11, R37, 0x1, R11, P5 ;  /* 0x00000001250b7824 */ /* 0x000fe200028e060b */
[----:B------:R-:W-:Y:S01]  /*15db0*/  ISETP.GT.AND P5, PT, R65, 0x4, PT ;  /* 0x000000044100780c */ /* 0x000fe20003fa4270 */
[----:B------:R-:W-:Y:S01]  /*15dc0*/  IMAD.X R9, R37, 0x1, R9, P4 ;  /* 0x0000000125097824 */ /* 0x000fe200020e0609 */
[C---:B------:R-:W-:Y:S01]  /*15dd0*/  IADD3 R18, P6, PT, R35.reuse, R18, RZ ;  /* 0x0000001223127210 */ /* 0x040fe20007fde0ff */
[----:B------:R-:W-:Y:S01]  /*15de0*/  STL [R1+0xa4c], R71 ;  /* 0x000a4c4701007387 */ /* 0x000fe20000100800 */
[----:B------:R-:W-:Y:S02]  /*15df0*/  PRMT R49, RZ, 0x7610, R49 ;  /* 0x00007610ff317816 */ /* 0x000fe40000000031 */
[----:B0-----:R-:W-:Y:S01]  /*15e00*/  PRMT R40, RZ, 0x7610, R40 ;  /* 0x00007610ff287816 */ /* 0x001fe20000000028 */
[----:B------:R-:W2:Y:S01]  /*15e10*/  @P3 LDG.E.U8 R91, desc[UR18][R10.64] ;  /* 0x000000120a5b3981 */ /* 0x000ea2000c1e1100 */
[----:B------:R-:W-:Y:S01]  /*15e20*/  IADD3 R22, P3, PT, R35, R22, RZ ;  /* 0x0000001623167210 */ /* 0x000fe20007f7e0ff */
[C---:B------:R-:W-:Y:S01]  /*15e30*/  IMAD.X R19, R37.reuse, 0x1, R19, P6 ;  /* 0x0000000125137824 */ /* 0x040fe200030e0613 */
[----:B------:R-:W-:Y:S01]  /*15e40*/  PRMT R29, RZ, 0x7610, R29 ;  /* 0x00007610ff1d7816 */ /* 0x000fe2000000001d */
[----:B------:R-:W3:Y:S01]  /*15e50*/  @P2 LDG.E.U8 R49, desc[UR18][R8.64] ;  /* 0x0000001208312981 */ /* 0x000ee2000c1e1100 */
[----:B------:R-:W-:Y:S01]  /*15e60*/  PRMT R30, RZ, 0x7610, R30 ;  /* 0x00007610ff1e7816 */ /* 0x000fe2000000001e */
[----:B------:R-:W-:Y:S01]  /*15e70*/  IMAD.X R23, R37, 0x1, R23, P3 ;  /* 0x0000000125177824 */ /* 0x000fe200018e0617 */
[----:B------:R-:W-:Y:S01]  /*15e80*/  ISETP.GT.AND P3, PT, R65, 0x6, PT ;  /* 0x000000064100780c */ /* 0x000fe20003f64270 */
[----:B------:R0:W4:Y:S01]  /*15e90*/  @P5 LDG.E.U8 R40, desc[UR18][R18.64] ;  /* 0x0000001212285981 */ /* 0x000122000c1e1100 */
[----:B------:R-:W-:-:S02]  /*15ea0*/  IADD3 R14, P2, PT, R35, R14, RZ ;  /* 0x0000000e230e7210 */ /* 0x000fc40007f5e0ff */
[----:B------:R-:W-:Y:S01]  /*15eb0*/  IADD3 R24, P5, PT, R35, R24, RZ ;  /* 0x0000001823187210 */ /* 0x000fe20007fbe0ff */
[----:B------:R-:W-:Y:S01]  /*15ec0*/  STL [R1+0xa48], R70 ;  /* 0x000a484601007387 */ /* 0x000fe20000100800 */
[----:B------:R-:W-:Y:S01]  /*15ed0*/  ISETP.GT.AND P4, PT, R65, 0x3, PT ;  /* 0x000000034100780c */ /* 0x000fe20003f84270 */
[----:B------:R-:W-:Y:S01]  /*15ee0*/  IMAD.X R15, R37, 0x1, R15, P2 ;  /* 0x00000001250f7824 */ /* 0x000fe200010e060f */
[----:B------:R-:W-:Y:S01]  /*15ef0*/  ISETP.GT.AND P2, PT, R65, 0x5, PT ;  /* 0x000000054100780c */ /* 0x000fe20003f44270 */
[----:B------:R-:W-:Y:S01]  /*15f00*/  IMAD.X R25, R37, 0x1, R25, P5 ;  /* 0x0000000125197824 */ /* 0x000fe200028e0619 */
[----:B------:R-:W-:Y:S01]  /*15f10*/  PRMT R94, RZ, 0x7610, R94 ;  /* 0x00007610ff5e7816 */ /* 0x000fe2000000005e */
[----:B------:R-:W-:Y:S04]  /*15f20*/  STL [R1+0xa44], R69 ;  /* 0x000a444501007387 */ /* 0x000fe80000100800 */
[----:B------:R-:W2:Y:S04]  /*15f30*/  @P3 LDG.E.U8 R29, desc[UR18][R24.64] ;  /* 0x00000012181d3981 */ /* 0x000ea8000c1e1100 */
[----:B------:R-:W-:Y:S04]  /*15f40*/  STL [R1+0xa40], R68 ;  /* 0x000a404401007387 */ /* 0x000fe80000100800 */
[----:B------:R-:W3:Y:S04]  /*15f50*/  @P2 LDG.E.U8 R30, desc[UR18][R22.64] ;  /* 0x00000012161e2981 */ /* 0x000ee8000c1e1100 */
[----:B------:R-:W-:Y:S04]  /*15f60*/  STL [R1+0xa3c], R67 ;  /* 0x000a3c4301007387 */ /* 0x000fe80000100800 */
[----:B------:R-:W-:Y:S04]  /*15f70*/  STL [R1+0xa38], R66 ;  /* 0x000a384201007387 */ /* 0x000fe80000100800 */
[----:B------:R-:W-:Y:S04]  /*15f80*/  STL [R1+0x9d8], R0 ;  /* 0x0009d80001007387 */ /* 0x000fe80000100800 */
[----:B------:R-:W-:Y:S04]  /*15f90*/  STL [R1+0x9e0], R8 ;  /* 0x0009e00801007387 */ /* 0x000fe80000100800 */
[----:B------:R-:W4:Y:S01]  /*15fa0*/  @P4 LDG.E.U8 R94, desc[UR18][R14.64] ;  /* 0x000000120e5e4981 */ /* 0x000f22000c1e1100 */
[----:B------:R-:W-:-:S03]  /*15fb0*/  ISETP.GT.AND P4, PT, R65, 0x7, PT ;  /* 0x000000074100780c */ /* 0x000fc60003f84270 */
[----:B------:R-:W-:Y:S01]  /*15fc0*/  STL [R1+0x9dc], R9 ;  /* 0x0009dc0901007387 */ /* 0x000fe20000100800 */
[----:B------:R-:W-:-:S03]  /*15fd0*/  IADD3 R26, P6, PT, R35, R26, RZ ;  /* 0x0000001a231a7210 */ /* 0x000fc60007fde0ff */
[----:B------:R-:W-:Y:S04]  /*15fe0*/  STL [R1+0x9e8], R10 ;  /* 0x0009e80a01007387 */ /* 0x000fe80000100800 */
[----:B------:R-:W-:Y:S04]  /*15ff0*/  STL [R1+0x9e4], R11 ;  /* 0x0009e40b01007387 */ /* 0x000fe80000100800 */
[----:B------:R-:W-:Y:S04]  /*16000*/  STL [R1+0x9f0], R14 ;  /* 0x0009f00e01007387 */ /* 0x000fe80000100800 */
[----:B------:R-:W-:Y:S01]  /*16010*/  STL [R1+0x9ec], R15 ;  /* 0x0009ec0f01007387 */ /* 0x000fe20000100800 */
[----:B------:R-:W-:-:S03]  /*16020*/  IMAD.X R27, R37, 0x1, R27, P6 ;  /* 0x00000001251b7824 */ /* 0x000fc600030e061b */
[----:B------:R-:W-:Y:S04]  /*16030*/  STL [R1+0x9f8], R18 ;  /* 0x0009f81201007387 */ /* 0x000fe80000100800 */
[----:B------:R0:W-:Y:S02]  /*16040*/  STL [R1+0x9f4], R19 ;  /* 0x0009f41301007387 */ /* 0x0001e40000100800 */
[----:B0-----:R-:W-:-:S06]  /*16050*/  PRMT R19, RZ, 0x7610, R19 ;  /* 0x00007610ff137816 */ /* 0x001fcc0000000013 */
[----:B------:R-:W4:Y:S04]  /*16060*/  @P4 LDG.E.U8 R19, desc[UR18][R26.64] ;  /* 0x000000121a134981 */ /* 0x000f28000c1e1100 */
[----:B------:R-:W-:Y:S04]  /*16070*/  STL [R1+0xa00], R22 ;  /* 0x000a001601007387 */ /* 0x000fe80000100800 */
[----:B------:R-:W-:Y:S04]  /*16080*/  STL [R1+0x9fc], R23 ;  /* 0x0009fc1701007387 */ /* 0x000fe80000100800 */
[----:B------:R-:W4:Y:S04]  /*16090*/  LDL.LU R66, [R1+0x10] ;  /* 0x0000100001427983 */ /* 0x000f280000300800 */
[----:B------:R-:W4:Y:S01]  /*160a0*/  LDL.LU R69, [R1+0x14] ;  /* 0x0000140001457983 */ /* 0x000f220000300800 */
[----:B------:R-:W-:-:S02]  /*160b0*/  ISETP.GT.AND P2, PT, R65, 0x8, PT ;  /* 0x000000084100780c */ /* 0x000fc40003f44270 */
[----:B------:R-:W-:Y:S01]  /*160c0*/  IADD3 R4, P5, PT, R35, R4, RZ ;  /* 0x0000000423047210 */ /* 0x000fe20007fbe0ff */
[----:B--2---:R0:W-:Y:S04]  /*160d0*/  STL [R1+0x88], R29 ;  /* 0x0000881d01007387 */ /* 0x0041e80000100800 */
[----:B0-----:R-:W2:Y:S04]  /*160e0*/  LDL.LU R29, [R1+0x18] ;  /* 0x00001800011d7983 */ /* 0x001ea80000300800 */
[----:B------:R-:W2:Y:S04]  /*160f0*/  LDL.LU R70, [R1+0x94] ;  /* 0x0000940001467983 */ /* 0x000ea80000300800 */
[----:B---3--:R0:W-:Y:S04]  /*16100*/  STL [R1+0x8c], R30 ;  /* 0x00008c1e01007387 */ /* 0x0081e80000100800 */
[----:B0-----:R-:W3:Y:S01]  /*16110*/  LDL.LU R30, [R1+0x9c] ;  /* 0x00009c00011e7983 */ /* 0x001ee20000300800 */
[----:B------:R-:W-:Y:S01]  /*16120*/  ISETP.GT.AND P3, PT, R65, 0x9, PT ;  /* 0x000000094100780c */ /* 0x000fe20003f64270 */
[----:B------:R-:W-:Y:S01]  /*16130*/  IMAD.X R5, R37, 0x1, R5, P5 ;  /* 0x0000000125057824 */ /* 0x000fe200028e0605 */
[----:B------:R-:W-:-:S02]  /*16140*/  PRMT R64, RZ, 0x7610, R64 ;  /* 0x00007610ff407816 */ /* 0x000fc40000000040 */
[----:B------:R-:W-:Y:S02]  /*16150*/  ISETP.GT.AND P4, PT, R65, 0xa, PT ;  /* 0x0000000a4100780c */ /* 0x000fe40003f84270 */
[C---:B------:R-:W-:Y:S02]  /*16160*/  IADD3 R6, P5, PT, R35.reuse, R6, RZ ;  /* 0x0000000623067210 */ /* 0x040fe40007fbe0ff */
[----:B------:R-:W-:Y:S01]  /*16170*/  IADD3 R12, P6, PT, R35, R12, RZ ;  /* 0x0000000c230c7210 */ /* 0x000fe20007fde0ff */
[----:B------:R-:W3:Y:S01]  /*16180*/  @P2 LDG.E.U8 R64, desc[UR18][R4.64] ;  /* 0x0000001204402981 */ /* 0x000ee2000c1e1100 */
[----:B------:R-:W-:Y:S01]  /*16190*/  PRMT R48, RZ, 0x7610, R48 ;  /* 0x00007610ff307816 */ /* 0x000fe20000000030 */
[----:B------:R-:W-:Y:S01]  /*161a0*/  IMAD.X R7, R37, 0x1, R7, P5 ;  /* 0x0000000125077824 */ /* 0x000fe200028e0607 */
[----:B------:R-:W-:Y:S01]  /*161b0*/  ISETP.GT.AND P2, PT, R65, 0xb, PT ;  /* 0x0000000b4100780c */ /* 0x000fe20003f44270 */
[----:B------:R-:W-:Y:S01]  /*161c0*/  STL [R1+0xa08], R24 ;  /* 0x000a081801007387 */ /* 0x000fe20000100800 */
[----:B------:R-:W-:Y:S01]  /*161d0*/  PRMT R92, RZ, 0x7610, R92 ;  /* 0x00007610ff5c7816 */ /* 0x000fe2000000005c */
[----:B------:R-:W-:-:S02]  /*161e0*/  IMAD.X R13, R37, 0x1, R13, P6 ;  /* 0x00000001250d7824 */ /* 0x000fc400030e060d */
[----:B------:R-:W-:Y:S01]  /*161f0*/  STL [R1+0xa04], R25 ;  /* 0x000a041901007387 */ /* 0x000fe20000100800 */
[----:B------:R-:W-:-:S03]  /*16200*/  IADD3 R16, P5, PT, R35, R16, RZ ;  /* 0x0000001023107210 */ /* 0x000fc60007fbe0ff */
[----:B----4-:R-:W-:Y:S01]  /*16210*/  STL [R1+0x90], R40 ;  /* 0x0000902801007387 */ /* 0x010fe20000100800 */
[----:B------:R-:W-:Y:S01]  /*16220*/  PRMT R93, RZ, 0x7610, R93 ;  /* 0x00007610ff5d7816 */ /* 0x000fe2000000005d */
[----:B------:R-:W-:Y:S02]  /*16230*/  IMAD.X R17, R37, 0x1, R17, P5 ;  /* 0x0000000125117824 */ /* 0x000fe400028e0611 */
[----:B------:R-:W4:Y:S01]  /*16240*/  @P3 LDG.E.U8 R48, desc[UR18][R6.64] ;  /* 0x0000001206303981 */ /* 0x000f22000c1e1100 */
[----:B------:R-:W-:-:S03]  /*16250*/  ISETP.GT.AND P3, PT, R65, 0xc, PT ;  /* 0x0000000c4100780c */ /* 0x000fc60003f64270 */
[----:B------:R-:W4:Y:S01]  /*16260*/  @P4 LDG.E.U8 R92, desc[UR18][R12.64] ;  /* 0x000000120c5c4981 */ /* 0x000f22000c1e1100 */
[----:B------:R-:W-:Y:S02]  /*16270*/  ISETP.GT.AND P4, PT, R65, 0xd, PT ;  /* 0x0000000d4100780c */ /* 0x000fe40003f84270 */
[C---:B------:R-:W-:Y:S01]  /*16280*/  IADD3 R20, P5, PT, R35.reuse, R20, RZ ;  /* 0x0000001423147210 */ /* 0x040fe20007fbe0ff */
[----:B------:R0:W4:Y:S04]  /*16290*/  @P2 LDG.E.U8 R93, desc[UR18][R16.64] ;  /* 0x00000012105d2981 */ /* 0x000128000c1e1100 */
[----:B------:R-:W-:Y:S04]  /*162a0*/  STL [R1+0xa14], R19 ;  /* 0x000a141301007387 */ /* 0x000fe80000100800 */
[----:B------:R-:W-:Y:S04]  /*162b0*/  STL [R1+0xa10], R26 ;  /* 0x000a101a01007387 */ /* 0x000fe80000100800 */
[----:B------:R-:W-:Y:S04]  /*162c0*/  STL [R1+0xa0c], R27 ;  /* 0x000a0c1b01007387 */ /* 0x000fe80000100800 */
[----:B------:R-:W-:Y:S04]  /*162d0*/  STL [R1+0xa1c], R4 ;  /* 0x000a1c0401007387 */ /* 0x000fe80000100800 */
[----:B------:R-:W-:Y:S04]  /*162e0*/  STL [R1+0xa18], R5 ;  /* 0x000a180501007387 */ /* 0x000fe80000100800 */
[----:B------:R-:W-:Y:S04]  /*162f0*/  STL [R1+0xa24], R6 ;  /* 0x000a240601007387 */ /* 0x000fe80000100800 */
[----:B------:R-:W-:Y:S01]  /*16300*/  STL [R1+0xa20], R7 ;  /* 0x000a200701007387 */ /* 0x000fe20000100800 */
[----:B------:R-:W-:-:S03]  /*16310*/  IADD3 R111, P6, PT, R35, R111, RZ ;  /* 0x0000006f236f7210 */ /* 0x000fc60007fde0ff */
[----:B------:R-:W-:Y:S04]  /*16320*/  STL [R1+0xa2c], R12 ;  /* 0x000a2c0c01007387 */ /* 0x000fe80000100800 */
[----:B------:R-:W-:Y:S01]  /*16330*/  STL [R1+0xa28], R13 ;  /* 0x000a280d01007387 */ /* 0x000fe20000100800 */
[----:B------:R-:W-:-:S03]  /*16340*/  IMAD.X R21, R37, 0x1, R21, P5 ;  /* 0x0000000125157824 */ /* 0x000fc600028e0615 */
[----:B------:R-:W-:Y:S01]  /*16350*/  STL [R1+0xa34], R16 ;  /* 0x000a341001007387 */ /* 0x000fe20000100800 */
[----:B------:R-:W-:-:S03]  /*16360*/  ISETP.GT.AND P2, PT, R65, 0xe, PT ;  /* 0x0000000e4100780c */ /* 0x000fc60003f44270 */
[----:B------:R0:W-:Y:S01]  /*16370*/  STL [R1+0xa30], R17 ;  /* 0x000a301101007387 */ /* 0x0001e20000100800 */
[----:B------:R-:W-:Y:S01]  /*16380*/  IMAD.X R110, R37, 0x1, R110, P6 ;  /* 0x00000001256e7824 */ /* 0x000fe200030e066e */
[----:B------:R-:W-:Y:S02]  /*16390*/  IADD3 R118, P5, PT, R35, R118, RZ ;  /* 0x0000007623767210 */ /* 0x000fe40007fbe0ff */
[----:B0-----:R-:W-:Y:S01]  /*163a0*/  PRMT R17, RZ, 0x7610, R17 ;  /* 0x00007610ff117816 */ /* 0x001fe20000000011 */
[----:B------:R-:W-:Y:S01]  /*163b0*/  @P4 IMAD.MOV.U32 R40, RZ, RZ, R111 ;  /* 0x000000ffff284224 */ /* 0x000fe200078e006f */
[----:B------:R-:W-:Y:S01]  /*163c0*/  PRMT R6, RZ, 0x7610, R6 ;  /* 0x00007610ff067816 */ /* 0x000fe20000000006 */
[----:B------:R-:W-:-:S03]  /*163d0*/  @P4 IMAD.MOV.U32 R41, RZ, RZ, R110 ;  /* 0x000000ffff294224 */ /* 0x000fc600078e006e */
[----:B------:R-:W4:Y:S01]  /*163e0*/  @P3 LDG.E.U8 R17, desc[UR18][R20.64] ;  /* 0x0000001214113981 */ /* 0x000f22000c1e1100 */
[----:B------:R-:W-:Y:S01]  /*163f0*/  ISETP.GT.AND P3, PT, R65, 0xf, PT ;  /* 0x0000000f4100780c */ /* 0x000fe20003f64270 */
[----:B------:R-:W-:Y:S01]  /*16400*/  IMAD.X R112, R37, 0x1, R112, P5 ;  /* 0x0000000125707824 */ /* 0x000fe200028e0670 */
[----:B------:R-:W-:Y:S01]  /*16410*/  IADD3 R123, P5, PT, R35, R123, RZ ;  /* 0x0000007b237b7210 */ /* 0x000fe20007fbe0ff */
[----:B------:R0:W4:Y:S01]  /*16420*/  @P4 LDG.E.U8 R6, desc[UR18][R40.64] ;  /* 0x0000001228064981 */ /* 0x000122000c1e1100 */
[----:B------:R-:W-:Y:S02]  /*16430*/  PRMT R27, RZ, 0x7610, R27 ;  /* 0x00007610ff1b7816 */ /* 0x000fe4000000001b */
[----:B------:R-:W-:Y:S01]  /*16440*/  ISETP.GT.AND P4, PT, R65, 0x10, PT ;  /* 0x000000104100780c */ /* 0x000fe20003f84270 */
[----:B------:R-:W-:Y:S01]  /*16450*/  IMAD.X R119, R37, 0x1, R119, P5 ;  /* 0x0000000125777824 */ /* 0x000fe200028e0677 */
[----:B------:R-:W-:Y:S01]  /*16460*/  IADD3 R126, P6, PT, R35, R126, RZ ;  /* 0x0000007e237e7210 */ /* 0x000fe20007fde0ff */
[----:B0-----:R-:W-:-:S02]  /*16470*/  @P2 IMAD.MOV.U32 R40, RZ, RZ, R118 ;  /* 0x000000ffff282224 */ /* 0x001fc400078e0076 */
[----:B------:R-:W-:Y:S01]  /*16480*/  @P2 IMAD.MOV.U32 R41, RZ, RZ, R112 ;  /* 0x000000ffff292224 */ /* 0x000fe200078e0070 */
[----:B------:R-:W-:-:S04]  /*16490*/  PRMT R14, RZ, 0x7610, R14 ;  /* 0x00007610ff0e7816 */ /* 0x000fc8000000000e */
[----:B------:R0:W4:Y:S01]  /*164a0*/  @P2 LDG.E.U8 R27, desc[UR18][R40.64] ;  /* 0x00000012281b2981 */ /* 0x000122000c1e1100 */
[----:B------:R-:W-:Y:S01]  /*164b0*/  ISETP.GT.AND P2, PT, R65, 0x11, PT ;  /* 0x000000114100780c */ /* 0x000fe20003f44270 */
[----:B------:R-:W-:Y:S01]  /*164c0*/  IMAD.X R125, R37, 0x1, R125, P6 ;  /* 0x00000001257d7824 */ /* 0x000fe200030e067d */
[----:B------:R-:W-:Y:S01]  /*164d0*/  IADD3 R132, P5, PT, R35, R132, RZ ;  /* 0x0000008423847210 */ /* 0x000fe20007fbe0ff */
[----:B0-----:R-:W-:Y:S02]  /*164e0*/  @P3 IMAD.MOV.U32 R40, RZ, RZ, R123 ;  /* 0x000000ffff283224 */ /* 0x001fe400078e007b */
[----:B------:R-:W-:Y:S01]  /*164f0*/  @P3 IMAD.MOV.U32 R41, RZ, RZ, R119 ;  /* 0x000000ffff293224 */ /* 0x000fe200078e0077 */
[----:B------:R-:W-:-:S04]  /*16500*/  PRMT R63, RZ, 0x7610, R63 ;  /* 0x00007610ff3f7816 */ /* 0x000fc8000000003f */
[----:B------:R0:W4:Y:S01]  /*16510*/  @P3 LDG.E.U8 R14, desc[UR18][R40.64] ;  /* 0x00000012280e3981 */ /* 0x000122000c1e1100 */
[----:B------:R-:W-:Y:S01]  /*16520*/  ISETP.GT.AND P3, PT, R65, 0x12, PT ;  /* 0x000000124100780c */ /* 0x000fe20003f64270 */
[----:B------:R-:W-:Y:S01]  /*16530*/  IMAD.X R130, R37, 0x1, R130, P5 ;  /* 0x0000000125827824 */ /* 0x000fe200028e0682 */
[----:B------:R-:W-:Y:S02]  /*16540*/  IADD3 R138, P5, PT, R35, R138, RZ ;  /* 0x0000008a238a7210 */ /* 0x000fe40007fbe0ff */
[----:B------:R-:W-:Y:S01]  /*16550*/  PRMT R47, RZ, 0x7610, R47 ;  /* 0x00007610ff2f7816 */ /* 0x000fe2000000002f */
[----:B0-----:R-:W-:Y:S02]  /*16560*/  @P4 IMAD.MOV.U32 R40, RZ, RZ, R126 ;  /* 0x000000ffff284224 */ /* 0x001fe400078e007e */
[----:B------:R-:W-:Y:S02]  /*16570*/  @P4 IMAD.MOV.U32 R41, RZ, RZ, R125 ;  /* 0x000000ffff294224 */ /* 0x000fe400078e007d */
[----:B------:R-:W-:-:S03]  /*16580*/  IMAD.X R135, R37, 0x1, R135, P5 ;  /* 0x0000000125877824 */ /* 0x000fc600028e0687 */
[----:B------:R0:W4:Y:S01]  /*16590*/  @P4 LDG.E.U8 R63, desc[UR18][R40.64] ;  /* 0x00000012283f4981 */ /* 0x000122000c1e1100 */
[----:B------:R-:W-:Y:S02]  /*165a0*/  ISETP.GT.AND P4, PT, R65, 0x13, PT ;  /* 0x000000134100780c */ /* 0x000fe40003f84270 */
[----:B------:R-:W-:Y:S02]  /*165b0*/  IADD3 R146, P6, PT, R35, R146, RZ ;  /* 0x0000009223927210 */ /* 0x000fe40007fde0ff */
[----:B------:R-:W-:Y:S01]  /*165c0*/  PRMT R108, RZ, 0x7610, R108 ;  /* 0x00007610ff6c7816 */ /* 0x000fe2000000006c */
[----:B0-----:R-:W-:Y:S02]  /*165d0*/  @P2 IMAD.MOV.U32 R40, RZ, RZ, R132 ;  /* 0x000000ffff282224 */ /* 0x001fe400078e0084 */
[----:B------:R-:W-:-:S05]  /*165e0*/  @P2 IMAD.MOV.U32 R41, RZ, RZ, R130 ;  /* 0x000000ffff292224 */ /* 0x000fca00078e0082 */
        /* <DEDUP_REMOVED lines=17> */
[C---:B------:R-:W-:Y:S02]  /*16700*/  IADD3 R164, P6, PT, R35.reuse, R164, RZ ;  /* 0x000000a423a47210 */ /* 0x040fe40007fde0ff */
[----:B------:R-:W-:Y:S01]  /*16710*/  PRMT R7, RZ, 0x7610, R7 ;  /* 0x00007610ff077816 */ /* 0x000fe20000000007 */
[----:B0-----:R-:W-:Y:S02]  /*16720*/  @P2 IMAD.MOV.U32 R40, RZ, RZ, R156 ;  /* 0x000000ffff282224 */ /* 0x001fe400078e009c */
[----:B------:R-:W-:Y:S01]  /*16730*/  @P2 IMAD.MOV.U32 R41, RZ, RZ, R150 ;  /* 0x000000ffff292224 */ /* 0x000fe200078e0096 */
[----:B------:R-:W-:-:S04]  /*16740*/  IADD3 R66, P5, PT, R35, R66, RZ ;  /* 0x0000004223427210 */ /* 0x000fc80007fbe0ff */
[----:B------:R0:W4:Y:S01]  /*16750*/  @P2 LDG.E.U8 R12, desc[UR18][R40.64] ;  /* 0x00000012280c2981 */ /* 0x000122000c1e1100 */
[----:B------:R-:W-:Y:S01]  /*16760*/  ISETP.GT.AND P2, PT, R65, 0x17, PT ;  /* 0x000000174100780c */ /* 0x000fe20003f44270 */
[C---:B------:R-:W-:Y:S01]  /*16770*/  IMAD.X R163, R37.reuse, 0x1, R163, P6 ;  /* 0x0000000125a37824 */ /* 0x040fe200030e06a3 */
[----:B------:R-:W-:Y:S01]  /*16780*/  PRMT R24, RZ, 0x7610, R24 ;  /* 0x00007610ff187816 */ /* 0x000fe20000000018 */
[----:B0-----:R-:W-:Y:S02]  /*16790*/  @P3 IMAD.MOV.U32 R40, RZ, RZ, R158 ;  /* 0x000000ffff283224 */ /* 0x001fe400078e009e */
[----:B------:R-:W-:Y:S02]  /*167a0*/  @P3 IMAD.MOV.U32 R41, RZ, RZ, R157 ;  /* 0x000000ffff293224 */ /* 0x000fe400078e009d */
[----:B------:R-:W-:-:S03]  /*167b0*/  IMAD.X R165, R37, 0x1, R165, P5 ;  /* 0x0000000125a57824 */ /* 0x000fc600028e06a5 */
[----:B------:R0:W4:Y:S01]  /*167c0*/  @P3 LDG.E.U8 R7, desc[UR18][R40.64] ;  /* 0x0000001228073981 */ /* 0x000122000c1e1100 */
[----:B------:R-:W-:Y:S02]  /*167d0*/  ISETP.GT.AND P3, PT, R65, 0x18, PT ;  /* 0x000000184100780c */ /* 0x000fe40003f64270 */
[----:B------:R-:W-:Y:S01]  /*167e0*/  PRMT R15, RZ, 0x7610, R15 ;  /* 0x00007610ff0f7816 */ /* 0x000fe2000000000f */
[----:B0-----:R-:W-:Y:S02]  /*167f0*/  @P4 IMAD.MOV.U32 R40, RZ, RZ, R164 ;  /* 0x000000ffff284224 */ /* 0x001fe400078e00a4 */
[----:B------:R-:W-:Y:S01]  /*16800*/  @P4 IMAD.MOV.U32 R41, RZ, RZ, R163 ;  /* 0x000000ffff294224 */ /* 0x000fe200078e00a3 */
[----:B------:R0:W-:Y:S04]  /*16810*/  STL [R1+0x10], R66 ;  /* 0x0000104201007387 */ /* 0x0001e80000100800 */
[----:B------:R1:W4:Y:S01]  /*16820*/  @P4 LDG.E.U8 R24, desc[UR18][R40.64] ;  /* 0x0000001228184981 */ /* 0x000322000c1e1100 */
[----:B------:R-:W-:-:S03]  /*16830*/  PRMT R62, RZ, 0x7610, R62 ;  /* 0x00007610ff3e7816 */ /* 0x000fc6000000003e */
[----:B------:R-:W4:Y:S01]  /*16840*/  LDL.LU R68, [R1+0x98] ;  /* 0x0000980001447983 */ /* 0x000f220000300800 */
[----:B-1----:R-:W-:Y:S02]  /*16850*/  @P2 IMAD.MOV.U32 R40, RZ, RZ, R66 ;  /* 0x000000ffff282224 */ /* 0x002fe400078e0042 */
[----:B------:R-:W-:Y:S01]  /*16860*/  @P2 IMAD.MOV.U32 R41, RZ, RZ, R165 ;  /* 0x000000ffff292224 */ /* 0x000fe200078e00a5 */
[----:B0-----:R-:W4:Y:S04]  /*16870*/  LDL.LU R66, [R1+0xa4] ;  /* 0x0000a40001427983 */ /* 0x001f280000300800 */
[----:B------:R0:W4:Y:S01]  /*16880*/  @P2 LDG.E.U8 R15, desc[UR18][R40.64] ;  /* 0x00000012280f2981 */ /* 0x000122000c1e1100 */
[----:B--2---:R-:W-:-:S05]  /*16890*/  IADD3 R29, P5, PT, R35, R29, RZ ;  /* 0x0000001d231d7210 */ /* 0x004fca0007fbe0ff */
[----:B------:R-:W-:Y:S01]  /*168a0*/  IMAD.X R69, R37, 0x1, R69, P5 ;  /* 0x0000000125457824 */ /* 0x000fe200028e0645 */
[C---:B------:R-:W-:Y:S01]  /*168b0*/  IADD3 R70, P6, PT, R35.reuse, R70, RZ ;  /* 0x0000004623467210 */ /* 0x040fe20007fde0ff */
[----:B------:R-:W-:Y:S01]  /*168c0*/  STL [R1+0x18], R29 ;  /* 0x0000181d01007387 */ /* 0x000fe20000100800 */
[----:B0-----:R-:W-:Y:S02]  /*168d0*/  @P3 IMAD.MOV.U32 R40, RZ, RZ, R29 ;  /* 0x000000ffff283224 */ /* 0x001fe400078e001d */
[----:B------:R-:W-:Y:S01]  /*168e0*/  @P3 IMAD.MOV.U32 R41, RZ, RZ, R69 ;  /* 0x000000ffff293224 */ /* 0x000fe200078e0045 */
[----:B------:R0:W-:Y:S04]  /*168f0*/  STL [R1+0x14], R69 ;  /* 0x0000144501007387 */ /* 0x0001e80000100800 */
[----:B------:R1:W2:Y:S01]  /*16900*/  @P3 LDG.E.U8 R62, desc[UR18][R40.64] ;  /* 0x00000012283e3981 */ /* 0x0002a2000c1e1100 */
[----:B---3--:R-:W-:-:S03]  /*16910*/  IADD3 R30, P5, PT, R35, R30, RZ ;  /* 0x0000001e231e7210 */ /* 0x008fc60007fbe0ff */
[----:B0-----:R-:W3:Y:S04]  /*16920*/  LDL.LU R69, [R1+0xa0] ;  /* 0x0000a00001457983 */ /* 0x001ee80000300800 */
[----:B------:R-:W-:Y:S04]  /*16930*/  STL [R1+0x94], R70 ;  /* 0x0000944601007387 */ /* 0x000fe80000100800 */
[----:B------:R-:W2:Y:S04]  /*16940*/  LDL.LU R71, [R1+0xac] ;  /* 0x0000ac0001477983 */ /* 0x000ea80000300800 */
[----:B------:R-:W-:Y:S04]  /*16950*/  STL [R1+0x9c], R30 ;  /* 0x00009c1e01007387 */ /* 0x000fe80000100800 */
[----:B------:R-:W2:Y:S04]  /*16960*/  LDL.LU R29, [R1+0xb4] ;  /* 0x0000b400011d7983 */ /* 0x000ea80000300800 */
[----:B------:R-:W2:Y:S01]  /*16970*/  LDL.LU R41, [R1+0x2c] ;  /* 0x00002c0001297983 */ /* 0x000ea20000300800 */
[----:B------:R-:W-:-:S02]  /*16980*/  ISETP.GT.AND P4, PT, R65, 0x19, PT ;  /* 0x000000194100780c */ /* 0x000fc40003f84270 */
[C---:B------:R-:W-:Y:S02]  /*16990*/  ISETP.GT.AND P2, PT, R65.reuse, 0x1a, PT ;  /* 0x0000001a4100780c */ /* 0x040fe40003f44270 */
[----:B------:R-:W-:Y:S02]  /*169a0*/  PRMT R46, RZ, 0x7610, R46 ;  /* 0x00007610ff2e7816 */ /* 0x000fe4000000002e */
[----:B------:R-:W-:Y:S02]  /*169b0*/  ISETP.GT.AND P3, PT, R65, 0x1b, PT ;  /* 0x0000001b4100780c */ /* 0x000fe40003f64270 */
[----:B------:R-:W-:-:S05]  /*169c0*/  PRMT R107, RZ, 0x7610, R107 ;  /* 0x00007610ff6b7816 */ /* 0x000fca000000006b */
[----:B-1----:R-:W-:Y:S01]  /*169d0*/  @P4 IMAD.MOV.U32 R40, RZ, RZ, R70 ;  /* 0x000000ffff284224 */ /* 0x002fe200078e0046 */
[----:B------:R-:W-:Y:S01]  /*169e0*/  PRMT R145, RZ, 0x7610, R145 ;  /* 0x00007610ff917816 */ /* 0x000fe20000000091 */
[----:B----4-:R-:W-:Y:S01]  /*169f0*/  IMAD.X R68, R37, 0x1, R68, P5 ;  /* 0x0000000125447824 */ /* 0x010fe200028e0644 */
[----:B------:R-:W-:-:S05]  /*16a00*/  IADD3 R66, P5, PT, R35, R66, RZ ;  /* 0x0000004223427210 */ /* 0x000fca0007fbe0ff */
[C---:B---3--:R-:W-:Y:S02]  /*16a10*/  IMAD.X R69, R37.reuse, 0x1, R69, P5 ;  /* 0x0000000125457824 */ /* 0x048fe400028e0645 */
[----:B--2---:R-:W-:Y:S01]  /*16a20*/  IMAD.X R41, R37, 0x1, R41, P6 ;  /* 0x0000000125297824 */ /* 0x004fe200030e0629 */
[----:B------:R-:W-:-:S04]  /*16a30*/  IADD3 R71, P6, PT, R35, R71, RZ ;  /* 0x0000004723477210 */ /* 0x000fc80007fde0ff */
[----:B------:R0:W-:Y:S04]  /*16a40*/  STL [R1+0x2c], R41 ;  /* 0x00002c2901007387 */ /* 0x0001e80000100800 */
[----:B------:R1:W2:Y:S01]  /*16a50*/  @P4 LDG.E.U8 R46, desc[UR18][R40.64] ;  /* 0x00000012282e4981 */ /* 0x0002a2000c1e1100 */
[----:B------:R-:W-:-:S03]  /*16a60*/  IADD3 R29, P5, PT, R35, R29, RZ ;  /* 0x0000001d231d7210 */ /* 0x000fc60007fbe0ff */
[----:B------:R3:W-:Y:S01]  /*16a70*/  STL [R1+0x98], R68 ;  /* 0x0000984401007387 */ /* 0x0007e20000100800 */
[----:B-1----:R-:W-:Y:S02]  /*16a80*/  @P2 IMAD.MOV.U32 R40, RZ, RZ, R30 ;  /* 0x000000ffff282224 */ /* 0x002fe400078e001e */
[----:B0-----:R-:W-:Y:S02]  /*16a90*/  @P2 IMAD.MOV.U32 R41, RZ, RZ, R68 ;  /* 0x000000ffff292224 */ /* 0x001fe400078e0044 */
[----:B---3--:R-:W3:Y:S04]  /*16aa0*/  LDL.LU R68, [R1+0xb0] ;  /* 0x0000b00001447983 */ /* 0x008ee80000300800 */
[----:B------:R-:W4:Y:S04]  /*16ab0*/  LDL.LU R30, [R1+0xbc] ;  /* 0x0000bc00011e7983 */ /* 0x000f280000300800 */
[----:B------:R-:W-:Y:S04]  /*16ac0*/  STL [R1+0xa4], R66 ;  /* 0x0000a44201007387 */ /* 0x000fe80000100800 */
[----:B------:R0:W2:Y:S04]  /*16ad0*/  @P2 LDG.E.U8 R107, desc[UR18][R40.64] ;  /* 0x00000012286b2981 */ /* 0x0000a8000c1e1100 */
[----:B------:R1:W-:Y:S01]  /*16ae0*/  STL [R1+0xa0], R69 ;  /* 0x0000a04501007387 */ /* 0x0003e20000100800 */
[----:B0-----:R-:W-:-:S02]  /*16af0*/  @P3 IMAD.MOV.U32 R40, RZ, RZ, R66 ;  /* 0x000000ffff283224 */ /* 0x001fc400078e0042 */
[----:B------:R-:W-:Y:S02]  /*16b00*/  @P3 IMAD.MOV.U32 R41, RZ, RZ, R69 ;  /* 0x000000ffff293224 */ /* 0x000fe400078e0045 */
[----:B-1----:R-:W2:Y:S04]  /*16b10*/  LDL.LU R69, [R1+0xb8] ;  /* 0x0000b80001457983 */ /* 0x002ea80000300800 */
[----:B------:R-:W-:Y:S04]  /*16b20*/  STL [R1+0xac], R71 ;  /* 0x0000ac4701007387 */ /* 0x000fe80000100800 */
[----:B------:R-:W2:Y:S04]  /*16b30*/  LDL.LU R70, [R1+0xc4] ;  /* 0x0000c40001467983 */ /* 0x000ea80000300800 */
[----:B------:R-:W-:Y:S04]  /*16b40*/  STL [R1+0xb4], R29 ;  /* 0x0000b41d01007387 */ /* 0x000fe80000100800 */
[----:B------:R-:W2:Y:S04]  /*16b50*/  LDL.LU R66, [R1+0xcc] ;  /* 0x0000cc0001427983 */ /* 0x000ea80000300800 */
[----:B------:R0:W2:Y:S04]  /*16b60*/  @P3 LDG.E.U8 R145, desc[UR18][R40.64] ;  /* 0x0000001228913981 */ /* 0x0000a8000c1e1100 */
[----:B------:R-:W2:Y:S01]  /*16b70*/  LDL.LU R41, [R1+0xa8] ;  /* 0x0000a80001297983 */ /* 0x000ea20000300800 */
[----:B------:R-:W-:-:S02]  /*16b80*/  ISETP.GT.AND P4, PT, R65, 0x1c, PT ;  /* 0x0000001c4100780c */ /* 0x000fc40003f84270 */
[C---:B------:R-:W-:Y:S02]  /*16b90*/  ISETP.GT.AND P2, PT, R65.reuse, 0x1d, PT ;  /* 0x0000001d4100780c */ /* 0x040fe40003f44270 */
[----:B------:R-:W-:Y:S02]  /*16ba0*/  PRMT R13, RZ, 0x7610, R13 ;  /* 0x00007610ff0d7816 */ /* 0x000fe4000000000d */
[----:B------:R-:W-:Y:S02]  /*16bb0*/  ISETP.GT.AND P3, PT, R65, 0x1e, PT ;  /* 0x0000001e4100780c */ /* 0x000fe40003f64270 */
[----:B------:R-:W-:-:S05]  /*16bc0*/  PRMT R4, RZ, 0x7610, R4 ;  /* 0x00007610ff047816 */ /* 0x000fca0000000004 */
[----:B0-----:R-:W-:Y:S01]  /*16bd0*/  @P4 IMAD.MOV.U32 R40, RZ, RZ, R71 ;  /* 0x000000ffff284224 */ /* 0x001fe200078e0047 */
[----:B------:R-:W-:Y:S01]  /*16be0*/  PRMT R25, RZ, 0x7610, R25 ;  /* 0x00007610ff197816 */ /* 0x000fe20000000019 */
[----:B---3--:R-:W-:Y:S01]  /*16bf0*/  IMAD.X R68, R37, 0x1, R68, P5 ;  /* 0x0000000125447824 */ /* 0x008fe200028e0644 */
[----:B----4-:R-:W-:-:S05]  /*16c00*/  IADD3 R30, P5, PT, R35, R30, RZ ;  /* 0x0000001e231e7210 */ /* 0x010fca0007fbe0ff */
[----:B--2---:R-:W-:Y:S01]  /*16c10*/  IMAD.X R69, R37, 0x1, R69, P5 ;  /* 0x0000000125457824 */ /* 0x004fe200028e0645 */
[----:B------:R-:W-:Y:S01]  /*16c20*/  IADD3 R66, P5, PT, R35, R66, RZ ;  /* 0x0000004223427210 */ /* 0x000fe20007fbe0ff */
[----:B------:R-:W-:Y:S01]  /*16c30*/  IMAD.X R41, R37, 0x1, R41, P6 ;  /* 0x0000000125297824 */ /* 0x000fe200030e0629 */
[----:B------:R-:W-:-:S04]  /*16c40*/  IADD3 R70, P6, PT, R35, R70, RZ ;  /* 0x0000004623467210 */ /* 0x000fc80007fde0ff */
[----:B------:R0:W-:Y:S04]  /*16c50*/  STL [R1+0xa8], R41 ;  /* 0x0000a82901007387 */ /* 0x0001e80000100800 */
[----:B------:R1:W2:Y:S04]  /*16c60*/  @P4 LDG.E.U8 R13, desc[UR18][R40.64] ;  /* 0x00000012280d4981 */ /* 0x0002a8000c1e1100 */
[----:B------:R3:W-:Y:S01]  /*16c70*/  STL [R1+0xb0], R68 ;  /* 0x0000b04401007387 */ /* 0x0007e20000100800 */
[----:B-1----:R-:W-:Y:S02]  /*16c80*/  @P2 IMAD.MOV.U32 R40, RZ, RZ, R29 ;  /* 0x000000ffff282224 */ /* 0x002fe400078e001d */
[----:B0-----:R-:W-:-:S02]  /*16c90*/  @P2 IMAD.MOV.U32 R41, RZ, RZ, R68 ;  /* 0x000000ffff292224 */ /* 0x001fc400078e0044 */
        /* <DEDUP_REMOVED lines=25> */
[----:B------:R-:W-:-:S05]  /*16e30*/  IMAD.X R41, R37, 0x1, R41, P6 ;  /* 0x0000000125297824 */ /* 0x000fca00030e0629 */
        /* <DEDUP_REMOVED lines=8> */
[----:B------:R0:W2:Y:S04]  /*16ec0*/  @P2 LDG.E.U8 R61, desc[UR18][R40.64] ;  /* 0x00000012283d2981 */ /* 0x0000a8000c1e1100 */
[----:B------:R-:W-:Y:S04]  /*16ed0*/  STL [R1+0xd4], R29 ;  /* 0x0000d41d01007387 */ /* 0x000fe80000100800 */
[----:B------:R1:W-:Y:S01]  /*16ee0*/  STL [R1+0xd0], R69 ;  /* 0x0000d04501007387 */ /* 0x0003e20000100800 */
[----:B0-----:R-:W-:-:S02]  /*16ef0*/  @P3 IMAD.MOV.U32 R40, RZ, RZ, R29 ;  /* 0x000000ffff283224 */ /* 0x001fc400078e001d */
[----:B------:R-:W-:-:S05]  /*16f00*/  @P3 IMAD.MOV.U32 R41, RZ, RZ, R69 ;  /* 0x000000ffff293224 */ /* 0x000fca00078e0045 */
[----:B------:R0:W2:Y:S04]  /*16f10*/  @P3 LDG.E.U8 R45, desc[UR18][R40.64] ;  /* 0x00000012282d3981 */ /* 0x0000a8000c1e1100 */
[----:B-1----:R-:W2:Y:S04]  /*16f20*/  LDL.LU R69, [R1+0xe8] ;  /* 0x0000e80001457983 */ /* 0x002ea80000300800 */
[----:B------:R1:W-:Y:S01]  /*16f30*/  STL [R1+0xdc], R71 ;  /* 0x0000dc4701007387 */ /* 0x0003e20000100800 */
[----:B0-----:R-:W-:-:S03]  /*16f40*/  IMAD.MOV.U32 R41, RZ, RZ, R71 ;  /* 0x000000ffff297224 */ /* 0x001fc600078e0047 */
[----:B------:R-:W2:Y:S04]  /*16f50*/  LDL.LU R70, [R1+0x524] ;  /* 0x0005240001467983 */ /* 0x000ea80000300800 */
[----:B------:R-:W-:Y:S04]  /*16f60*/  STL [R1+0xe4], R30 ;  /* 0x0000e41e01007387 */ /* 0x000fe80000100800 */
[----:B------:R-:W2:Y:S04]  /*16f70*/  LDL.LU R29, [R1+0x52c] ;  /* 0x00052c00011d7983 */ /* 0x000ea80000300800 */
[----:B-1----:R-:W2:Y:S04]  /*16f80*/  LDL.LU R71, [R1+0xa4c] ;  /* 0x000a4c0001477983 */ /* 0x002ea80000300800 */
[----:B------:R-:W2:Y:S01]  /*16f90*/  LDL.LU R40, [R1+0xd8] ;  /* 0x0000d80001287983 */ /* 0x000ea20000300800 */
[----:B------:R-:W-:-:S02]  /*16fa0*/  ISETP.GT.AND P4, PT, R65, 0x22, PT ;  /* 0x000000224100780c */ /* 0x000fc40003f84270 */
[C---:B------:R-:W-:Y:S02]  /*16fb0*/  ISETP.GT.AND P2, PT, R65.reuse, 0x23, PT ;  /* 0x000000234100780c */ /* 0x040fe40003f44270 */
[----:B------:R-:W-:Y:S02]  /*16fc0*/  PRMT R106, RZ, 0x7610, R106 ;  /* 0x00007610ff6a7816 */ /* 0x000fe4000000006a */
[----:B------:R-:W-:Y:S02]  /*16fd0*/  ISETP.GT.AND P3, PT, R65, 0x24, PT ;  /* 0x000000244100780c */ /* 0x000fe40003f64270 */
[----:B------:R-:W-:Y:S02]  /*16fe0*/  PRMT R31, RZ, 0x7610, R31 ;  /* 0x00007610ff1f7816 */ /* 0x000fe4000000001f */
[----:B------:R-:W-:Y:S01]  /*16ff0*/  PRMT R16, RZ, 0x7610, R16 ;  /* 0x00007610ff107816 */ /* 0x000fe20000000010 */
[----:B---3--:R-:W-:Y:S01]  /*17000*/  IMAD.X R68, R37, 0x1, R68, P5 ;  /* 0x0000000125447824 */ /* 0x008fe200028e0644 */
[----:B----4-:R-:W-:-:S05]  /*17010*/  IADD3 R66, P5, PT, R35, R66, RZ ;  /* 0x0000004223427210 */ /* 0x010fca0007fbe0ff */
[C---:B--2---:R-:W-:Y:S02]  /*17020*/  IMAD.X R69, R37.reuse, 0x1, R69, P5 ;  /* 0x0000000125457824 */ /* 0x044fe400028e0645 */
[----:B------:R-:W-:-:S05]  /*17030*/  IMAD.X R40, R37, 0x1, R40, P6 ;  /* 0x0000000125287824 */ /* 0x000fca00030e0628 */
[-C--:B------:R-:W-:Y:S01]  /*17040*/  @P4 LOP3.LUT R41, R41, R40.reuse, RZ, 0x3c, !PT ;  /* 0x0000002829294212 */ /* 0x080fe200078e3cff */
[----:B------:R0:W-:Y:S03]  /*17050*/  STL [R1+0xd8], R40 ;  /* 0x0000d82801007387 */ /* 0x0001e60000100800 */
[----:B0-----:R-:W-:-:S04]  /*17060*/  @P4 LOP3.LUT R40, R41, R40, RZ, 0x3c, !PT ;  /* 0x0000002829284212 */ /* 0x001fc800078e3cff */
[----:B------:R-:W-:-:S05]  /*17070*/  @P4 LOP3.LUT R41, R41, R40, RZ, 0x3c, !PT ;  /* 0x0000002829294212 */ /* 0x000fca00078e3cff */
[----:B------:R0:W2:Y:S02]  /*17080*/  @P4 LDG.E.U8 R106, desc[UR18][R40.64] ;  /* 0x00000012286a4981 */ /* 0x0000a4000c1e1100 */
[----:B0-----:R-:W-:Y:S02]  /*17090*/  @P2 IMAD.MOV.U32 R40, RZ, RZ, R30 ;  /* 0x000000ffff282224 */ /* 0x001fe400078e001e */
[----:B------:R-:W-:-:S05]  /*170a0*/  @P2 IMAD.MOV.U32 R41, RZ, RZ, R68 ;  /* 0x000000ffff292224 */ /* 0x000fca00078e0044 */
[----:B------:R0:W3:Y:S02]  /*170b0*/  @P2 LDG.E.U8 R31, desc[UR18][R40.64] ;  /* 0x00000012281f2981 */ /* 0x0000e4000c1e1100 */
[----:B0-----:R-:W-:Y:S02]  /*170c0*/  @P3 IMAD.MOV.U32 R40, RZ, RZ, R66 ;  /* 0x000000ffff283224 */ /* 0x001fe400078e0042 */
[----:B------:R-:W-:-:S05]  /*170d0*/  @P3 IMAD.MOV.U32 R41, RZ, RZ, R69 ;  /* 0x000000ffff293224 */ /* 0x000fca00078e0045 */
[----:B------:R-:W4:Y:S04]  /*170e0*/  @P3 LDG.E.U8 R16, desc[UR18][R40.64] ;  /* 0x0000001228103981 */ /* 0x000f28000c1e1100 */
[----:B------:R0:W-:Y:S01]  /*170f0*/  STL [R1+0xe0], R68 ;  /* 0x0000e04401007387 */ /* 0x0001e20000100800 */
[C---:B------:R-:W-:Y:S02]  /*17100*/  IADD3 R70, P6, PT, R35.reuse, R70, RZ ;  /* 0x0000004623467210 */ /* 0x040fe40007fde0ff */
[----:B------:R-:W-:Y:S01]  /*17110*/  IADD3 R29, P5, PT, R35, R29, RZ ;  /* 0x0000001d231d7210 */ /* 0x000fe20007fbe0ff */
[----:B0-----:R-:W2:Y:S04]  /*17120*/  LDL.LU R68, [R1+0x528] ;  /* 0x0005280001447983 */ /* 0x001ea80000300800 */
[----:B------:R-:W2:Y:S04]  /*17130*/  LDL.LU R30, [R1+0x534] ;  /* 0x00053400011e7983 */ /* 0x000ea80000300800 */
[----:B------:R0:W-:Y:S04]  /*17140*/  STL [R1+0xec], R66 ;  /* 0x0000ec4201007387 */ /* 0x0001e80000100800 */
[----:B------:R1:W-:Y:S04]  /*17150*/  STL [R1+0xe8], R69 ;  /* 0x0000e84501007387 */ /* 0x0003e80000100800 */
[----:B------:R-:W3:Y:S04]  /*17160*/  LDL.LU R41, [R1+0xf0] ;  /* 0x0000f00001297983 */ /* 0x000ee80000300800 */
[----:B------:R-:W-:Y:S04]  /*17170*/  STL [R1+0x524], R70 ;  /* 0x0005244601007387 */ /* 0x000fe80000100800 */
[----:B0-----:R-:W3:Y:S04]  /*17180*/  LDL.LU R66, [R1+0x530] ;  /* 0x0005300001427983 */ /* 0x001ee80000300800 */
[----:B------:R-:W-:Y:S04]  /*17190*/  STL [R1+0x52c], R29 ;  /* 0x00052c1d01007387 */ /* 0x000fe80000100800 */
[----:B-1----:R-:W3:Y:S04]  /*171a0*/  LDL.LU R69, [R1+0x53c] ;  /* 0x00053c0001457983 */ /* 0x002ee80000300800 */
[----:B----4-:R0:W-:Y:S04]  /*171b0*/  STL [R1+0x50], R16 ;  /* 0x0000501001007387 */ /* 0x0101e80000100800 */
[----:B0-----:R-:W4:Y:S01]  /*171c0*/  LDL.LU R16, [R1+0x544] ;  /* 0x0005440001107983 */ /* 0x001f220000300800 */
[----:B------:R-:W-:-:S02]  /*171d0*/  ISETP.GT.AND P4, PT, R65, 0x25, PT ;  /* 0x000000254100780c */ /* 0x000fc40003f84270 */
[C---:B------:R-:W-:Y:S02]  /*171e0*/  ISETP.GT.AND P2, PT, R65.reuse, 0x26, PT ;  /* 0x000000264100780c */ /* 0x040fe40003f44270 */
[----:B------:R-:W-:Y:S02]  /*171f0*/  PRMT R5, RZ, 0x7610, R5 ;  /* 0x00007610ff057816 */ /* 0x000fe40000000005 */
[----:B------:R-:W-:Y:S01]  /*17200*/  ISETP.GT.AND P3, PT, R65, 0x27, PT ;  /* 0x000000274100780c */ /* 0x000fe20003f64270 */
[----:B--2---:R-:W-:Y:S01]  /*17210*/  IMAD.X R68, R37, 0x1, R68, P5 ;  /* 0x0000000125447824 */ /* 0x004fe200028e0644 */
[----:B------:R-:W-:-:S05]  /*17220*/  IADD3 R30, P5, PT, R35, R30, RZ ;  /* 0x0000001e231e7210 */ /* 0x000fca0007fbe0ff */
[----:B------:R-:W-:Y:S01]  /*17230*/  @P4 IMAD.MOV.U32 R40, RZ, RZ, R70 ;  /* 0x000000ffff284224 */ /* 0x000fe200078e0046 */
[----:B------:R-:W-:Y:S01]  /*17240*/  PRMT R22, RZ, 0x7610, R22 ;  /* 0x00007610ff167816 */ /* 0x000fe20000000016 */
[----:B---3--:R-:W-:-:S05]  /*17250*/  IMAD.X R41, R37, 0x1, R41, P6 ;  /* 0x0000000125297824 */ /* 0x008fca00030e0629 */
[----:B------:R0:W-:Y:S04]  /*17260*/  STL [R1+0xf0], R41 ;  /* 0x0000f02901007387 */ /* 0x0001e80000100800 */
[----:B------:R1:W2:Y:S01]  /*17270*/  @P4 LDG.E.U8 R5, desc[UR18][R40.64] ;  /* 0x0000001228054981 */ /* 0x0002a2000c1e1100 */
[----:B------:R-:W-:-:S03]  /*17280*/  IMAD.X R66, R37, 0x1, R66, P5 ;  /* 0x0000000125427824 */ /* 0x000fc600028e0642 */
[----:B------:R3:W-:Y:S01]  /*17290*/  STL [R1+0x528], R68 ;  /* 0x0005284401007387 */ /* 0x0007e20000100800 */
[----:B------:R-:W-:Y:S02]  /*172a0*/  PRMT R11, RZ, 0x7610, R11 ;  /* 0x00007610ff0b7816 */ /* 0x000fe4000000000b */
[----:B------:R-:W-:Y:S01]  /*172b0*/  IADD3 R69, P6, PT, R35, R69, RZ ;  /* 0x0000004523457210 */ /* 0x000fe20007fde0ff */
[----:B-1----:R-:W-:Y:S02]  /*172c0*/  @P2 IMAD.MOV.U32 R40, RZ, RZ, R29 ;  /* 0x000000ffff282224 */ /* 0x002fe400078e001d */
[----:B0-----:R-:W-:Y:S02]  /*172d0*/  @P2 IMAD.MOV.U32 R41, RZ, RZ, R68 ;  /* 0x000000ffff292224 */ /* 0x001fe400078e0044 */
[----:B---3--:R-:W3:Y:S04]  /*172e0*/  LDL.LU R68, [R1+0x540] ;  /* 0x0005400001447983 */ /* 0x008ee80000300800 */
[----:B------:R-:W2:Y:S04]  /*172f0*/  LDL.LU R29, [R1+0x54c] ;  /* 0x00054c00011d7983 */ /* 0x000ea80000300800 */
[----:B------:R0:W-:Y:S04]  /*17300*/  STL [R1+0x534], R30 ;  /* 0x0005341e01007387 */ /* 0x0001e80000100800 */
[----:B------:R1:W2:Y:S04]  /*17310*/  @P2 LDG.E.U8 R22, desc[UR18][R40.64] ;  /* 0x0000001228162981 */ /* 0x0002a8000c1e1100 */
[----:B------:R4:W-:Y:S01]  /*17320*/  STL [R1+0x530], R66 ;  /* 0x0005304201007387 */ /* 0x0009e20000100800 */
[----:B-1----:R-:W-:-:S02]  /*17330*/  @P3 IMAD.MOV.U32 R40, RZ, RZ, R30 ;  /* 0x000000ffff283224 */ /* 0x002fc400078e001e */
[----:B------:R-:W-:Y:S01]  /*17340*/  @P3 IMAD.MOV.U32 R41, RZ, RZ, R66 ;  /* 0x000000ffff293224 */ /* 0x000fe200078e0042 */
[----:B0-----:R-:W2:Y:S04]  /*17350*/  LDL.LU R30, [R1+0x548] ;  /* 0x00054800011e7983 */ /* 0x001ea80000300800 */
[----:B------:R-:W-:Y:S04]  /*17360*/  STL [R1+0x53c], R69 ;  /* 0x00053c4501007387 */ /* 0x000fe80000100800 */
[----:B------:R-:W2:Y:S04]  /*17370*/  LDL.LU R70, [R1+0x554] ;  /* 0x0005540001467983 */ /* 0x000ea80000300800 */
[----:B------:R0:W2:Y:S01]  /*17380*/  @P3 LDG.E.U8 R11, desc[UR18][R40.64] ;  /* 0x00000012280b3981 */ /* 0x0000a2000c1e1100 */
[----:B----4-:R-:W-:-:S05]  /*17390*/  IADD3 R16, P5, PT, R35, R16, RZ ;  /* 0x0000001023107210 */ /* 0x010fca0007fbe0ff */
[----:B------:R-:W-:Y:S04]  /*173a0*/  STL [R1+0x544], R16 ;  /* 0x0005441001007387 */ /* 0x000fe80000100800 */
[----:B------:R-:W4:Y:S04]  /*173b0*/  LDL.LU R66, [R1+0x55c] ;  /* 0x00055c0001427983 */ /* 0x000f280000300800 */
[----:B------:R-:W4:Y:S01]  /*173c0*/  LDL.LU R41, [R1+0x538] ;  /* 0x0005380001297983 */ /* 0x000f220000300800 */
[C---:B------:R-:W-:Y:S02]  /*173d0*/  ISETP.GT.AND P4, PT, R65.reuse, 0x28, PT ;  /* 0x000000284100780c */ /* 0x040fe40003f84270 */
[----:B------:R-:W-:-:S02]  /*173e0*/  ISETP.GT.AND P2, PT, R65, 0x29, PT ;  /* 0x000000294100780c */ /* 0x000fc40003f44270 */
[----:B------:R-:W-:Y:S02]  /*173f0*/  PRMT R60, RZ, 0x7610, R60 ;  /* 0x00007610ff3c7816 */ /* 0x000fe4000000003c */
[----:B------:R-:W-:Y:S02]  /*17400*/  ISETP.GT.AND P3, PT, R65, 0x2a, PT ;  /* 0x0000002a4100780c */ /* 0x000fe40003f64270 */
[----:B------:R-:W-:-:S05]  /*17410*/  PRMT R44, RZ, 0x7610, R44 ;  /* 0x00007610ff2c7816 */ /* 0x000fca000000002c */
[----:B0-----:R-:W-:Y:S01]  /*17420*/  @P4 IMAD.MOV.U32 R40, RZ, RZ, R69 ;  /* 0x000000ffff284224 */ /* 0x001fe200078e0045 */
[----:B------:R-:W-:Y:S01]  /*17430*/  PRMT R105, RZ, 0x7610, R105 ;  /* 0x00007610ff697816 */ /* 0x000fe20000000069 */
[----:B---3--:R-:W-:Y:S01]  /*17440*/  IMAD.X R68, R37, 0x1, R68, P5 ;  /* 0x0000000125447824 */ /* 0x008fe200028e0644 */
[----:B--2---:R-:W-:-:S05]  /*17450*/  IADD3 R29, P5, PT, R35, R29, RZ ;  /* 0x0000001d231d7210 */ /* 0x004fca0007fbe0ff */
[C---:B------:R-:W-:Y:S02]  /*17460*/  IMAD.X R30, R37.reuse, 0x1, R30, P5 ;  /* 0x00000001251e7824 */ /* 0x040fe400028e061e */
[----:B----4-:R-:W-:-:S05]  /*17470*/  IMAD.X R41, R37, 0x1, R41, P6 ;  /* 0x0000000125297824 */ /* 0x010fca00030e0629 */
[----:B------:R0:W-:Y:S04]  /*17480*/  STL [R1+0x538], R41 ;  /* 0x0005382901007387 */ /* 0x0001e80000100800 */
[----:B------:R1:W2:Y:S01]  /*17490*/  @P4 LDG.E.U8 R60, desc[UR18][R40.64] ;  /* 0x00000012283c4981 */ /* 0x0002a2000c1e1100 */
[----:B------:R-:W-:-:S03]  /*174a0*/  IADD3 R70, P6, PT, R35, R70, RZ ;  /* 0x0000004623467210 */ /* 0x000fc60007fde0ff */
[----:B------:R3:W-:Y:S01]  /*174b0*/  STL [R1+0x540], R68 ;  /* 0x0005404401007387 */ /* 0x0007e20000100800 */
[----:B-1----:R-:W-:Y:S02]  /*174c0*/  @P2 IMAD.MOV.U32 R40, RZ, RZ, R16 ;  /* 0x000000ffff282224 */ /* 0x002fe400078e0010 */
[----:B0-----:R-:W-:Y:S02]  /*174d0*/  @P2 IMAD.MOV.U32 R41, RZ, RZ, R68 ;  /* 0x000000ffff292224 */ /* 0x001fe400078e0044 */
[----:B---3--:R-:W3:Y:S01]  /*174e0*/  LDL.LU R68, [R1+0x558] ;  /* 0x0005580001447983 */ /* 0x008ee20000300800 */
[----:B------:R-:W-:-:S03]  /*174f0*/  IADD3 R66, P5, PT, R35, R66, RZ ;  /* 0x0000004223427210 */ /* 0x000fc60007fbe0ff */
        /* <DEDUP_REMOVED lines=16> */
[----:B------:R-:W-:Y:S02]  /*17600*/  ISETP.GT.AND P2, PT, R65, 0x2c, PT ;  /* 0x0000002c4100780c */ /* 0x000fe40003f44270 */
[----:B------:R-:W-:Y:S02]  /*17610*/  PRMT R147, RZ, 0x7610, R147 ;  /* 0x00007610ff937816 */ /* 0x000fe40000000093 */
[----:B------:R-:W-:Y:S01]  /*17620*/  PRMT R28, RZ, 0x7610, R28 ;  /* 0x00007610ff1c7816 */ /* 0x000fe2000000001c */
[C---:B---3--:R-:W-:Y:S02]  /*17630*/  IMAD.X R68, R37.reuse, 0x1, R68, P5 ;  /* 0x0000000125447824 */ /* 0x048fe400028e0644 */
[----:B--2---:R-:W-:-:S05]  /*17640*/  IMAD.X R40, R37, 0x1, R40, P6 ;  /* 0x0000000125287824 */ /* 0x004fca00030e0628 */
[-C--:B------:R-:W-:Y:S01]  /*17650*/  @P4 LOP3.LUT R41, R41, R40.reuse, RZ, 0x3c, !PT ;  /* 0x0000002829294212 */ /* 0x080fe200078e3cff */
[----:B------:R0:W-:Y:S03]  /*17660*/  STL [R1+0x550], R40 ;  /* 0x0005502801007387 */ /* 0x0001e60000100800 */
[----:B0-----:R-:W-:-:S04]  /*17670*/  @P4 LOP3.LUT R40, R41, R40, RZ, 0x3c, !PT ;  /* 0x0000002829284212 */ /* 0x001fc800078e3cff */
[----:B------:R-:W-:-:S05]  /*17680*/  @P4 LOP3.LUT R41, R41, R40, RZ, 0x3c, !PT ;  /* 0x0000002829294212 */ /* 0x000fca00078e3cff */
[----:B------:R0:W2:Y:S02]  /*17690*/  @P4 LDG.E.U8 R147, desc[UR18][R40.64] ;  /* 0x0000001228934981 */ /* 0x0000a4000c1e1100 */
[----:B0-----:R-:W-:Y:S02]  /*176a0*/  @P2 IMAD.MOV.U32 R40, RZ, RZ, R66 ;  /* 0x000000ffff282224 */ /* 0x001fe400078e0042 */
[----:B------:R-:W-:-:S05]  /*176b0*/  @P2 IMAD.MOV.U32 R41, RZ, RZ, R68 ;  /* 0x000000ffff292224 */ /* 0x000fca00078e0044 */
[----:B------:R0:W3:Y:S01]  /*176c0*/  @P2 LDG.E.U8 R28, desc[UR18][R40.64] ;  /* 0x00000012281c2981 */ /* 0x0000e2000c1e1100 */
[----:B------:R-:W-:Y:S02]  /*176d0*/  ISETP.GT.AND P3, PT, R65, 0x2d, PT ;  /* 0x0000002d4100780c */ /* 0x000fe40003f64270 */
[C---:B----4-:R-:W-:Y:S01]  /*176e0*/  IADD3 R16, P5, PT, R35.reuse, R16, RZ ;  /* 0x0000001023107210 */ /* 0x050fe20007fbe0ff */
[----:B------:R-:W-:Y:S01]  /*176f0*/  STL [R1+0x558], R68 ;  /* 0x0005584401007387 */ /* 0x000fe20000100800 */
[----:B------:R-:W-:-:S03]  /*17700*/  IADD3 R69, P6, PT, R35, R69, RZ ;  /* 0x0000004523457210 */ /* 0x000fc60007fde0ff */
[----:B------:R-:W-:Y:S01]  /*17710*/  IMAD.X R30, R37, 0x1, R30, P5 ;  /* 0x00000001251e7824 */ /* 0x000fe200028e061e */
[----:B------:R-:W4:Y:S01]  /*17720*/  LDL.LU R66, [R1+0x570] ;  /* 0x0005700001427983 */ /* 0x000f220000300800 */
[----:B------:R-:W-:-:S03]  /*17730*/  PRMT R19, RZ, 0x7610, R19 ;  /* 0x00007610ff137816 */ /* 0x000fc60000000013 */
[----:B------:R-:W-:Y:S01]  /*17740*/  STL [R1+0x564], R16 ;  /* 0x0005641001007387 */ /* 0x000fe20000100800 */
[----:B------:R-:W-:Y:S01]  /*17750*/  IADD3 R29, P5, PT, R35, R29, RZ ;  /* 0x0000001d231d7210 */ /* 0x000fe20007fbe0ff */
[----:B0-----:R-:W-:Y:S02]  /*17760*/  @P3 IMAD.MOV.U32 R40, RZ, RZ, R16 ;  /* 0x000000ffff283224 */ /* 0x001fe400078e0010 */
[----:B------:R-:W-:-:S05]  /*17770*/  @P3 IMAD.MOV.U32 R41, RZ, RZ, R30 ;  /* 0x000000ffff293224 */ /* 0x000fca00078e001e */
[----:B------:R0:W2:Y:S04]  /*17780*/  @P3 LDG.E.U8 R19, desc[UR18][R40.64] ;  /* 0x0000001228133981 */ /* 0x0000a8000c1e1100 */
[----:B---3--:R1:W-:Y:S04]  /*17790*/  STL [R1+0x40], R28 ;  /* 0x0000401c01007387 */ /* 0x0083e80000100800 */
[----:B-1----:R-:W3:Y:S04]  /*177a0*/  LDL.LU R28, [R1+0x57c] ;  /* 0x00057c00011c7983 */ /* 0x002ee80000300800 */
[----:B------:R1:W-:Y:S04]  /*177b0*/  STL [R1+0x560], R30 ;  /* 0x0005601e01007387 */ /* 0x0003e80000100800 */
[----:B-1----:R-:W2:Y:S04]  /*177c0*/  LDL.LU R30, [R1+0x578] ;  /* 0x00057800011e7983 */ /* 0x002ea80000300800 */
        /* <DEDUP_REMOVED lines=8> */
[----:B------:R-:W-:Y:S01]  /*17850*/  ISETP.GT.AND P3, PT, R65, 0x30, PT ;  /* 0x000000304100780c */ /* 0x000fe20003f64270 */
[----:B----4-:R-:W-:Y:S01]  /*17860*/  IMAD.X R66, R37, 0x1, R66, P5 ;  /* 0x0000000125427824 */ /* 0x010fe200028e0642 */
[----:B------:R-:W-:-:S05]  /*17870*/  PRMT R8, RZ, 0x7610, R8 ;  /* 0x00007610ff087816 */ /* 0x000fca0000000008 */
[----:B0-----:R-:W-:Y:S01]  /*17880*/  @P4 IMAD.MOV.U32 R40, RZ, RZ, R69 ;  /* 0x000000ffff284224 */ /* 0x001fe200078e0045 */
[----:B------:R-:W-:Y:S02]  /*17890*/  PRMT R59, RZ, 0x7610, R59 ;  /* 0x00007610ff3b7816 */ /* 0x000fe4000000003b */
[----:B---3--:R-:W-:-:S05]  /*178a0*/  IADD3 R28, P5, PT, R35, R28, RZ ;  /* 0x0000001c231c7210 */ /* 0x008fca0007fbe0ff */
[C---:B--2---:R-:W-:Y:S02]  /*178b0*/  IMAD.X R30, R37.reuse, 0x1, R30, P5 ;  /* 0x00000001251e7824 */ /* 0x044fe400028e061e */
[----:B------:R-:W-:Y:S01]  /*178c0*/  IMAD.X R41, R37, 0x1, R41, P6 ;  /* 0x0000000125297824 */ /* 0x000fe200030e0629 */
        /* <DEDUP_REMOVED lines=56> */
[----:B------:R-:W-:Y:S01]  /*17c50*/  PRMT R67, RZ, 0x7610, R67 ;  /* 0x00007610ff437816 */ /* 0x000fe20000000043 */
[----:B--2---:R-:W-:-:S10]  /*17c60*/  IMAD.X R40, R37, 0x1, R40, P6 ;  /* 0x0000000125287824 */ /* 0x004fd400030e0628 */
[-C--:B------:R-:W-:Y:S01]  /*17c70*/  @P4 LOP3.LUT R41, R41, R40.reuse, RZ, 0x3c, !PT ;  /* 0x0000002829294212 */ /* 0x080fe200078e3cff */
[----:B------:R0:W-:Y:S03]  /*17c80*/  STL [R1+0x598], R40 ;  /* 0x0005982801007387 */ /* 0x0001e60000100800 */
[----:B0-----:R-:W-:-:S04]  /*17c90*/  @P4 LOP3.LUT R40, R41, R40, RZ, 0x3c, !PT ;  /* 0x0000002829284212 */ /* 0x001fc800078e3cff */
[----:B------:R-:W-:-:S05]  /*17ca0*/  @P4 LOP3.LUT R41, R41, R40, RZ, 0x3c, !PT ;  /* 0x0000002829294212 */ /* 0x000fca00078e3cff */
[----:B------:R0:W2:Y:S01]  /*17cb0*/  @P4 LDG.E.U8 R67, desc[UR18][R40.64] ;  /* 0x0000001228434981 */ /* 0x0000a2000c1e1100 */
[C---:B------:R-:W-:Y:S02]  /*17cc0*/  ISETP.GT.AND P2, PT, R65.reuse, 0x35, PT ;  /* 0x000000354100780c */ /* 0x040fe40003f44270 */
[----:B------:R-:W-:Y:S01]  /*17cd0*/  ISETP.GT.AND P3, PT, R65, 0x36, PT ;  /* 0x000000364100780c */ /* 0x000fe20003f64270 */
[----:B---3--:R-:W-:Y:S01]  /*17ce0*/  IMAD.X R66, R37, 0x1, R66, P5 ;  /* 0x0000000125427824 */ /* 0x008fe200028e0642 */
[----:B----4-:R-:W-:Y:S02]  /*17cf0*/  IADD3 R16, P5, PT, R35, R16, RZ ;  /* 0x0000001023107210 */ /* 0x010fe40007fbe0ff */
[----:B------:R-:W-:Y:S02]  /*17d00*/  PRMT R26, RZ, 0x7610, R26 ;  /* 0x00007610ff1a7816 */ /* 0x000fe4000000001a */
[----:B------:R1:W-:Y:S01]  /*17d10*/  STL [R1+0x5a0], R66 ;  /* 0x0005a04201007387 */ /* 0x0003e20000100800 */
[----:B------:R-:W-:Y:S01]  /*17d20*/  IMAD.X R30, R37, 0x1, R30, P5 ;  /* 0x00000001251e7824 */ /* 0x000fe200028e061e */
[----:B------:R-:W-:-:S03]  /*17d30*/  IADD3 R68, P6, PT, R35, R68, RZ ;  /* 0x0000004423447210 */ /* 0x000fc60007fde0ff */
[----:B0-----:R-:W-:Y:S02]  /*17d40*/  @P2 IMAD.MOV.U32 R40, RZ, RZ, R28 ;  /* 0x000000ffff282224 */ /* 0x001fe400078e001c */
[----:B------:R-:W-:Y:S02]  /*17d50*/  @P2 IMAD.MOV.U32 R41, RZ, RZ, R66 ;  /* 0x000000ffff292224 */ /* 0x000fe400078e0042 */
[----:B-1----:R-:W3:Y:S01]  /*17d60*/  LDL.LU R66, [R1+0x5b8] ;  /* 0x0005b80001427983 */ /* 0x002ee20000300800 */
[----:B------:R-:W-:-:S03]  /*17d70*/  PRMT R18, RZ, 0x7610, R18 ;  /* 0x00007610ff127816 */ /* 0x000fc60000000012 */
[----:B------:R-:W4:Y:S01]  /*17d80*/  LDL.LU R28, [R1+0x5c4] ;  /* 0x0005c400011c7983 */ /* 0x000f220000300800 */
[----:B------:R-:W-:-:S03]  /*17d90*/  IADD3 R29, P5, PT, R35, R29, RZ ;  /* 0x0000001d231d7210 */ /* 0x000fc60007fbe0ff */
[----:B------:R-:W-:Y:S04]  /*17da0*/  STL [R1+0x5ac], R16 ;  /* 0x0005ac1001007387 */ /* 0x000fe80000100800 */
[----:B------:R0:W3:Y:S04]  /*17db0*/  @P2 LDG.E.U8 R26, desc[UR18][R40.64] ;  /* 0x00000012281a2981 */ /* 0x0000e8000c1e1100 */
[----:B------:R1:W-:Y:S01]  /*17dc0*/  STL [R1+0x5a8], R30 ;  /* 0x0005a81e01007387 */ /* 0x0003e20000100800 */
[----:B0-----:R-:W-:Y:S02]  /*17dd0*/  @P3 IMAD.MOV.U32 R41, RZ, RZ, R30 ;  /* 0x000000ffff293224 */ /* 0x001fe400078e001e */
[----:B------:R-:W-:Y:S01]  /*17de0*/  @P3 IMAD.MOV.U32 R40, RZ, RZ, R16 ;  /* 0x000000ffff283224 */ /* 0x000fe200078e0010 */
[----:B-1----:R-:W4:Y:S04]  /*17df0*/  LDL.LU R30, [R1+0x5c0] ;  /* 0x0005c000011e7983 */ /* 0x002f280000300800 */
[----:B------:R-:W-:Y:S04]  /*17e00*/  STL [R1+0x5b4], R68 ;  /* 0x0005b44401007387 */ /* 0x000fe80000100800 */
[----:B------:R0:W4:Y:S04]  /*17e10*/  @P3 LDG.E.U8 R18, desc[UR18][R40.64] ;  /* 0x0000001228123981 */ /* 0x000128000c1e1100 */
[----:B--2---:R1:W-:Y:S04]  /*17e20*/  STL [R1+0x28], R67 ;  /* 0x0000284301007387 */ /* 0x0043e80000100800 */
[----:B-1----:R-:W2:Y:S04]  /*17e30*/  LDL.LU R67, [R1+0x5cc] ;  /* 0x0005cc0001437983 */ /* 0x002ea80000300800 */
[----:B------:R-:W-:Y:S04]  /*17e40*/  STL [R1+0x5bc], R29 ;  /* 0x0005bc1d01007387 */ /* 0x000fe80000100800 */
[----:B------:R-:W2:Y:S04]  /*17e50*/  LDL.LU R16, [R1+0x5d4] ;  /* 0x0005d40001107983 */ /* 0x000ea80000300800 */
[----:B------:R-:W2:Y:S01]  /*17e60*/  LDL.LU R41, [R1+0x5b0] ;  /* 0x0005b00001297983 */ /* 0x000ea20000300800 */
[----:B------:R-:W-:-:S02]  /*17e70*/  ISETP.GT.AND P4, PT, R65, 0x37, PT ;  /* 0x000000374100780c */ /* 0x000fc40003f84270 */
[C---:B------:R-:W-:Y:S02]  /*17e80*/  ISETP.GT.AND P2, PT, R65.reuse, 0x38, PT ;  /* 0x000000384100780c */ /* 0x040fe40003f44270 */
[----:B------:R-:W-:Y:S02]  /*17e90*/  PRMT R9, RZ, 0x7610, R9 ;  /* 0x00007610ff097816 */ /* 0x000fe40000000009 */
[----:B------:R-:W-:Y:S01]  /*17ea0*/  ISETP.GT.AND P3, PT, R65, 0x39, PT ;  /* 0x000000394100780c */ /* 0x000fe20003f64270 */
[----:B---3--:R-:W-:Y:S01]  /*17eb0*/  IMAD.X R66, R37, 0x1, R66, P5 ;  /* 0x0000000125427824 */ /* 0x008fe200028e0642 */
[----:B----4-:R-:W-:-:S05]  /*17ec0*/  IADD3 R28, P5, PT, R35, R28, RZ ;  /* 0x0000001c231c7210 */ /* 0x010fca0007fbe0ff */
[----:B0-----:R-:W-:Y:S01]  /*17ed0*/  @P4 IMAD.MOV.U32 R40, RZ, RZ, R68 ;  /* 0x000000ffff284224 */ /* 0x001fe200078e0044 */
[----:B------:R-:W-:Y:S02]  /*17ee0*/  PRMT R58, RZ, 0x7610, R58 ;  /* 0x00007610ff3a7816 */ /* 0x000fe4000000003a */
[----:B------:R-:W-:Y:S01]  /*17ef0*/  PRMT R42, RZ, 0x7610, R42 ;  /* 0x00007610ff2a7816 */ /* 0x000fe2000000002a */
[C---:B------:R-:W-:Y:S02]  /*17f00*/  IMAD.X R30, R37.reuse, 0x1, R30, P5 ;  /* 0x00000001251e7824 */ /* 0x040fe400028e061e */
        /* <DEDUP_REMOVED lines=208> */
[----:B------:R0:W-:Y:S04]  /*18c10*/  STL [R1+0x65c], R67 ;  /* 0x00065c4301007387 */ /* 0x0001e80000100800 */
        /* <DEDUP_REMOVED lines=12> */
[----:B---3--:R-:W-:Y:S01]  /*18ce0*/  IMAD.X R66, R37, 0x1, R66, P5 ;  /* 0x0000000125427824 */ /* 0x008fe200028e0642 */
[----:B----4-:R-:W-:-:S05]  /*18cf0*/  IADD3 R29, P5, PT, R35, R29, RZ ;  /* 0x0000001d231d7210 */ /* 0x010fca0007fbe0ff */
[----:B--2---:R-:W-:Y:S01]  /*18d00*/  IMAD.X R30, R37, 0x1, R30, P5 ;  /* 0x00000001251e7824 */ /* 0x004fe200028e061e */
[----:B------:R-:W-:Y:S01]  /*18d10*/  IADD3 R28, P5, PT, R35, R28, RZ ;  /* 0x0000001c231c7210 */ /* 0x000fe20007fbe0ff */
[----:B------:R-:W-:-:S05]  /*18d20*/  IMAD.X R41, R37, 0x1, R41, P6 ;  /* 0x0000000125297824 */ /* 0x000fca00030e0629 */
[----:B------:R1:W-:Y:S04]  /*18d30*/  STL [R1+0x658], R41 ;  /* 0x0006582901007387 */ /* 0x0003e80000100800 */
[----:B------:R2:W3:Y:S01]  /*18d40*/  @P4 LDG.E.U8 R155, desc[UR18][R40.64] ;  /* 0x00000012289b4981 */ /* 0x0004e2000c1e1100 */
[----:B------:R-:W-:-:S03]  /*18d50*/  IADD3 R68, P6, PT, R35, R68, RZ ;  /* 0x0000004423447210 */ /* 0x000fc60007fde0ff */
[----:B------:R-:W-:Y:S04]  /*18d60*/  STL [R1+0x660], R66 ;  /* 0x0006604201007387 */ /* 0x000fe80000100800 */
[----:B0-----:R-:W4:Y:S01]  /*18d70*/  LDL.LU R67, [R1+0x678] ;  /* 0x0006780001437983 */ /* 0x001f220000300800 */
[----:B--2---:R-:W-:Y:S02]  /*18d80*/  @P2 IMAD.MOV.U32 R40, RZ, RZ, R16 ;  /* 0x000000ffff282224 */ /* 0x004fe400078e0010 */
[----:B-1----:R-:W-:Y:S01]  /*18d90*/  @P2 IMAD.MOV.U32 R41, RZ, RZ, R66 ;  /* 0x000000ffff292224 */ /* 0x002fe200078e0042 */
[----:B------:R-:W2:Y:S04]  /*18da0*/  LDL.LU R16, [R1+0x684] ;  /* 0x0006840001107983 */ /* 0x000ea80000300800 */
[----:B------:R0:W3:Y:S04]  /*18db0*/  @P2 LDG.E.U8 R154, desc[UR18][R40.64] ;  /* 0x00000012289a2981 */ /* 0x0000e8000c1e1100 */
[----:B------:R-:W-:Y:S04]  /*18dc0*/  STL [R1+0x66c], R29 ;  /* 0x00066c1d01007387 */ /* 0x000fe80000100800 */
[----:B------:R1:W-:Y:S01]  /*18dd0*/  STL [R1+0x668], R30 ;  /* 0x0006681e01007387 */ /* 0x0003e20000100800 */
[----:B0-----:R-:W-:-:S02]  /*18de0*/  @P3 IMAD.MOV.U32 R40, RZ, RZ, R29 ;  /* 0x000000ffff283224 */ /* 0x001fc400078e001d */
[----:B------:R-:W-:-:S05]  /*18df0*/  @P3 IMAD.MOV.U32 R41, RZ, RZ, R30 ;  /* 0x000000ffff293224 */ /* 0x000fca00078e001e */
[----:B------:R0:W3:Y:S04]  /*18e00*/  @P3 LDG.E.U8 R152, desc[UR18][R40.64] ;  /* 0x0000001228983981 */ /* 0x0000e8000c1e1100 */
[----:B-1----:R-:W3:Y:S04]  /*18e10*/  LDL.LU R30, [R1+0x680] ;  /* 0x00068000011e7983 */ /* 0x002ee80000300800 */
[----:B------:R1:W-:Y:S01]  /*18e20*/  STL [R1+0x674], R68 ;  /* 0x0006744401007387 */ /* 0x0003e20000100800 */
[----:B0-----:R-:W-:-:S03]  /*18e30*/  IMAD.MOV.U32 R41, RZ, RZ, R68 ;  /* 0x000000ffff297224 */ /* 0x001fc600078e0044 */
[----:B------:R-:W3:Y:S04]  /*18e40*/  LDL.LU R66, [R1+0x68c] ;  /* 0x00068c0001427983 */ /* 0x000ee80000300800 */
[----:B------:R-:W-:Y:S04]  /*18e50*/  STL [R1+0x67c], R28 ;  /* 0x00067c1c01007387 */ /* 0x000fe80000100800 */
[----:B------:R-:W3:Y:S04]  /*18e60*/  LDL.LU R29, [R1+0x694] ;  /* 0x00069400011d7983 */ /* 0x000ee80000300800 */
[----:B-1----:R-:W3:Y:S04]  /*18e70*/  LDL.LU R68, [R1+0xa40] ;  /* 0x000a400001447983 */ /* 0x002ee80000300800 */
[----:B------:R-:W3:Y:S01]  /*18e80*/  LDL.LU R40, [R1+0x670] ;  /* 0x0006700001287983 */ /* 0x000ee20000300800 */
[----:B------:R-:W-:-:S02]  /*18e90*/  ISETP.GT.AND P4, PT, R65, 0x4f, PT ;  /* 0x0000004f4100780c */ /* 0x000fc40003f84270 */
[C---:B------:R-:W-:Y:S02]  /*18ea0*/  ISETP.GT.AND P2, PT, R65.reuse, 0x50, PT ;  /* 0x000000504100780c */ /* 0x040fe40003f44270 */
[----:B------:R-:W-:Y:S02]  /*18eb0*/  PRMT R148, RZ, 0x7610, R148 ;  /* 0x00007610ff947816 */ /* 0x000fe40000000094 */
[----:B------:R-:W-:Y:S02]  /*18ec0*/  ISETP.GT.AND P3, PT, R65, 0x51, PT ;  /* 0x000000514100780c */ /* 0x000fe40003f64270 */
[----:B------:R-:W-:Y:S02]  /*18ed0*/  PRMT R55, RZ, 0x7610, R55 ;  /* 0x00007610ff377816 */ /* 0x000fe40000000037 */
[----:B------:R-:W-:Y:S01]  /*18ee0*/  PRMT R85, RZ, 0x7610, R85 ;  /* 0x00007610ff557816 */ /* 0x000fe20000000055 */
[----:B----4-:R-:W-:Y:S01]  /*18ef0*/  IMAD.X R67, R37, 0x1, R67, P5 ;  /* 0x0000000125437824 */ /* 0x010fe200028e0643 */
[----:B--2---:R-:W-:-:S05]  /*18f00*/  IADD3 R16, P5, PT, R35, R16, RZ ;  /* 0x0000001023107210 */ /* 0x004fca0007fbe0ff */
[C---:B---3--:R-:W-:Y:S02]  /*18f10*/  IMAD.X R30, R37.reuse, 0x1, R30, P5 ;  /* 0x00000001251e7824 */ /* 0x048fe400028e061e */
[----:B------:R-:W-:-:S05]  /*18f20*/  IMAD.X R40, R37, 0x1, R40, P6 ;  /* 0x0000000125287824 */ /* 0x000fca00030e0628 */
[-C--:B------:R-:W-:Y:S01]  /*18f30*/  @P4 LOP3.LUT R41, R41, R40.reuse, RZ, 0x3c, !PT ;  /* 0x0000002829294212 */ /* 0x080fe200078e3cff */
[----:B------:R0:W-:Y:S03]  /*18f40*/  STL [R1+0x670], R40 ;  /* 0x0006702801007387 */ /* 0x0001e60000100800 */
[----:B0-----:R-:W-:-:S04]  /*18f50*/  @P4 LOP3.LUT R40, R41, R40, RZ, 0x3c, !PT ;  /* 0x0000002829284212 */ /* 0x001fc800078e3cff */
[----:B------:R-:W-:Y:S01]  /*18f60*/  @P4 LOP3.LUT R41, R41, R40, RZ, 0x3c, !PT ;  /* 0x0000002829294212 */ /* 0x000fe200078e3cff */
[----:B------:R0:W-:Y:S04]  /*18f70*/  STL [R1+0x678], R67 ;  /* 0x0006784301007387 */ /* 0x0001e80000100800 */
[----:B------:R1:W2:Y:S01]  /*18f80*/  @P4 LDG.E.U8 R148, desc[UR18][R40.64] ;  /* 0x0000001228944981 */ /* 0x0002a2000c1e1100 */
[C---:B------:R-:W-:Y:S02]  /*18f90*/  IADD3 R66, P6, PT, R35.reuse, R66, RZ ;  /* 0x0000004223427210 */ /* 0x040fe40007fde0ff */
[----:B------:R-:W-:Y:S01]  /*18fa0*/  IADD3 R29, P5, PT, R35, R29, RZ ;  /* 0x0000001d231d7210 */ /* 0x000fe20007fbe0ff */
[----:B-1----:R-:W-:Y:S02]  /*18fb0*/  @P2 IMAD.MOV.U32 R40, RZ, RZ, R28 ;  /* 0x000000ffff282224 */ /* 0x002fe400078e001c */
[----:B------:R-:W-:-:S02]  /*18fc0*/  @P2 IMAD.MOV.U32 R41, RZ, RZ, R67 ;  /* 0x000000ffff292224 */ /* 0x000fc400078e0043 */
[----:B0-----:R-:W3:Y:S04]  /*18fd0*/  LDL.LU R67, [R1+0x690] ;  /* 0x0006900001437983 */ /* 0x001ee80000300800 */
[----:B------:R-:W4:Y:S04]  /*18fe0*/  LDL.LU R28, [R1+0x69c] ;  /* 0x00069c00011c7983 */ /* 0x000f280000300800 */
[----:B------:R0:W2:Y:S04]  /*18ff0*/  @P2 LDG.E.U8 R55, desc[UR18][R40.64] ;  /* 0x0000001228372981 */ /* 0x0000a8000c1e1100 */
[----:B------:R1:W-:Y:S04]  /*19000*/  STL [R1+0x684], R16 ;  /* 0x0006841001007387 */ /* 0x0003e80000100800 */
[----:B------:R1:W-:Y:S01]  /*19010*/  STL [R1+0x680], R30 ;  /* 0x0006801e01007387 */ /* 0x0003e20000100800 */
[----:B0-----:R-:W-:-:S02]  /*19020*/  @P3 IMAD.MOV.U32 R40, RZ, RZ, R16 ;  /* 0x000000ffff283224 */ /* 0x001fc400078e0010 */
[----:B------:R-:W-:Y:S01]  /*19030*/  @P3 IMAD.MOV.U32 R41, RZ, RZ, R30 ;  /* 0x000000ffff293224 */ /* 0x000fe200078e001e */
[----:B-1----:R-:W2:Y:S04]  /*19040*/  LDL.LU R16, [R1+0x6a4] ;  /* 0x0006a40001107983 */ /* 0x002ea80000300800 */
[----:B------:R0:W-:Y:S04]  /*19050*/  STL [R1+0x68c], R66 ;  /* 0x00068c4201007387 */ /* 0x0001e80000100800 */
[----:B------:R-:W2:Y:S04]  /*19060*/  LDL.LU R30, [R1+0x6ac] ;  /* 0x0006ac00011e7983 */ /* 0x000ea80000300800 */
[----:B------:R-:W-:Y:S04]  /*19070*/  STL [R1+0x694], R29 ;  /* 0x0006941d01007387 */ /* 0x000fe80000100800 */
[----:B------:R1:W2:Y:S04]  /*19080*/  @P3 LDG.E.U8 R85, desc[UR18][R40.64] ;  /* 0x0000001228553981 */ /* 0x0002a8000c1e1100 */
[----:B------:R-:W2:Y:S01]  /*19090*/  LDL.LU R41, [R1+0x688] ;  /* 0x0006880001297983 */ /* 0x000ea20000300800 */
[----:B------:R-:W-:-:S02]  /*190a0*/  ISETP.GT.AND P4, PT, R65, 0x52, PT ;  /* 0x000000524100780c */ /* 0x000fc40003f84270 */
[----:B------:R-:W-:Y:S02]  /*190b0*/  ISETP.GT.AND P2, PT, R65, 0x53, PT ;  /* 0x000000534100780c */ /* 0x000fe40003f44270 */
[----:B------:R-:W-:Y:S02]  /*190c0*/  PRMT R100, RZ, 0x7610, R100 ;  /* 0x00007610ff647816 */ /* 0x000fe40000000064 */
[----:B------:R-:W-:-:S07]  /*190d0*/  PRMT R137, RZ, 0x7610, R137 ;  /* 0x00007610ff897816 */ /* 0x000fce0000000089 */
[----:B-1----:R-:W-:Y:S02]  /*190e0*/  @P4 IMAD.MOV.U32 R40, RZ, RZ, R66 ;  /* 0x000000ffff284224 */ /* 0x002fe400078e0042 */
[C---:B---3--:R-:W-:Y:S02]  /*190f0*/  IMAD.X R67, R37.reuse, 0x1, R67, P5 ;  /* 0x0000000125437824 */ /* 0x048fe400028e0643 */
[----:B--2---:R-:W-:-:S05]  /*19100*/  IMAD.X R41, R37, 0x1, R41, P6 ;  /* 0x0000000125297824 */ /* 0x004fca00030e0629 */
[----:B------:R1:W-:Y:S04]  /*19110*/  STL [R1+0x688], R41 ;  /* 0x0006882901007387 */ /* 0x0003e80000100800 */
[----:B------:R1:W2:Y:S04]  /*19120*/  @P4 LDG.E.U8 R100, desc[UR18][R40.64] ;  /* 0x0000001228644981 */ /* 0x0002a8000c1e1100 */
[----:B------:R3:W-:Y:S04]  /*19130*/  STL [R1+0x690], R67 ;  /* 0x0006904301007387 */ /* 0x0007e80000100800 */
[----:B0-----:R-:W2:Y:S01]  /*19140*/  LDL.LU R66, [R1+0x6a8] ;  /* 0x0006a80001427983 */ /* 0x001ea20000300800 */
[----:B-1----:R-:W-:-:S02]  /*19150*/  IMAD.MOV.U32 R41, RZ, RZ, R67 ;  /* 0x000000ffff297224 */ /* 0x002fc400078e0043 */
[----:B------:R-:W-:Y:S01]  /*19160*/  @P2 IMAD.MOV.U32 R40, RZ, RZ, R29 ;  /* 0x000000ffff282224 */ /* 0x000fe200078e001d */
[----:B---3--:R-:W3:Y:S04]  /*19170*/  LDL.LU R67, [R1+0xa3c] ;  /* 0x000a3c0001437983 */ /* 0x008ee80000300800 */
[----:B------:R-:W2:Y:S04]  /*19180*/  LDL.LU R29, [R1+0xf8] ;  /* 0x0000f800011d7983 */ /* 0x000ea80000300800 */
[----:B------:R0:W2:Y:S04]  /*19190*/  @P2 LDG.E.U8 R137, desc[UR18][R40.64] ;  /* 0x0000001228892981 */ /* 0x0000a8000c1e1100 */
[----:B------:R-:W2:Y:S01]  /*191a0*/  LDL.LU R41, [R1+0x698] ;  /* 0x0006980001297983 */ /* 0x000ea20000300800 */
[----:B------:R-:W-:-:S02]  /*191b0*/  ISETP.GT.AND P3, PT, R65, 0x54, PT ;  /* 0x000000544100780c */ /* 0x000fc40003f64270 */
[C---:B----4-:R-:W-:Y:S02]  /*191c0*/  IADD3 R28, P5, PT, R35.reuse, R28, RZ ;  /* 0x0000001c231c7210 */ /* 0x050fe40007fbe0ff */
[----:B------:R-:W-:Y:S02]  /*191d0*/  PRMT R143, RZ, 0x7610, R143 ;  /* 0x00007610ff8f7816 */ /* 0x000fe4000000008f */
[----:B------:R-:W-:Y:S01]  /*191e0*/  IADD3 R16, P6, PT, R35, R16, RZ ;  /* 0x0000001023107210 */ /* 0x000fe20007fde0ff */
[----:B------:R1:W-:Y:S06]  /*191f0*/  STL [R1+0x69c], R28 ;  /* 0x00069c1c01007387 */ /* 0x0003ec0000100800 */
[----:B0-----:R-:W-:-:S02]  /*19200*/  @P3 IMAD.MOV.U32 R40, RZ, RZ, R28 ;  /* 0x000000ffff283224 */ /* 0x001fc400078e001c */
[----:B--2---:R-:W-:-:S05]  /*19210*/  IMAD.X R41, R37, 0x1, R41, P5 ;  /* 0x0000000125297824 */ /* 0x004fca00028e0629 */
[----:B------:R0:W-:Y:S04]  /*19220*/  STL [R1+0x698], R41 ;  /* 0x0006982901007387 */ /* 0x0001e80000100800 */
[----:B-1----:R-:W2:Y:S04]  /*19230*/  LDL.LU R28, [R1+0x6b4] ;  /* 0x0006b400011c7983 */ /* 0x002ea80000300800 */
[----:B------:R-:W-:Y:S04]  /*19240*/  STL [R1+0x6a4], R16 ;  /* 0x0006a41001007387 */ /* 0x000fe80000100800 */
[----:B------:R1:W4:Y:S04]  /*19250*/  @P3 LDG.E.U8 R143, desc[UR18][R40.64] ;  /* 0x00000012288f3981 */ /* 0x000328000c1e1100 */
[----:B0-----:R-:W2:Y:S01]  /*19260*/  LDL.LU R41, [R1+0x6a0] ;  /* 0x0006a00001297983 */ /* 0x001ea20000300800 */
[----:B------:R-:W-:-:S02]  /*19270*/  ISETP.GT.AND P4, PT, R65, 0x55, PT ;  /* 0x000000554100780c */ /* 0x000fc40003f84270 */
[----:B------:R-:W-:Y:S02]  /*19280*/  IADD3 R30, P5, PT, R35, R30, RZ ;  /* 0x0000001e231e7210 */ /* 0x000fe40007fbe0ff */
[----:B------:R-:W-:Y:S02]  /*19290*/  ISETP.GT.AND P2, PT, R65, 0x56, PT ;  /* 0x000000564100780c */ /* 0x000fe40003f44270 */
[----:B------:R-:W-:Y:S01]  /*192a0*/  PRMT R141, RZ, 0x7610, R141 ;  /* 0x00007610ff8d7816 */ /* 0x000fe2000000008d */
[C---:B------:R-:W-:Y:S01]  /*192b0*/  IMAD.X R66, R37.reuse, 0x1, R66, P5 ;  /* 0x0000000125427824 */ /* 0x040fe200028e0642 */
[----:B------:R-:W-:Y:S05]  /*192c0*/  STL [R1+0x6ac], R30 ;  /* 0x0006ac1e01007387 */ /* 0x000fea0000100800 */
[----:B-1----:R-:W-:Y:S01]  /*192d0*/  @P4 IMAD.MOV.U32 R40, RZ, RZ, R16 ;  /* 0x000000ffff284224 */ /* 0x002fe200078e0010 */
[----:B------:R-:W-:Y:S01]  /*192e0*/  PRMT R140, RZ, 0x7610, R140 ;  /* 0x00007610ff8c7816 */ /* 0x000fe2000000008c */
[----:B--2---:R-:W-:-:S05]  /*192f0*/  IMAD.X R41, R37, 0x1, R41, P6 ;  /* 0x0000000125297824 */ /* 0x004fca00030e0629 */
[----:B------:R0:W-:Y:S04]  /*19300*/  STL [R1+0x6a0], R41 ;  /* 0x0006a02901007387 */ /* 0x0001e80000100800 */
[----:B------:R1:W2:Y:S02]  /*19310*/  @P4 LDG.E.U8 R141, desc[UR18][R40.64] ;  /* 0x00000012288d4981 */ /* 0x0002a4000c1e1100 */
[----:B-1----:R-:W-:Y:S02]  /*19320*/  IMAD.MOV.U32 R40, RZ, RZ, R66 ;  /* 0x000000ffff287224 */ /* 0x002fe400078e0042 */
[----:B0-----:R-:W-:-:S05]  /*19330*/  IMAD.MOV.U32 R41, RZ, RZ, R30 ;  /* 0x000000ffff297224 */ /* 0x001fca00078e001e */
[----:B------:R-:W-:-:S04]  /*19340*/  @P2 LOP3.LUT R41, R41, R40, RZ, 0x3c, !PT ;  /* 0x0000002829292212 */ /* 0x000fc800078e3cff */
[----:B------:R-:W-:Y:S02]  /*19350*/  @P2 LOP3.LUT R40, R41, R40, RZ, 0x3c, !PT ;  /* 0x0000002829282212 */ /* 0x000fe400078e3cff */
[----:B------:R-:W-:Y:S02]  /*19360*/  IADD3 R29, P4, PT, R35, R29, RZ ;  /* 0x0000001d231d7210 */ /* 0x000fe40007f9e0ff */
[----:B------:R-:W-:Y:S01]  /*19370*/  @P2 LOP3.LUT R41, R41, R40, RZ, 0x3c, !PT ;  /* 0x0000002829292212 */ /* 0x000fe200078e3cff */
[----:B------:R0:W-:Y:S04]  /*19380*/  STL [R1+0x6a8], R66 ;  /* 0x0006a84201007387 */ /* 0x0001e80000100800 */
[----:B------:R-:W2:Y:S04]  /*19390*/  LDL.LU R16, [R1+0x6bc] ;  /* 0x0006bc0001107983 */ /* 0x000ea80000300800 */
[----:B------:R1:W2:Y:S04]  /*193a0*/  @P2 LDG.E.U8 R140, desc[UR18][R40.64] ;  /* 0x00000012288c2981 */ /* 0x0002a8000c1e1100 */
[----:B0-----:R-:W2:Y:S04]  /*193b0*/  LDL.LU R66, [R1+0xa38] ;  /* 0x000a380001427983 */ /* 0x001ea80000300800 */
[----:B------:R-:W-:Y:S04]  /*193c0*/  STL [R1+0xf8], R29 ;  /* 0x0000f81d01007387 */ /* 0x000fe80000100800 */
[----:B------:R-:W2:Y:S01]  /*193d0*/  LDL.LU R40, [R1+0xf4] ;  /* 0x0000f40001287983 */ /* 0x000ea20000300800 */
[----:B------:R-:W-:Y:S01]  /*193e0*/  ISETP.GT.AND P3, PT, R65, 0x57, PT ;  /* 0x000000574100780c */ /* 0x000fe20003f64270 */
[----:B-1----:R-:W-:Y:S01]  /*193f0*/  IMAD.MOV.U32 R41, RZ, RZ, R29 ;  /* 0x000000ffff297224 */ /* 0x002fe200078e001d */
[----:B------:R-:W-:Y:S01]  /*19400*/  PRMT R136, RZ, 0x7610, R136 ;  /* 0x00007610ff887816 */ /* 0x000fe20000000088 */
[----:B--2---:R-:W-:-:S10]  /*19410*/  IMAD.X R40, R37, 0x1, R40, P4 ;  /* 0x0000000125287824 */ /* 0x004fd400020e0628 */
[-C--:B------:R-:W-:Y:S01]  /*19420*/  @P3 LOP3.LUT R41, R41, R40.reuse, RZ, 0x3c, !PT ;  /* 0x0000002829293212 */ /* 0x080fe200078e3cff */
[----:B------:R0:W-:Y:S03]  /*19430*/  STL [R1+0xf4], R40 ;  /* 0x0000f42801007387 */ /* 0x0001e60000100800 */
[----:B0-----:R-:W-:-:S04]  /*19440*/  @P3 LOP3.LUT R40, R41, R40, RZ, 0x3c, !PT ;  /* 0x0000002829283212 */ /* 0x001fc800078e3cff */
[----:B------:R-:W-:-:S05]  /*19450*/  @P3 LOP3.LUT R41, R41, R40, RZ, 0x3c, !PT ;  /* 0x0000002829293212 */ /* 0x000fca00078e3cff */
[----:B------:R0:W2:Y:S04]  /*19460*/  @P3 LDG.E.U8 R136, desc[UR18][R40.64] ;  /* 0x0000001228883981 */ /* 0x0000a8000c1e1100 */
[----:B------:R-:W2:Y:S01]  /*19470*/  LDL.LU R41, [R1+0x6b0] ;  /* 0x0006b00001297983 */ /* 0x000ea20000300800 */
[----:B------:R-:W-:Y:S02]  /*19480*/  ISETP.GT.AND P5, PT, R65, 0x58, PT ;  /* 0x000000584100780c */ /* 0x000fe40003fa4270 */
[----:B------:R-:W-:Y:S02]  /*19490*/  IADD3 R28, P2, PT, R35, R28, RZ ;  /* 0x0000001c231c7210 */ /* 0x000fe40007f5e0ff */
[----:B------:R-:W-:-:S03]  /*194a0*/  PRMT R54, RZ, 0x7610, R54 ;  /* 0x00007610ff367816 */ /* 0x000fc60000000036 */
[----:B------:R1:W-:Y:S06]  /*194b0*/  STL [R1+0x6b4], R28 ;  /* 0x0006b41c01007387 */ /* 0x0003ec0000100800 */
[----:B0-----:R-:W-:Y:S02]  /*194c0*/  @P5 IMAD.MOV.U32 R40, RZ, RZ, R28 ;  /* 0x000000ffff285224 */ /* 0x001fe400078e001c */
[----:B--2---:R-:W-:-:S05]  /*194d0*/  IMAD.X R41, R37, 0x1, R41, P2 ;  /* 0x0000000125297824 */ /* 0x004fca00010e0629 */
[----:B------:R0:W-:Y:S04]  /*194e0*/  STL [R1+0x6b0], R41 ;  /* 0x0006b02901007387 */ /* 0x0001e80000100800 */
[----:B-1----:R-:W2:Y:S04]  /*194f0*/  LDL.LU R28, [R1+0x6cc] ;  /* 0x0006cc00011c7983 */ /* 0x002ea80000300800 */
[----:B------:R1:W2:Y:S04]  /*19500*/  @P5 LDG.E.U8 R54, desc[UR18][R40.64] ;  /* 0x0000001228365981 */ /* 0x0002a8000c1e1100 */
[----:B0-----:R-:W2:Y:S01]  /*19510*/  LDL.LU R41, [R1+0x6b8] ;  /* 0x0006b80001297983 */ /* 0x001ea20000300800 */
[----:B------:R-:W-:-:S02]  /*19520*/  ISETP.GT.AND P3, PT, R65, 0x59, PT ;  /* 0x000000594100780c */ /* 0x000fc40003f64270 */
[----:B------:R-:W-:Y:S02]  /*19530*/  IADD3 R16, P2, PT, R35, R16, RZ ;  /* 0x0000001023107210 */ /* 0x000fe40007f5e0ff */
[----:B------:R-:W-:-:S03]  /*19540*/  PRMT R86, RZ, 0x7610, R86 ;  /* 0x00007610ff567816 */ /* 0x000fc60000000056 */
[----:B------:R0:W-:Y:S06]  /*19550*/  STL [R1+0x6bc], R16 ;  /* 0x0006bc1001007387 */ /* 0x0001ec0000100800 */
[----:B-1----:R-:W-:Y:S02]  /*19560*/  @P3 IMAD.MOV.U32 R40, RZ, RZ, R16 ;  /* 0x000000ffff283224 */ /* 0x002fe400078e0010 */
[----:B--2---:R-:W-:-:S05]  /*19570*/  IMAD.X R41, R37, 0x1, R41, P2 ;  /* 0x0000000125297824 */ /* 0x004fca00010e0629 */
[----:B------:R1:W-:Y:S04]  /*19580*/  STL [R1+0x6b8], R41 ;  /* 0x0006b82901007387 */ /* 0x0003e80000100800 */
[----:B0-----:R-:W2:Y:S04]  /*19590*/  LDL.LU R16, [R1+0x6d4] ;  /* 0x0006d40001107983 */ /* 0x001ea80000300800 */
[----:B------:R0:W2:Y:S04]  /*195a0*/  @P3 LDG.E.U8 R86, desc[UR18][R40.64] ;  /* 0x0000001228563981 */ /* 0x0000a8000c1e1100 */
[----:B------:R-:W2:Y:S04]  /*195b0*/  LDL.LU R40, [R1+0x6c0] ;  /* 0x0006c00001287983 */ /* 0x000ea80000300800 */
[----:B-1----:R-:W0:Y:S01]  /*195c0*/  LDL.LU R41, [R1+0x6c4] ;  /* 0x0006c40001297983 */ /* 0x002e220000300800 */
[----:B------:R-:W-:-:S02]  /*195d0*/  ISETP.GT.AND P3, PT, R65, 0x5a, PT ;  /* 0x0000005a4100780c */ /* 0x000fc40003f64270 */
[----:B------:R-:W-:Y:S02]  /*195e0*/  PRMT R99, RZ, 0x7610, R99 ;  /* 0x00007610ff637816 */ /* 0x000fe40000000063 */
[----:B0-----:R-:W-:-:S05]  /*195f0*/  IADD3 R41, P2, PT, R35, R41, RZ ;  /* 0x0000002923297210 */ /* 0x001fca0007f5e0ff */
[----:B--2---:R-:W-:Y:S01]  /*19600*/  IMAD.X R40, R37, 0x1, R40, P2 ;  /* 0x0000000125287824 */ /* 0x004fe200010e0628 */
[----:B------:R0:W-:Y:S04]  /*19610*/  STL [R1+0x6c4], R41 ;  /* 0x0006c42901007387 */ /* 0x0001e80000100800 */
[----:B------:R1:W-:Y:S01]  /*19620*/  STL [R1+0x6c0], R40 ;  /* 0x0006c02801007387 */ /* 0x0003e20000100800 */
[----:B0-----:R-:W-:-:S04]  /*19630*/  @P3 LOP3.LUT R41, R41, R40, RZ, 0x3c, !PT ;  /* 0x0000002829293212 */ /* 0x001fc800078e3cff */
[----:B-1----:R-:W-:-:S04]  /*19640*/  @P3 LOP3.LUT R40, R41, R40, RZ, 0x3c, !PT ;  /* 0x0000002829283212 */ /* 0x002fc800078e3cff */
        /* <DEDUP_REMOVED lines=246> */
[----:B-1----:R-:W2:Y:S01]  /*1a5b0*/  LDL.LU R41, [R1+0x768] ;  /* 0x0007680001297983 */ /* 0x002ea20000300800 */
[----:B------:R-:W-:-:S02]  /*1a5c0*/  ISETP.GT.AND P3, PT, R65, RZ, PT ;  /* 0x000000ff4100720c */ /* 0x000fc40003f64270 */
[----:B------:R-:W-:Y:S02]  /*1a5d0*/  IADD3 R2, P2, PT, R35, R2, RZ ;  /* 0x0000000223027210 */ /* 0x000fe40007f5e0ff */
[----:B------:R-:W-:-:S03]  /*1a5e0*/  PRMT R83, RZ, 0x7610, R83 ;  /* 0x00007610ff537816 */ /* 0x000fc60000000053 */
[----:B------:R-:W-:-:S06]  /*1a5f0*/  IMAD.X R3, R37, 0x1, R3, P2 ;  /* 0x0000000125037824 */ /* 0x000fcc00010e0603 */
[----:B------:R-:W3:Y:S01]  /*1a600*/  @P3 LDG.E.U8 R83, desc[UR18][R2.64] ;  /* 0x0000001202533981 */ /* 0x000ee2000c1e1100 */
        /* <DEDUP_REMOVED lines=131> */
[----:B------:R-:W-:Y:S06]  /*1ae40*/  STL [R1+0x7c4], R28 ;  /* 0x0007c41c01007387 */ /* 0x000fec0000100800 */
[----:B0-----:R-:W-:Y:S02]  /*1ae50*/  @P3 IMAD.MOV.U32 R40, RZ, RZ, R28 ;  /* 0x000000ffff283224 */ /* 0x001fe400078e001c */
[----:B--2---:R-:W-:-:S05]  /*1ae60*/  IMAD.X R41, R37, 0x1, R41, P2 ;  /* 0x0000000125297824 */ /* 0x004fca00010e0629 */
[----:B------:R0:W-:Y:S04]  /*1ae70*/  STL [R1+0x7c0], R41 ;  /* 0x0007c02901007387 */ /* 0x0001e80000100800 */
[----:B------:R1:W2:Y:S04]  /*1ae80*/  @P3 LDG.E.U8 R76, desc[UR18][R40.64] ;  /* 0x00000012284c3981 */ /* 0x0002a8000c1e1100 */
[----:B0-----:R-:W2:Y:S01]  /*1ae90*/  LDL.LU R41, [R1+0x11c] ;  /* 0x00011c0001297983 */ /* 0x001ea20000300800 */
[----:B------:R-:W-:Y:S02]  /*1aea0*/  ISETP.GT.AND P4, PT, R65, 0x7f, PT ;  /* 0x0000007f4100780c */ /* 0x000fe40003f84270 */
[----:B------:R-:W-:-:S02]  /*1aeb0*/  IADD3 R16, P3, PT, R35, R16, RZ ;  /* 0x0000001023107210 */ /* 0x000fc40007f7e0ff */
[----:B------:R-:W-:-:S03]  /*1aec0*/  PRMT R74, RZ, 0x7610, R74 ;  /* 0x00007610ff4a7816 */ /* 0x000fc6000000004a */
[----:B------:R0:W-:Y:S06]  /*1aed0*/  STL [R1+0x120], R16 ;  /* 0x0001201001007387 */ /* 0x0001ec0000100800 */
[----:B-1----:R-:W-:Y:S01]  /*1aee0*/  @P4 IMAD.MOV.U32 R40, RZ, RZ, R16 ;  /* 0x000000ffff284224 */ /* 0x002fe200078e0010 */
[----:B------:R-:W1:Y:S01]  /*1aef0*/  S2R R28, SR_TID.X ;  /* 0x00000000001c7919 */ /* 0x000e620000002100 */
[----:B--2---:R-:W-:-:S05]  /*1af00*/  IMAD.X R41, R37, 0x1, R41, P3 ;  /* 0x0000000125297824 */ /* 0x004fca00018e0629 */
[----:B------:R2:W-:Y:S04]  /*1af10*/  STL [R1+0x11c], R41 ;  /* 0x00011c2901007387 */ /* 0x0005e80000100800 */
[----:B0-----:R-:W3:Y:S04]  /*1af20*/  LDL.LU R16, [R1+0x1e8] ;  /* 0x0001e80001107983 */ /* 0x001ee80000300800 */
[----:B------:R0:W3:Y:S04]  /*1af30*/  @P4 LDG.E.U8 R74, desc[UR18][R40.64] ;  /* 0x00000012284a4981 */ /* 0x0000e8000c1e1100 */
[----:B------:R-:W3:Y:S04]  /*1af40*/  LDL.LU R40, [R1+0x124] ;  /* 0x0001240001287983 */ /* 0x000ee80000300800 */
[----:B--2---:R-:W0:Y:S01]  /*1af50*/  LDL.LU R41, [R1+0x128] ;  /* 0x0001280001297983 */ /* 0x004e220000300800 */
[----:B-1----:R-:W-:Y:S01]  /*1af60*/  LOP3.LUT R28, R28, 0x7f, RZ, 0xc0, !PT ;  /* 0x0000007f1c1c7812 */ /* 0x002fe200078ec0ff */
[----:B------:R-:W-:Y:S03]  /*1af70*/  BAR.SYNC.DEFER_BLOCKING 0x0 ;  /* 0x0000000000007b1d */ /* 0x000fe60000010000 */
[----:B------:R-:W-:-:S02]  /*1af80*/  ISETP.GE.AND P2, PT, R28, R65, PT ;  /* 0x000000411c00720c */ /* 0x000fc40003f46270 */
[----:B------:R-:W-:Y:S02]  /*1af90*/  PRMT R73, RZ, 0x7610, R73 ;  /* 0x00007610ff497816 */ /* 0x000fe40000000049 */
[----:B0-----:R-:W-:-:S05]  /*1afa0*/  IADD3 R41, P3, PT, R36, R41, RZ ;  /* 0x0000002924297210 */ /* 0x001fca0007f7e0ff */
[----:B---3--:R-:W-:Y:S01]  /*1afb0*/  IMAD.X R40, R38, 0x1, R40, P3 ;  /* 0x0000000126287824 */ /* 0x008fe200018e0628 */
[----:B------:R0:W-:Y:S04]  /*1afc0*/  STL [R1+0x128], R41 ;  /* 0x0001282901007387 */ /* 0x0001e80000100800 */
[----:B------:R1:W-:Y:S01]  /*1afd0*/  STL [R1+0x124], R40 ;  /* 0x0001242801007387 */ /* 0x0003e20000100800 */
[----:B0-----:R-:W-:-:S04]  /*1afe0*/  @!P2 LOP3.LUT R41, R41, R40, RZ, 0x3c, !PT ;  /* 0x000000282929a212 */ /* 0x001fc800078e3cff */
[----:B-1----:R-:W-:-:S04]  /*1aff0*/  @!P2 LOP3.LUT R40, R41, R40, RZ, 0x3c, !PT ;  /* 0x000000282928a212 */ /* 0x002fc800078e3cff */
[----:B------:R-:W-:-:S05]  /*1b000*/  @!P2 LOP3.LUT R41, R41, R40, RZ, 0x3c, !PT ;  /* 0x000000282929a212 */ /* 0x000fca00078e3cff */
[----:B------:R0:W2:Y:S04]  /*1b010*/  @!P2 LDG.E.U8 R73, desc[UR18][R40.64] ;  /* 0x000000122849a981 */ /* 0x0000a8000c1e1100 */
[----:B------:R-:W3:Y:S04]  /*1b020*/  LDL.LU R40, [R1+0x164] ;  /* 0x0001640001287983 */ /* 0x000ee80000300800 */
[----:B------:R-:W0:Y:S01]  /*1b030*/  LDL.LU R41, [R1+0x168] ;  /* 0x0001680001297983 */ /* 0x000e220000300800 */
        /* <DEDUP_REMOVED lines=8> */
[----:B------:R0:W3:Y:S04]  /*1b0c0*/  @!P2 LDG.E.U8 R72, desc[UR18][R40.64] ;  /* 0x000000122848a981 */ /* 0x0000e8000c1e1100 */
[----:B------:R-:W2:Y:S04]  /*1b0d0*/  LDL.LU R40, [R1+0x1a4] ;  /* 0x0001a40001287983 */ /* 0x000ea80000300800 */
[----:B------:R-:W0:Y:S01]  /*1b0e0*/  LDL.LU R41, [R1+0x1a8] ;  /* 0x0001a80001297983 */ /* 0x000e220000300800 */
[----:B------:R-:W-:Y:S02]  /*1b0f0*/  PRMT R71, RZ, 0x7610, R71 ;  /* 0x00007610ff477816 */ /* 0x000fe40000000047 */
[----:B0-----:R-:W-:-:S05]  /*1b100*/  IADD3 R41, P3, PT, R36, R41, RZ ;  /* 0x0000002924297210 */ /* 0x001fca0007f7e0ff */
[----:B--2---:R-:W-:Y:S01]  /*1b110*/  IMAD.X R40, R38, 0x1, R40, P3 ;  /* 0x0000000126287824 */ /* 0x004fe200018e0628 */
[----:B------:R0:W-:Y:S04]  /*1b120*/  STL [R1+0x1a8], R41 ;  /* 0x0001a82901007387 */ /* 0x0001e80000100800 */
[----:B------:R1:W-:Y:S01]  /*1b130*/  STL [R1+0x1a4], R40 ;  /* 0x0001a42801007387 */ /* 0x0003e20000100800 */
[----:B0-----:R-:W-:-:S04]  /*1b140*/  @!P2 LOP3.LUT R41, R41, R40, RZ, 0x3c, !PT ;  /* 0x000000282929a212 */ /* 0x001fc800078e3cff */
[----:B-1----:R-:W-:-:S04]  /*1b150*/  @!P2 LOP3.LUT R40, R41, R40, RZ, 0x3c, !PT ;  /* 0x000000282928a212 */ /* 0x002fc800078e3cff */
[----:B------:R-:W-:-:S05]  /*1b160*/  @!P2 LOP3.LUT R41, R41, R40, RZ, 0x3c, !PT ;  /* 0x000000282929a212 */ /* 0x000fca00078e3cff */
[----:B------:R0:W2:Y:S04]  /*1b170*/  @!P2 LDG.E.U8 R71, desc[UR18][R40.64] ;  /* 0x000000122847a981 */ /* 0x0000a8000c1e1100 */
[----:B------:R-:W2:Y:S01]  /*1b180*/  LDL.LU R41, [R1+0x1e4] ;  /* 0x0001e40001297983 */ /* 0x000ea20000300800 */
[----:B------:R-:W-:Y:S02]  /*1b190*/  IADD3 R16, P3, PT, R36, R16, RZ ;  /* 0x0000001024107210 */ /* 0x000fe40007f7e0ff */
[----:B------:R-:W-:-:S03]  /*1b1a0*/  PRMT R70, RZ, 0x7610, R70 ;  /* 0x00007610ff467816 */ /* 0x000fc60000000046 */
[----:B0-----:R-:W-:Y:S01]  /*1b1b0*/  @!P2 IMAD.MOV.U32 R40, RZ, RZ, R16 ;  /* 0x000000ffff28a224 */ /* 0x001fe200078e0010 */
[----:B------:R0:W-:Y:S01]  /*1b1c0*/  STL [R1+0x1e8], R16 ;  /* 0x0001e81001007387 */ /* 0x0001e20000100800 */
[----:B--2---:R-:W-:-:S05]  /*1b1d0*/  IMAD.X R41, R38, 0x1, R41, P3 ;  /* 0x0000000126297824 */ /* 0x004fca00018e0629 */
[----:B------:R1:W-:Y:S04]  /*1b1e0*/  STL [R1+0x1e4], R41 ;  /* 0x0001e42901007387 */ /* 0x0003e80000100800 */
[----:B0-----:R-:W2:Y:S04]  /*1b1f0*/  LDL.LU R16, [R1+0x308] ;  /* 0x0003080001107983 */ /* 0x001ea80000300800 */
[----:B------:R0:W2:Y:S04]  /*1b200*/  @!P2 LDG.E.U8 R70, desc[UR18][R40.64] ;  /* 0x000000122846a981 */ /* 0x0000a8000c1e1100 */
[----:B------:R-:W2:Y:S04]  /*1b210*/  LDL.LU R40, [R1+0x224] ;  /* 0x0002240001287983 */ /* 0x000ea80000300800 */
[----:B-1----:R-:W0:Y:S01]  /*1b220*/  LDL.LU R41, [R1+0x240] ;  /* 0x0002400001297983 */ /* 0x002e220000300800 */
[----:B------:R-:W-:-:S02]  /*1b230*/  PRMT R69, RZ, 0x7610, R69 ;  /* 0x00007610ff457816 */ /* 0x000fc40000000045 */
        /* <DEDUP_REMOVED lines=41> */
[----:B------:R-:W-:-:S03]  /*1b4d0*/  PRMT R65, RZ, 0x7610, R65 ;  /* 0x00007610ff417816 */ /* 0x000fc60000000041 */
[----:B------:R1:W-:Y:S01]  /*1b4e0*/  STS.U8 [R28+UR9+0x8000], R83 ;  /* 0x008000531c007988 */ /* 0x0003e20008000009 */
[----:B0-----:R-:W-:-:S05]  /*1b4f0*/  IADD3 R41, P3, PT, R36, R41, RZ ;  /* 0x0000002924297210 */ /* 0x001fca0007f7e0ff */
[----:B--2---:R-:W-:Y:S01]  /*1b500*/  IMAD.X R40, R38, 0x1, R40, P3 ;  /* 0x0000000126287824 */ /* 0x004fe200018e0628 */
[----:B------:R0:W-:Y:S04]  /*1b510*/  STL [R1+0x348], R41 ;  /* 0x0003482901007387 */ /* 0x0001e80000100800 */
[----:B------:R2:W-:Y:S04]  /*1b520*/  STL [R1+0x344], R40 ;  /* 0x0003442801007387 */ /* 0x0005e80000100800 */
[----:B-1----:R-:W3:Y:S01]  /*1b530*/  LDL.LU R83, [R1+0x448] ;  /* 0x0004480001537983 */ /* 0x002ee20000300800 */
[----:B0-----:R-:W-:-:S04]  /*1b540*/  @!P2 LOP3.LUT R41, R41, R40, RZ, 0x3c, !PT ;  /* 0x000000282929a212 */ /* 0x001fc800078e3cff */
[----:B--2---:R-:W-:-:S04]  /*1b550*/  @!P2 LOP3.LUT R40, R41, R40, RZ, 0x3c, !PT ;  /* 0x000000282928a212 */ /* 0x004fc800078e3cff */
[----:B------:R-:W-:-:S05]  /*1b560*/  @!P2 LOP3.LUT R41, R41, R40, RZ, 0x3c, !PT ;  /* 0x000000282929a212 */ /* 0x000fca00078e3cff */
[----:B------:R0:W2:Y:S04]  /*1b570*/  @!P2 LDG.E.U8 R65, desc[UR18][R40.64] ;  /* 0x000000122841a981 */ /* 0x0000a8000c1e1100 */
[----:B------:R-:W2:Y:S04]  /*1b580*/  LDL.LU R40, [R1+0x384] ;  /* 0x0003840001287983 */ /* 0x000ea80000300800 */
[----:B------:R-:W0:Y:S04]  /*1b590*/  LDL.LU R41, [R1+0x388] ;  /* 0x0003880001297983 */ /* 0x000e280000300800 */
[----:B------:R1:W-:Y:S02]  /*1b5a0*/  STS.U8 [R28+UR9+0x8400], R64 ;  /* 0x008400401c007988 */ /* 0x0003e40008000009 */
[----:B-1----:R-:W-:-:S02]  /*1b5b0*/  PRMT R64, RZ, 0x7610, R64 ;  /* 0x00007610ff407816 */ /* 0x002fc40000000040 */
        /* <DEDUP_REMOVED lines=21> */
[----:B------:R-:W-:-:S03]  /*1b710*/  IADD3 R16, P3, PT, R36, R16, RZ ;  /* 0x0000001024107210 */ /* 0x000fc60007f7e0ff */
[----:B------:R1:W-:Y:S02]  /*1b720*/  STS.U8 [R28+UR9+0x8c00], R62 ;  /* 0x008c003e1c007988 */ /* 0x0003e40008000009 */
[----:B0-----:R-:W-:Y:S02]  /*1b730*/  @!P2 IMAD.MOV.U32 R40, RZ, RZ, R16 ;  /* 0x000000ffff28a224 */ /* 0x001fe400078e0010 */
[----:B------:R0:W-:Y:S01]  /*1b740*/  STL [R1+0x408], R16 ;  /* 0x0004081001007387 */ /* 0x0001e20000100800 */
[----:B-1----:R-:W-:Y:S01]  /*1b750*/  PRMT R62, RZ, 0x7610, R62 ;  /* 0x00007610ff3e7816 */ /* 0x002fe2000000003e */
[----:B--2---:R-:W-:-:S05]  /*1b760*/  IMAD.X R41, R38, 0x1, R41, P3 ;  /* 0x0000000126297824 */ /* 0x004fca00018e0629 */
[----:B------:R1:W-:Y:S04]  /*1b770*/  STL [R1+0x404], R41 ;  /* 0x0004042901007387 */ /* 0x0003e80000100800 */
[----:B0-----:R-:W2:Y:S04]  /*1b780*/  LDL.LU R16, [R1+0x500] ;  /* 0x0005000001107983 */ /* 0x001ea80000300800 */
[----:B------:R0:W2:Y:S04]  /*1b790*/  @!P2 LDG.E.U8 R62, desc[UR18][R40.64] ;  /* 0x00000012283ea981 */ /* 0x0000a8000c1e1100 */
[----:B-1----:R-:W2:Y:S01]  /*1b7a0*/  LDL.LU R41, [R1+0x444] ;  /* 0x0004440001297983 */ /* 0x002ea20000300800 */
[----:B---3--:R-:W-:-:S03]  /*1b7b0*/  IADD3 R83, P3, PT, R36, R83, RZ ;  /* 0x0000005324537210 */ /* 0x008fc60007f7e0ff */
[----:B------:R1:W-:Y:S02]  /*1b7c0*/  STS.U8 [R28+UR9+0x9000], R61 ;  /* 0x0090003d1c007988 */ /* 0x0003e40008000009 */
[----:B0-----:R-:W-:Y:S02]  /*1b7d0*/  @!P2 IMAD.MOV.U32 R40, RZ, RZ, R83 ;  /* 0x000000ffff28a224 */ /* 0x001fe400078e0053 */
[----:B------:R0:W-:Y:S01]  /*1b7e0*/  STL [R1+0x448], R83 ;  /* 0x0004485301007387 */ /* 0x0001e20000100800 */
[----:B-1----:R-:W-:Y:S01]  /*1b7f0*/  PRMT R61, RZ, 0x7610, R61 ;  /* 0x00007610ff3d7816 */ /* 0x002fe2000000003d */
[----:B--2---:R-:W-:-:S05]  /*1b800*/  IMAD.X R41, R38, 0x1, R41, P3 ;  /* 0x0000000126297824 */ /* 0x004fca00018e0629 */
[----:B------:R1:W-:Y:S04]  /*1b810*/  STL [R1+0x444], R41 ;  /* 0x0004442901007387 */ /* 0x0003e80000100800 */
[----:B0-----:R-:W2:Y:S04]  /*1b820*/  LDL.LU R83, [R1+0x130] ;  /* 0x0001300001537983 */ /* 0x001ea80000300800 */
[----:B------:R0:W3:Y:S04]  /*1b830*/  @!P2 LDG.E.U8 R61, desc[UR18][R40.64] ;  /* 0x00000012283da981 */ /* 0x0000e8000c1e1100 */
[----:B------:R-:W2:Y:S04]  /*1b840*/  LDL.LU R40, [R1+0x484] ;  /* 0x0004840001287983 */ /* 0x000ea80000300800 */
[----:B-1----:R-:W0:Y:S04]  /*1b850*/  LDL.LU R41, [R1+0x488] ;  /* 0x0004880001297983 */ /* 0x002e280000300800 */
        /* <DEDUP_REMOVED lines=111> */
[----:B0-----:R-:W0:Y:S01]  /*1bf50*/  S2R R40, SR_TID.X ;  /* 0x0000000000287919 */ /* 0x001e220000002100 */
[----:B------:R-:W-:-:S05]  /*1bf60*/  IADD3 R16, P3, PT, R36, R16, RZ ;  /* 0x0000001024107210 */ /* 0x000fca0007f7e0ff */
[----:B------:R-:W-:Y:S01]  /*1bf70*/  STL [R1+0x310], R16 ;  /* 0x0003101001007387 */ /* 0x000fe20000100800 */
[----:B0-----:R-:W-:-:S05]  /*1bf80*/  LOP3.LUT R40, R40, 0x7f, RZ, 0xc0, !PT ;  /* 0x0000007f28287812 */ /* 0x001fca00078ec0ff */
[----:B------:R0:W-:Y:S02]  /*1bf90*/  STS.U8 [R40+UR9+0xbc00], R50 ;  /* 0x00bc003228007988 */ /* 0x0001e40008000009 */
[----:B0-----:R-:W-:Y:S01]  /*1bfa0*/  PRMT R50, RZ, 0x7610, R50 ;  /* 0x00007610ff327816 */ /* 0x001fe20000000032 */
[----:B------:R-:W-:Y:S02]  /*1bfb0*/  @!P2 IMAD.MOV.U32 R40, RZ, RZ, R16 ;  /* 0x000000ffff28a224 */ /* 0x000fe400078e0010 */
[----:B--2---:R-:W-:-:S05]  /*1bfc0*/  IMAD.X R41, R38, 0x1, R41, P3 ;  /* 0x0000000126297824 */ /* 0x004fca00018e0629 */
[----:B------:R0:W-:Y:S04]  /*1bfd0*/  STL [R1+0x30c], R41 ;  /* 0x00030c2901007387 */ /* 0x0001e80000100800 */
[----:B------:R-:W2:Y:S04]  /*1bfe0*/  LDL.LU R16, [R1+0x410] ;  /* 0x0004100001107983 */ /* 0x000ea80000300800 */
[----:B------:R1:W2:Y:S04]  /*1bff0*/  @!P2 LDG.E.U8 R50, desc[UR18][R40.64] ;  /* 0x000000122832a981 */ /* 0x0002a8000c1e1100 */
[----:B0-----:R-:W2:Y:S01]  /*1c000*/  LDL.LU R41, [R1+0x34c] ;  /* 0x00034c0001297983 */ /* 0x001ea20000300800 */
[----:B------:R-:W0:Y:S01]  /*1c010*/  S2R R28, SR_TID.X ;  /* 0x00000000001c7919 */ /* 0x000e220000002100 */
[----:B------:R-:W-:-:S05]  /*1c020*/  IADD3 R83, P3, PT, R36, R83, RZ ;  /* 0x0000005324537210 */ /* 0x000fca0007f7e0ff */
[----:B-1----:R-:W-:Y:S01]  /*1c030*/  @!P2 IMAD.MOV.U32 R40, RZ, RZ, R83 ;  /* 0x000000ffff28a224 */ /* 0x002fe200078e0053 */
[----:B------:R-:W-:Y:S01]  /*1c040*/  STL [R1+0x350], R83 ;  /* 0x0003505301007387 */ /* 0x000fe20000100800 */
[----:B0-----:R-:W-:-:S04]  /*1c050*/  LOP3.LUT R28, R28, 0x7f, RZ, 0xc0, !PT ;  /* 0x0000007f1c1c7812 */ /* 0x001fc800078ec0ff */
[----:B------:R-:W-:-:S05]  /*1c060*/  LOP3.LUT R28, R28, 0x10, RZ, 0x3c, !PT ;  /* 0x000000101c1c7812 */ /* 0x000fca00078e3cff */
[----:B------:R0:W-:Y:S02]  /*1c070*/  STS.U8 [R28+UR9+0x8080], R49 ;  /* 0x008080311c007988 */ /* 0x0001e40008000009 */
[----:B0-----:R-:W-:Y:S01]  /*1c080*/  PRMT R49, RZ, 0x7610, R49 ;  /* 0x00007610ff317816 */ /* 0x001fe20000000031 */
[----:B--2---:R-:W-:-:S05]  /*1c090*/  IMAD.X R41, R38, 0x1, R41, P3 ;  /* 0x0000000126297824 */ /* 0x004fca00018e0629 */
[----:B------:R0:W-:Y:S04]  /*1c0a0*/  STL [R1+0x34c], R41 ;  /* 0x00034c2901007387 */ /* 0x0001e80000100800 */
[----:B------:R-:W2:Y:S04]  /*1c0b0*/  LDL.LU R83, [R1+0x450] ;  /* 0x0004500001537983 */ /* 0x000ea80000300800 */
[----:B------:R1:W2:Y:S04]  /*1c0c0*/  @!P2 LDG.E.U8 R49, desc[UR18][R40.64] ;  /* 0x000000122831a981 */ /* 0x0002a8000c1e1100 */
[----:B------:R-:W2:Y:S04]  /*1c0d0*/  LDL.LU R40, [R1+0x38c] ;  /* 0x00038c0001287983 */ /* 0x000ea80000300800 */
[----:B0-----:R-:W1:Y:S04]  /*1c0e0*/  LDL.LU R41, [R1+0x390] ;  /* 0x0003900001297983 */ /* 0x001e680000300800 */
[----:B------:R0:W-:Y:S02]  /*1c0f0*/  STS.U8 [R28+UR9+0x8480], R48 ;  /* 0x008480301c007988 */ /* 0x0001e40008000009 */
[----:B0-----:R-:W-:-:S02]  /*1c100*/  PRMT R48, RZ, 0x7610, R48 ;  /* 0x00007610ff307816 */ /* 0x001fc40000000030 */
[----:B-1----:R-:W-:-:S05]  /*1c110*/  IADD3 R41, P3, PT, R36, R41, RZ ;  /* 0x0000002924297210 */ /* 0x002fca0007f7e0ff */
        /* <DEDUP_REMOVED lines=65> */
[----:B------:R-:W-:Y:S02]  /*1c530*/  STS.U8 [R28+UR9+0xa080], R82 ;  /* 0x00a080521c007988 */ /* 0x000fe40008000009 */
[----:B0-----:R-:W-:Y:S02]  /*1c540*/  @!P2 IMAD.MOV.U32 R40, RZ, RZ, R16 ;  /* 0x000000ffff28a224 */ /* 0x001fe400078e0010 */
[----:B------:R0:W-:Y:S01]  /*1c550*/  STL [R1+0x508], R16 ;  /* 0x0005081001007387 */ /* 0x0001e20000100800 */
[----:B--2---:R-:W-:-:S05]  /*1c560*/  IMAD.X R41, R38, 0x1, R41, P3 ;  /* 0x0000000126297824 */ /* 0x004fca00018e0629 */
[----:B------:R-:W-:Y:S04]  /*1c570*/  STL [R1+0x504], R41 ;  /* 0x0005042901007387 */ /* 0x000fe80000100800 */
[----:B0-----:R-:W2:Y:S04]  /*1c580*/  LDL.LU R16, [R1+0x1f8] ;  /* 0x0001f80001107983 */ /* 0x001ea80000300800 */
[----:B------:R-:W2:Y:S01]  /*1c590*/  LDL.LU R82, [R1+0x134] ;  /* 0x0001340001527983 */ /* 0x000ea20000300800 */
[----:B------:R-:W-:-:S03]  /*1c5a0*/  IADD3 R83, P3, PT, R36, R83, RZ ;  /* 0x0000005324537210 */ /* 0x000fc60007f7e0ff */
[----:B------:R0:W-:Y:S04]  /*1c5b0*/  STS.U8 [R28+UR9+0x9c80], R42 ;  /* 0x009c802a1c007988 */ /* 0x0001e80008000009 */
[----:B------:R1:W-:Y:S01]  /*1c5c0*/  STL [R1+0x138], R83 ;  /* 0x0001385301007387 */ /* 0x0003e20000100800 */
[----:B0-----:R-:W-:-:S06]  /*1c5d0*/  PRMT R42, RZ, 0x7610, R42 ;  /* 0x00007610ff2a7816 */ /* 0x001fcc000000002a */
[----:B------:R0:W3:Y:S02]  /*1c5e0*/  @!P2 LDG.E.U8 R42, desc[UR18][R40.64] ;  /* 0x00000012282aa981 */ /* 0x0000e4000c1e1100 */
[----:B0-----:R-:W-:Y:S01]  /*1c5f0*/  PRMT R41, RZ, 0x7610, R41 ;  /* 0x00007610ff297816 */ /* 0x001fe20000000029 */
[----:B--2---:R-:W-:-:S05]  /*1c600*/  IMAD.X R82, R38, 0x1, R82, P3 ;  /* 0x0000000126527824 */ /* 0x004fca00018e0652 */
[-C--:B-1----:R-:W-:Y:S01]  /*1c610*/  @!P2 LOP3.LUT R83, R83, R82.reuse, RZ, 0x3c, !PT ;  /* 0x000000525353a212 */ /* 0x082fe200078e3cff */
[----:B------:R0:W-:Y:S03]  /*1c620*/  STL [R1+0x134], R82 ;  /* 0x0001345201007387 */ /* 0x0001e60000100800 */
[----:B0-----:R-:W-:-:S04]  /*1c630*/  @!P2 LOP3.LUT R82, R83, R82, RZ, 0x3c, !PT ;  /* 0x000000525352a212 */ /* 0x001fc800078e3cff */
        /* <DEDUP_REMOVED lines=75> */
[----:B------:R0:W-:Y:S01]  /*1caf0*/  STS.U8 [R28+UR9+0xa480], R109 ;  /* 0x00a4806d1c007988 */ /* 0x0001e20008000009 */
[----:B-1----:R-:W-:-:S03]  /*1cb00*/  PRMT R90, RZ, 0x7610, R90 ;  /* 0x00007610ff5a7816 */ /* 0x002fc6000000005a */
[----:B0-----:R-:W3:Y:S04]  /*1cb10*/  LDL.LU R28, [R1+0x398] ;  /* 0x00039800011c7983 */ /* 0x001ee80000300800 */
[----:B------:R0:W-:Y:S01]  /*1cb20*/  STL [R1+0x318], R16 ;  /* 0x0003181001007387 */ /* 0x0001e20000100800 */
[----:B--2---:R-:W-:-:S05]  /*1cb30*/  IMAD.X R83, R38, 0x1, R83, P3 ;  /* 0x0000000126537824 */ /* 0x004fca00018e0653 */
[----:B------:R1:W-:Y:S04]  /*1cb40*/  STL [R1+0x314], R83 ;  /* 0x0003145301007387 */ /* 0x0003e80000100800 */
[----:B0-----:R-:W2:Y:S04]  /*1cb50*/  LDL.LU R16, [R1+0x418] ;  /* 0x0004180001107983 */ /* 0x001ea80000300800 */
[----:B------:R0:W2:Y:S04]  /*1cb60*/  @!P2 LDG.E.U8 R90, desc[UR18][R82.64] ;  /* 0x00000012525aa981 */ /* 0x0000a8000c1e1100 */
[----:B------:R-:W2:Y:S04]  /*1cb70*/  LDL.LU R82, [R1+0x354] ;  /* 0x0003540001527983 */ /* 0x000ea80000300800 */
[----:B-1----:R-:W0:Y:S01]  /*1cb80*/  LDL.LU R83, [R1+0x358] ;  /* 0x0003580001537983 */ /* 0x002e220000300800 */
[----:B------:R-:W1:Y:S02]  /*1cb90*/  S2R R29, SR_TID.X ;  /* 0x00000000001d7919 */ /* 0x000e640000002100 */
[----:B-1----:R-:W-:-:S04]  /*1cba0*/  LOP3.LUT R29, R29, 0x7f, RZ, 0xc0, !PT ;  /* 0x0000007f1d1d7812 */ /* 0x002fc800078ec0ff */
[----:B------:R-:W-:-:S05]  /*1cbb0*/  LOP3.LUT R29, R29, 0x20, RZ, 0x3c, !PT ;  /* 0x000000201d1d7812 */ /* 0x000fca00078e3cff */
[----:B------:R1:W-:Y:S02]  /*1cbc0*/  STS.U8 [R29+UR9+0x8100], R91 ;  /* 0x0081005b1d007988 */ /* 0x0003e40008000009 */
[----:B-1----:R-:W-:Y:S02]  /*1cbd0*/  PRMT R91, RZ, 0x7610, R91 ;  /* 0x00007610ff5b7816 */ /* 0x002fe4000000005b */
        /* <DEDUP_REMOVED lines=165> */
[----:B0-----:R-:W-:Y:S01]  /*1d630*/  @!P2 IMAD.MOV.U32 R82, RZ, RZ, R16 ;  /* 0x000000ffff52a224 */ /* 0x001fe200078e0010 */
[----:B-1----:R-:W-:Y:S01]  /*1d640*/  PRMT R95, RZ, 0x7610, R95 ;  /* 0x00007610ff5f7816 */ /* 0x002fe2000000005f */
[----:B------:R-:W3:Y:S04]  /*1d650*/  LDL.LU R29, [R1+0x3a0] ;  /* 0x0003a000011d7983 */ /* 0x000ee80000300800 */
[----:B------:R0:W-:Y:S01]  /*1d660*/  STL [R1+0x320], R16 ;  /* 0x0003201001007387 */ /* 0x0001e20000100800 */
[----:B------:R-:W1:Y:S01]  /*1d670*/  S2R R30, SR_TID.X ;  /* 0x00000000001e7919 */ /* 0x000e620000002100 */
[----:B--2---:R-:W-:-:S05]  /*1d680*/  IMAD.X R83, R38, 0x1, R83, P3 ;  /* 0x0000000126537824 */ /* 0x004fca00018e0653 */
[----:B------:R2:W-:Y:S04]  /*1d690*/  STL [R1+0x31c], R83 ;  /* 0x00031c5301007387 */ /* 0x0005e80000100800 */
[----:B0-----:R-:W3:Y:S04]  /*1d6a0*/  LDL.LU R16, [R1+0x3e0] ;  /* 0x0003e00001107983 */ /* 0x001ee80000300800 */
[----:B------:R0:W3:Y:S04]  /*1d6b0*/  @!P2 LDG.E.U8 R95, desc[UR18][R82.64] ;  /* 0x00000012525fa981 */ /* 0x0000e8000c1e1100 */
[----:B--2---:R-:W2:Y:S01]  /*1d6c0*/  LDL.LU R83, [R1+0x35c] ;  /* 0x00035c0001537983 */ /* 0x004ea20000300800 */
[----:B-1----:R-:W-:-:S02]  /*1d6d0*/  LOP3.LUT R30, R30, 0x7f, RZ, 0xc0, !PT ;  /* 0x0000007f1e1e7812 */ /* 0x002fc400078ec0ff */
[----:B------:R-:W-:Y:S02]  /*1d6e0*/  IADD3 R28, P3, PT, R36, R28, RZ ;  /* 0x0000001c241c7210 */ /* 0x000fe40007f7e0ff */
[----:B------:R-:W-:-:S03]  /*1d6f0*/  LOP3.LUT R30, R30, 0x30, RZ, 0x3c, !PT ;  /* 0x000000301e1e7812 */ /* 0x000fc600078e3cff */
[----:B0-----:R-:W-:Y:S02]  /*1d700*/  @!P2 IMAD.MOV.U32 R82, RZ, RZ, R28 ;  /* 0x000000ffff52a224 */ /* 0x001fe400078e001c */
[----:B------:R0:W-:Y:S04]  /*1d710*/  STS.U8 [R30+UR9+0x8180], R94 ;  /* 0x0081805e1e007988 */ /* 0x0001e80008000009 */
[----:B------:R1:W-:Y:S01]  /*1d720*/  STL [R1+0x360], R28 ;  /* 0x0003601c01007387 */ /* 0x0003e20000100800 */
[----:B0-----:R-:W-:Y:S01]  /*1d730*/  PRMT R94, RZ, 0x7610, R94 ;  /* 0x00007610ff5e7816 */ /* 0x001fe2000000005e */
[----:B--2---:R-:W-:-:S05]  /*1d740*/  IMAD.X R83, R38, 0x1, R83, P3 ;  /* 0x0000000126537824 */ /* 0x004fca00018e0653 */
[----:B------:R0:W-:Y:S04]  /*1d750*/  STL [R1+0x35c], R83 ;  /* 0x00035c5301007387 */ /* 0x0001e80000100800 */
[----:B-1----:R-:W2:Y:S04]  /*1d760*/  LDL.LU R28, [R1+0x420] ;  /* 0x00042000011c7983 */ /* 0x002ea80000300800 */
[----:B------:R1:W2:Y:S04]  /*1d770*/  @!P2 LDG.E.U8 R94, desc[UR18][R82.64] ;  /* 0x00000012525ea981 */ /* 0x0002a8000c1e1100 */
[----:B0-----:R-:W2:Y:S01]  /*1d780*/  LDL.LU R83, [R1+0x39c] ;  /* 0x00039c0001537983 */ /* 0x001ea20000300800 */
[----:B---3--:R-:W-:-:S03]  /*1d790*/  IADD3 R29, P3, PT, R36, R29, RZ ;  /* 0x0000001d241d7210 */ /* 0x008fc60007f7e0ff */
[----:B------:R0:W-:Y:S02]  /*1d7a0*/  STS.U8 [R30+UR9+0x8580], R93 ;  /* 0x0085805d1e007988 */ /* 0x0001e40008000009 */
[----:B-1----:R-:W-:Y:S02]  /*1d7b0*/  @!P2 IMAD.MOV.U32 R82, RZ, RZ, R29 ;  /* 0x000000ffff52a224 */ /* 0x002fe400078e001d */
[----:B------:R1:W-:Y:S01]  /*1d7c0*/  STL [R1+0x3a0], R29 ;  /* 0x0003a01d01007387 */ /* 0x0003e20000100800 */
[----:B0-----:R-:W-:Y:S01]  /*1d7d0*/  PRMT R93, RZ, 0x7610, R93 ;  /* 0x00007610ff5d7816 */ /* 0x001fe2000000005d */
[----:B--2---:R-:W-:-:S05]  /*1d7e0*/  IMAD.X R83, R38, 0x1, R83, P3 ;  /* 0x0000000126537824 */ /* 0x004fca00018e0653 */
[----:B------:R0:W-:Y:S04]  /*1d7f0*/  STL [R1+0x39c], R83 ;  /* 0x00039c5301007387 */ /* 0x0001e80000100800 */
[----:B-1----:R-:W2:Y:S04]  /*1d800*/  LDL.LU R29, [R1+0x460] ;  /* 0x00046000011d7983 */ /* 0x002ea80000300800 */
[----:B------:R1:W3:Y:S04]  /*1d810*/  @!P2 LDG.E.U8 R93, desc[UR18][R82.64] ;  /* 0x00000012525da981 */ /* 0x0002e8000c1e1100 */
[----:B0-----:R-:W2:Y:S01]  /*1d820*/  LDL.LU R83, [R1+0x3dc] ;  /* 0x0003dc0001537983 */ /* 0x001ea20000300800 */
[----:B------:R-:W-:-:S02]  /*1d830*/  IADD3 R16, P3, PT, R36, R16, RZ ;  /* 0x0000001024107210 */ /* 0x000fc40007f7e0ff */
[----:B------:R-:W-:-:S03]  /*1d840*/  PRMT R109, RZ, 0x7610, R109 ;  /* 0x00007610ff6d7816 */ /* 0x000fc6000000006d */
[----:B-1----:R-:W-:Y:S01]  /*1d850*/  @!P2 IMAD.MOV.U32 R82, RZ, RZ, R16 ;  /* 0x000000ffff52a224 */ /* 0x002fe200078e0010 */
[----:B------:R0:W-:Y:S01]  /*1d860*/  STL [R1+0x3e0], R16 ;  /* 0x0003e01001007387 */ /* 0x0001e20000100800 */
        /* <DEDUP_REMOVED lines=26> */
[----:B------:R1:W-:Y:S04]  /*1da10*/  STS.U8 [R30+UR9+0x9580], R147 ;  /* 0x009580931e007988 */ /* 0x0003e80008000009 */
[----:B------:R3:W-:Y:S01]  /*1da20*/  STS.U8 [R30+UR9+0x9980], R149 ;  /* 0x009980951e007988 */ /* 0x0007e20008000009 */
[----:B-1----:R-:W-:-:S02]  /*1da30*/  PRMT R147, RZ, 0x7610, R147 ;  /* 0x00007610ff937816 */ /* 0x002fc40000000093 */
[----:B---3--:R-:W-:Y:S02]  /*1da40*/  PRMT R149, RZ, 0x7610, R149 ;  /* 0x00007610ff957816 */ /* 0x008fe40000000095 */
[----:B0-----:R-:W-:-:S05]  /*1da50*/  IADD3 R83, P3, PT, R36, R83, RZ ;  /* 0x0000005324537210 */ /* 0x001fca0007f7e0ff */
[----:B--2---:R-:W-:Y:S01]  /*1da60*/  IMAD.X R82, R38, 0x1, R82, P3 ;  /* 0x0000000126527824 */ /* 0x004fe200018e0652 */
[----:B------:R0:W-:Y:S01]  /*1da70*/  STL [R1+0x4a0], R83 ;  /* 0x0004a05301007387 */ /* 0x0001e20000100800 */
[----:B------:R-:W-:-:S03]  /*1da80*/  IADD3 R16, P3, PT, R36, R16, RZ ;  /* 0x0000001024107210 */ /* 0x000fc60007f7e0ff */
[----:B------:R1:W-:Y:S01]  /*1da90*/  STL [R1+0x49c], R82 ;  /* 0x00049c5201007387 */ /* 0x0003e20000100800 */
[----:B0-----:R-:W-:-:S04]  /*1daa0*/  @!P2 LOP3.LUT R83, R83, R82, RZ, 0x3c, !PT ;  /* 0x000000525353a212 */ /* 0x001fc800078e3cff */
[----:B-1----:R-:W-:Y:S01]  /*1dab0*/  @!P2 LOP3.LUT R82, R83, R82, RZ, 0x3c, !PT ;  /* 0x000000525352a212 */ /* 0x002fe200078e3cff */
[----:B------:R-:W-:-:S03]  /*1dac0*/  IMAD.X R28, R38, 0x1, R28, P3 ;  /* 0x00000001261c7824 */ /* 0x000fc600018e061c */
[----:B------:R-:W-:Y:S01]  /*1dad0*/  @!P2 LOP3.LUT R83, R83, R82, RZ, 0x3c, !PT ;  /* 0x000000525353a212 */ /* 0x000fe200078e3cff */
[----:B------:R0:W-:Y:S04]  /*1dae0*/  STL [R1+0x4e0], R16 ;  /* 0x0004e01001007387 */ /* 0x0001e80000100800 */
[----:B------:R1:W2:Y:S04]  /*1daf0*/  @!P2 LDG.E.U8 R147, desc[UR18][R82.64] ;  /* 0x000000125293a981 */ /* 0x0002a8000c1e1100 */
[----:B------:R3:W-:Y:S01]  /*1db00*/  STL [R1+0x4dc], R28 ;  /* 0x0004dc1c01007387 */ /* 0x0007e20000100800 */
[----:B-1----:R-:W-:-:S02]  /*1db10*/  @!P2 IMAD.MOV.U32 R82, RZ, RZ, R16 ;  /* 0x000000ffff52a224 */ /* 0x002fc400078e0010 */
[----:B------:R-:W-:Y:S01]  /*1db20*/  @!P2 IMAD.MOV.U32 R83, RZ, RZ, R28 ;  /* 0x000000ffff53a224 */ /* 0x000fe200078e001c */
[----:B0-----:R-:W2:Y:S04]  /*1db30*/  LDL.LU R16, [R1+0x188] ;  /* 0x0001880001107983 */ /* 0x001ea80000300800 */
[----:B---3--:R-:W3:Y:S04]  /*1db40*/  LDL.LU R28, [R1+0x1c8] ;  /* 0x0001c800011c7983 */ /* 0x008ee80000300800 */
        /* <DEDUP_REMOVED lines=27> */
[----:B------:R-:W-:Y:S01]  /*1dd00*/  STL [R1+0x188], R16 ;  /* 0x0001881001007387 */ /* 0x000fe20000100800 */
[----:B-1----:R-:W-:-:S03]  /*1dd10*/  PRMT R144, RZ, 0x7610, R144 ;  /* 0x00007610ff907816 */ /* 0x002fc60000000090 */
[----:B------:R0:W-:Y:S02]  /*1dd20*/  STS.U8 [R30+UR9+0xa980], R137 ;  /* 0x00a980891e007988 */ /* 0x0001e40008000009 */
[----:B0-----:R-:W-:Y:S01]  /*1dd30*/  PRMT R137, RZ, 0x7610, R137 ;  /* 0x00007610ff897816 */ /* 0x001fe20000000089 */
[----:B--2---:R-:W-:Y:S01]  /*1dd40*/  IMAD.X R83, R38, 0x1, R83, P3 ;  /* 0x0000000126537824 */ /* 0x004fe200018e0653 */
[----:B---3--:R-:W-:-:S04]  /*1dd50*/  IADD3 R28, P3, PT, R36, R28, RZ ;  /* 0x0000001c241c7210 */ /* 0x008fc80007f7e0ff */
[----:B------:R0:W2:Y:S01]  /*1dd60*/  @!P2 LDG.E.U8 R144, desc[UR18][R82.64] ;  /* 0x000000125290a981 */ /* 0x0000a2000c1e1100 */
[----:B------:R-:W-:-:S03]  /*1dd70*/  IMAD.X R29, R38, 0x1, R29, P3 ;  /* 0x00000001261d7824 */ /* 0x000fc600018e061d */
[----:B------:R1:W-:Y:S04]  /*1dd80*/  STL [R1+0x184], R83 ;  /* 0x0001845301007387 */ /* 0x0003e80000100800 */
[----:B------:R-:W3:Y:S01]  /*1dd90*/  LDL.LU R16, [R1+0x90] ;  /* 0x0000900001107983 */ /* 0x000ee20000300800 */
[----:B0-----:R-:W-:-:S03]  /*1dda0*/  @!P2 IMAD.MOV.U32 R82, RZ, RZ, R28 ;  /* 0x000000ffff52a224 */ /* 0x001fc600078e001c */
[----:B------:R-:W-:Y:S01]  /*1ddb0*/  STL [R1+0x1c8], R28 ;  /* 0x0001c81c01007387 */ /* 0x000fe20000100800 */
[----:B-1----:R-:W-:-:S03]  /*1ddc0*/  @!P2 IMAD.MOV.U32 R83, RZ, RZ, R29 ;  /* 0x000000ffff53a224 */ /* 0x002fc600078e001d */
[----:B------:R0:W-:Y:S04]  /*1ddd0*/  STL [R1+0x1c4], R29 ;  /* 0x0001c41d01007387 */ /* 0x0001e80000100800 */
[----:B------:R1:W2:Y:S04]  /*1dde0*/  @!P2 LDG.E.U8 R137, desc[UR18][R82.64] ;  /* 0x000000125289a981 */ /* 0x0002a8000c1e1100 */
[----:B0-----:R-:W2:Y:S04]  /*1ddf0*/  LDL.LU R29, [R1+0x40] ;  /* 0x00004000011d7983 */ /* 0x001ea80000300800 */
[----:B------:R-:W2:Y:S04]  /*1de00*/  LDL.LU R28, [R1+0x28] ;  /* 0x00002800011c7983 */ /* 0x000ea80000300800 */
[----:B------:R-:W2:Y:S04]  /*1de10*/  LDL.LU R82, [R1+0x204] ;  /* 0x0002040001527983 */ /* 0x000ea80000300800 */
[----:B------:R-:W1:Y:S04]  /*1de20*/  LDL.LU R83, [R1+0x208] ;  /* 0x0002080001537983 */ /* 0x000e680000300800 */
        /* <DEDUP_REMOVED lines=36> */
[----:B------:R1:W-:Y:S04]  /*1e070*/  STS.U8 [R30+UR9+0x9180], R31 ;  /* 0x0091801f1e007988 */ /* 0x0003e80008000009 */
[----:B------:R-:W-:Y:S04]  /*1e080*/  STS.U8 [R30+UR9+0xb980], R84 ;  /* 0x00b980541e007988 */ /* 0x000fe80008000009 */
[----:B------:R0:W-:Y:S01]  /*1e090*/  STS.U8 [R30+UR9+0xbd80], R39 ;  /* 0x00bd80271e007988 */ /* 0x0001e20008000009 */
[----:B-1----:R-:W1:Y:S01]  /*1e0a0*/  S2R R31, SR_TID.X ;  /* 0x00000000001f7919 */ /* 0x002e620000002100 */
[----:B0-----:R-:W-:-:S05]  /*1e0b0*/  IADD3 R83, P3, PT, R36, R83, RZ ;  /* 0x0000005324537210 */ /* 0x001fca0007f7e0ff */
[----:B--2---:R-:W-:Y:S01]  /*1e0c0*/  IMAD.X R82, R38, 0x1, R82, P3 ;  /* 0x0000000126527824 */ /* 0x004fe200018e0652 */
[----:B------:R-:W-:Y:S04]  /*1e0d0*/  STL [R1+0x2e8], R83 ;  /* 0x0002e85301007387 */ /* 0x000fe80000100800 */
[----:B------:R-:W-:Y:S04]  /*1e0e0*/  STL [R1+0x2e4], R82 ;  /* 0x0002e45201007387 */ /* 0x000fe80000100800 */
[----:B------:R-:W2:Y:S01]  /*1e0f0*/  LDL.LU R30, [R1+0x50] ;  /* 0x00005000011e7983 */ /* 0x000ea20000300800 */
[----:B-1----:R-:W-:-:S04]  /*1e100*/  LOP3.LUT R31, R31, 0x7f, RZ, 0xc0, !PT ;  /* 0x0000007f1f1f7812 */ /* 0x002fc800078ec0ff */
[----:B------:R-:W-:-:S05]  /*1e110*/  LOP3.LUT R31, R31, 0x40, RZ, 0x3c, !PT ;  /* 0x000000401f1f7812 */ /* 0x000fca00078e3cff */
[----:B---3--:R0:W-:Y:S04]  /*1e120*/  STS.U8 [R31+UR9+0x8200], R16 ;  /* 0x008200101f007988 */ /* 0x0081e80008000009 */
[----:B------:R1:W-:Y:S04]  /*1e130*/  STS.U8 [R31+UR9+0x8600], R17 ;  /* 0x008600111f007988 */ /* 0x0003e80008000009 */
[----:B------:R3:W-:Y:S04]  /*1e140*/  STS.U8 [R31+UR9+0x8a00], R12 ;  /* 0x008a000c1f007988 */ /* 0x0007e80008000009 */
[----:B0-----:R-:W5:Y:S04]  /*1e150*/  LDL.LU R16, [R1+0xa34] ;  /* 0x000a340001107983 */ /* 0x001f680000300800 */
[----:B-1----:R-:W5:Y:S04]  /*1e160*/  LDL.LU R17, [R1+0xa30] ;  /* 0x000a300001117983 */ /* 0x002f680000300800 */
[----:B------:R0:W-:Y:S04]  /*1e170*/  STS.U8 [R31+UR9+0x9e00], R32 ;  /* 0x009e00201f007988 */ /* 0x0001e80008000009 */
[----:B---3--:R-:W5:Y:S04]  /*1e180*/  LDL.LU R12, [R1+0xa2c] ;  /* 0x000a2c00010c7983 */ /* 0x008f680000300800 */
[----:B------:R1:W-:Y:S01]  /*1e190*/  STS.U8 [R31+UR9+0x8e00], R13 ;  /* 0x008e000d1f007988 */ /* 0x0003e20008000009 */
[----:B0-----:R-:W0:Y:S03]  /*1e1a0*/  S2R R32, SR_TID.X ;  /* 0x0000000000207919 */ /* 0x001e260000002100 */
[----:B------:R3:W-:Y:S04]  /*1e1b0*/  STS.U8 [R31+UR9+0xa200], R162 ;  /* 0x00a200a21f007988 */ /* 0x0007e80008000009 */
[----:B-1----:R-:W5:Y:S04]  /*1e1c0*/  LDL.LU R13, [R1+0xa28] ;  /* 0x000a2800010d7983 */ /* 0x002f680000300800 */
[----:B------:R1:W-:Y:S04]  /*1e1d0*/  STS.U8 [R31+UR9+0xa600], R155 ;  /* 0x00a6009b1f007988 */ /* 0x0003e80008000009 */
[----:B---3--:R-:W3:Y:S04]  /*1e1e0*/  LDL.LU R162, [R1+0x88] ;  /* 0x0000880001a27983 */ /* 0x008ee80000300800 */
[----:B-1----:R-:W3:Y:S01]  /*1e1f0*/  LDL.LU R155, [R1+0x8c] ;  /* 0x00008c00019b7983 */ /* 0x002ee20000300800 */
[----:B0-----:R-:W-:-:S04]  /*1e200*/  LOP3.LUT R32, R32, 0x7f, RZ, 0xc0, !PT ;  /* 0x0000007f20207812 */ /* 0x001fc800078ec0ff */
[----:B------:R-:W-:Y:S01]  /*1e210*/  LOP3.LUT R32, R32, 0x50, RZ, 0x3c, !PT ;  /* 0x0000005020207812 */ /* 0x000fe200078e3cff */
[----:B------:R-:W-:Y:S04]  /*1e220*/  STS.U8 [R31+UR9+0x9600], R29 ;  /* 0x0096001d1f007988 */ /* 0x000fe80008000009 */
[----:B------:R-:W-:Y:S04]  /*1e230*/  STS.U8 [R31+UR9+0x9a00], R28 ;  /* 0x009a001c1f007988 */ /* 0x000fe80008000009 */
[----:B----4-:R-:W-:Y:S04]  /*1e240*/  STS.U8 [R31+UR9+0xaa00], R143 ;  /* 0x00aa008f1f007988 */ /* 0x010fe80008000009 */
[----:B------:R-:W-:Y:S04]  /*1e250*/  STS.U8 [R31+UR9+0xae00], R134 ;  /* 0x00ae00861f007988 */ /* 0x000fe80008000009 */
[----:B------:R-:W-:Y:S04]  /*1e260*/  STS.U8 [R31+UR9+0xb200], R127 ;  /* 0x00b2007f1f007988 */ /* 0x000fe80008000009 */
[----:B------:R-:W-:Y:S04]  /*1e270*/  STS.U8 [R31+UR9+0xb600], R117 ;  /* 0x00b600751f007988 */ /* 0x000fe80008000009 */
[----:B------:R-:W-:Y:S04]  /*1e280*/  STS.U8 [R31+UR9+0xba00], R81 ;  /* 0x00ba00511f007988 */ /* 0x000fe80008000009 */
[----:B------:R-:W-:Y:S04]  /*1e290*/  STS.U8 [R31+UR9+0xbe00], R80 ;  /* 0x00be00501f007988 */ /* 0x000fe80008000009 */
[----:B--2---:R-:W-:Y:S04]  /*1e2a0*/  STS.U8 [R31+UR9+0x9200], R30 ;  /* 0x0092001e1f007988 */ /* 0x004fe80008000009 */
[----:B------:R0:W-:Y:S04]  /*1e2b0*/  STS.U8 [R32+UR9+0x8680], R6 ;  /* 0x0086800620007988 */ /* 0x0001e80008000009 */
[----:B------:R1:W-:Y:S04]  /*1e2c0*/  STS.U8 [R32+UR9+0x8a80], R7 ;  /* 0x008a800720007988 */ /* 0x0003e80008000009 */
[----:B------:R2:W-:Y:S04]  /*1e2d0*/  STS.U8 [R32+UR9+0x8e80], R4 ;  /* 0x008e800420007988 */ /* 0x0005e80008000009 */
[----:B0-----:R-:W5:Y:S04]  /*1e2e0*/  LDL.LU R6, [R1+0xa24] ;  /* 0x000a240001067983 */ /* 0x001f680000300800 */
[----:B-1----:R-:W5:Y:S04]  /*1e2f0*/  LDL.LU R7, [R1+0xa20] ;  /* 0x000a200001077983 */ /* 0x002f680000300800 */
[----:B--2---:R-:W5:Y:S04]  /*1e300*/  LDL.LU R4, [R1+0xa1c] ;  /* 0x000a1c0001047983 */ /* 0x004f680000300800 */
[----:B------:R0:W-:Y:S04]  /*1e310*/  STS.U8 [R32+UR9+0x9280], R5 ;  /* 0x0092800520007988 */ /* 0x0001e80008000009 */
[----:B------:R1:W-:Y:S04]  /*1e320*/  STS.U8 [R32+UR9+0x9680], R19 ;  /* 0x0096801320007988 */ /* 0x0003e80008000009 */
[----:B0-----:R-:W5:Y:S04]  /*1e330*/  LDL.LU R5, [R1+0xa18] ;  /* 0x000a180001057983 */ /* 0x001f680000300800 */
[----:B-1----:R-:W2:Y:S04]  /*1e340*/  LDL.LU R19, [R1+0xa14] ;  /* 0x000a140001137983 */ /* 0x002ea80000300800 */
[----:B------:R0:W-:Y:S02]  /*1e350*/  STS.U8 [R32+UR9+0x9e80], R33 ;  /* 0x009e802120007988 */ /* 0x0001e40008000009 */
[----:B0-----:R-:W0:Y:S02]  /*1e360*/  S2R R33, SR_TID.X ;  /* 0x0000000000217919 */ /* 0x001e240000002100 */
[----:B------:R1:W-:Y:S04]  /*1e370*/  STS.U8 [R32+UR9+0x9a80], R26 ;  /* 0x009a801a20007988 */ /* 0x0003e80008000009 */
[----:B---3--:R-:W-:Y:S04]  /*1e380*/  STS.U8 [R32+UR9+0x8280], R155 ;  /* 0x0082809b20007988 */ /* 0x008fe80008000009 */
[----:B------:R-:W-:Y:S04]  /*1e390*/  STS.U8 [R32+UR9+0xa280], R161 ;  /* 0x00a280a120007988 */ /* 0x000fe80008000009 */
[----:B------:R-:W-:Y:S04]  /*1e3a0*/  STS.U8 [R32+UR9+0xa680], R154 ;  /* 0x00a6809a20007988 */ /* 0x000fe80008000009 */
[----:B------:R-:W-:Y:S04]  /*1e3b0*/  STS.U8 [R32+UR9+0xaa80], R141 ;  /* 0x00aa808d20007988 */ /* 0x000fe80008000009 */
[----:B------:R-:W-:Y:S04]  /*1e3c0*/  STS.U8 [R32+UR9+0xae80], R133 ;  /* 0x00ae808520007988 */ /* 0x000fe80008000009 */
[----:B------:R-:W-:Y:S01]  /*1e3d0*/  STS.U8 [R32+UR9+0xb280], R124 ;  /* 0x00b2807c20007988 */ /* 0x000fe20008000009 */
[----:B0-----:R-:W-:-:S03]  /*1e3e0*/  LOP3.LUT R33, R33, 0x7f, RZ, 0xc0, !PT ;  /* 0x0000007f21217812 */ /* 0x001fc600078ec0ff */
[----:B------:R-:W-:Y:S01]  /*1e3f0*/  STS.U8 [R32+UR9+0xb680], R115 ;  /* 0x00b6807320007988 */ /* 0x000fe20008000009 */
[----:B------:R-:W-:-:S03]  /*1e400*/  LOP3.LUT R33, R33, 0x60, RZ, 0x3c, !PT ;  /* 0x0000006021217812 */ /* 0x000fc600078e3cff */
[----:B------:R-:W-:Y:S04]  /*1e410*/  STS.U8 [R32+UR9+0xba80], R79 ;  /* 0x00ba804f20007988 */ /* 0x000fe80008000009 */
[----:B------:R-:W-:Y:S04]  /*1e420*/  STS.U8 [R32+UR9+0xbe80], R78 ;  /* 0x00be804e20007988 */ /* 0x000fe80008000009 */
[----:B------:R0:W-:Y:S04]  /*1e430*/  STS.U8 [R33+UR9+0x9f00], R34 ;  /* 0x009f002221007988 */ /* 0x0001e80008000009 */
[----:B------:R3:W-:Y:S04]  /*1e440*/  STS.U8 [R33+UR9+0x8300], R162 ;  /* 0x008300a221007988 */ /* 0x0007e80008000009 */
[----:B-1----:R-:W5:Y:S01]  /*1e450*/  LDL.LU R26, [R1+0xa10] ;  /* 0x000a1000011a7983 */ /* 0x002f620000300800 */
[----:B0-----:R-:W0:Y:S01]  /*1e460*/  S2R R34, SR_TID.X ;  /* 0x0000000000227919 */ /* 0x001e220000002100 */
[----:B---3--:R-:W1:Y:S02]  /*1e470*/  S2R R162, SR_TID.X ;  /* 0x0000000000a27919 */ /* 0x008e640000002100 */
[----:B------:R3:W-:Y:S04]  /*1e480*/  STS.U8 [R33+UR9+0x8700], R27 ;  /* 0x0087001b21007988 */ /* 0x0007e80008000009 */
[----:B------:R4:W-:Y:S04]  /*1e490*/  STS.U8 [R33+UR9+0x8b00], R24 ;  /* 0x008b001821007988 */ /* 0x0009e80008000009 */
[----:B------:R4:W-:Y:S04]  /*1e4a0*/  STS.U8 [R33+UR9+0x8f00], R25 ;  /* 0x008f001921007988 */ /* 0x0009e80008000009 */
[----:B---3--:R-:W5:Y:S04]  /*1e4b0*/  LDL.LU R27, [R1+0xa0c] ;  /* 0x000a0c00011b7983 */ /* 0x008f680000300800 */
[----:B----4-:R-:W5:Y:S04]  /*1e4c0*/  LDL.LU R24, [R1+0xa08] ;  /* 0x000a080001187983 */ /* 0x010f680000300800 */
[----:B------:R-:W5:Y:S01]  /*1e4d0*/  LDL.LU R25, [R1+0xa04] ;  /* 0x000a040001197983 */ /* 0x000f620000300800 */
[----:B0-----:R-:W-:-:S04]  /*1e4e0*/  LOP3.LUT R34, R34, 0x7f, RZ, 0xc0, !PT ;  /* 0x0000007f22227812 */ /* 0x001fc800078ec0ff */
[----:B------:R-:W-:Y:S02]  /*1e4f0*/  LOP3.LUT R34, R34, 0x70, RZ, 0x3c, !PT ;  /* 0x0000007022227812 */ /* 0x000fe400078e3cff */
[----:B-1----:R-:W-:Y:S01]  /*1e500*/  LOP3.LUT R162, R162, 0x7f, RZ, 0xc0, !PT ;  /* 0x0000007fa2a27812 */ /* 0x002fe200078ec0ff */
[----:B------:R0:W-:Y:S04]  /*1e510*/  STS.U8 [R33+UR9+0x9300], R22 ;  /* 0x0093001621007988 */ /* 0x0001e80008000009 */
[----:B------:R1:W-:Y:S04]  /*1e520*/  STS.U8 [R33+UR9+0x9700], R23 ;  /* 0x0097001721007988 */ /* 0x0003e80008000009 */
[----:B------:R3:W-:Y:S04]  /*1e530*/  STS.U8 [R33+UR9+0x9b00], R18 ;  /* 0x009b001221007988 */ /* 0x0007e80008000009 */
        /* <DEDUP_REMOVED lines=8> */
[----:B0-----:R-:W5:Y:S04]  /*1e5c0*/  LDL.LU R22, [R1+0xa00] ;  /* 0x000a000001167983 */ /* 0x001f680000300800 */
        /* <DEDUP_REMOVED lines=15> */
[----:B-1----:R-:W5:Y:S04]  /*1e6c0*/  LDL.LU R23, [R1+0x9fc] ;  /* 0x0009fc0001177983 */ /* 0x002f680000300800 */
[----:B---3--:R-:W5:Y:S04]  /*1e6d0*/  LDL.LU R18, [R1+0x9f8] ;  /* 0x0009f80001127983 */ /* 0x008f680000300800 */
[----:B--2---:R0:W-:Y:S04]  /*1e6e0*/  STS.U8 [R34+UR9+0x8380], R19 ;  /* 0x0083801322007988 */ /* 0x0041e80008000009 */
[----:B------:R-:W-:Y:S04]  /*1e6f0*/  STS.U8 [R162+UR9+0xc000], R73 ;  /* 0x00c00049a2007988 */ /* 0x000fe80008000009 */
[----:B------:R-:W-:Y:S04]  /*1e700*/  STS.U8 [R162+UR9+0xc400], R72 ;  /* 0x00c40048a2007988 */ /* 0x000fe80008000009 */
[----:B0-----:R-:W5:Y:S04]  /*1e710*/  LDL.LU R19, [R1+0x9f4] ;  /* 0x0009f40001137983 */ /* 0x001f680000300800 */
[----:B------:R-:W-:Y:S04]  /*1e720*/  STS.U8 [R162+UR9+0xc800], R71 ;  /* 0x00c80047a2007988 */ /* 0x000fe80008000009 */
[----:B------:R-:W5:Y:S04]  /*1e730*/  LDL.LU R14, [R1+0x9f0] ;  /* 0x0009f000010e7983 */ /* 0x000f680000300800 */
        /* <DEDUP_REMOVED lines=13> */
[----:B------:R-:W-:Y:S04]  /*1e810*/  STS.U8 [R162+UR9+0xe800], R63 ;  /* 0x00e8003fa2007988 */ /* 0x000fe80008000009 */
[----:B------:R-:W2:Y:S04]  /*1e820*/  LDL.LU R134, [R1+0x14c] ;  /* 0x00014c0001867983 */ /* 0x000ea80000300800 */
[----:B------:R-:W-:Y:S04]  /*1e830*/  STS.U8 [R162+UR9+0xec00], R62 ;  /* 0x00ec003ea2007988 */ /* 0x000fe80008000009 */
[----:B------:R-:W3:Y:S04]  /*1e840*/  LDL.LU R133, [R1+0x150] ;  /* 0x0001500001857983 */ /* 0x000ee80000300800 */
[----:B------:R-:W-:Y:S04]  /*1e850*/  STS.U8 [R162+UR9+0xf000], R61 ;  /* 0x00f0003da2007988 */ /* 0x000fe80008000009 */
[----:B------:R-:W4:Y:S04]  /*1e860*/  LDL.LU R131, [R1+0x154] ;  /* 0x0001540001837983 */ /* 0x000f280000300800 */
[----:B------:R-:W-:Y:S04]  /*1e870*/  STS.U8 [R162+UR9+0xf400], R60 ;  /* 0x00f4003ca2007988 */ /* 0x000fe80008000009 */
[----:B------:R-:W4:Y:S04]  /*1e880*/  LDL.LU R128, [R1+0x158] ;  /* 0x0001580001807983 */ /* 0x000f280000300800 */
[----:B------:R0:W-:Y:S04]  /*1e890*/  STS.U8 [R162+UR9+0xf800], R59 ;  /* 0x00f8003ba2007988 */ /* 0x0001e80008000009 */
[----:B------:R-:W4:Y:S04]  /*1e8a0*/  LDL.LU R127, [R1+0x15c] ;  /* 0x00015c00017f7983 */ /* 0x000f280000300800 */
[----:B0-----:R-:W4:Y:S01]  /*1e8b0*/  LDL.LU R59, [R1+0x160] ;  /* 0x00016000013b7983 */ /* 0x001f220000300800 */
[----:B------:R-:W0:Y:S01]  /*1e8c0*/  S2R R28, SR_TID.X ;  /* 0x00000000001c7919 */ /* 0x000e220000002100 */
[----:B------:R-:W1:Y:S01]  /*1e8d0*/  S2R R29, SR_TID.X ;  /* 0x00000000001d7919 */ /* 0x000e620000002100 */
[----:B------:R-:W1:Y:S01]  /*1e8e0*/  S2R R30, SR_TID.X ;  /* 0x00000000001e7919 */ /* 0x000e620000002100 */
        /* <DEDUP_REMOVED lines=8> */
[----:B------:R-:W-:Y:S02]  /*1e970*/  LOP3.LUT R28, R28, 0x10, RZ, 0x3c, !PT ;  /* 0x000000101c1c7812 */ /* 0x000fe400078e3cff */
[----:B-1----:R-:W-:Y:S01]  /*1e980*/  LOP3.LUT R29, R29, 0x7f, RZ, 0xc0, !PT ;  /* 0x0000007f1d1d7812 */ /* 0x002fe200078ec0ff */
[----:B------:R-:W-:Y:S01]  /*1e990*/  STS.U8 [R162+UR9+0xfc00], R58 ;  /* 0x00fc003aa2007988 */ /* 0x000fe20008000009 */
[----:B------:R-:W-:Y:S02]  /*1e9a0*/  LOP3.LUT R30, R30, 0x7f, RZ, 0xc0, !PT ;  /* 0x0000007f1e1e7812 */ /* 0x000fe400078ec0ff */
[----:B------:R-:W-:Y:S01]  /*1e9b0*/  LOP3.LUT R29, R29, 0x20, RZ, 0x3c, !PT ;  /* 0x000000201d1d7812 */ /* 0x000fe200078e3cff */
[----:B------:R0:W-:Y:S01]  /*1e9c0*/  STS.U8 [R28+UR9+0xe480], R48 ;  /* 0x00e480301c007988 */ /* 0x0001e20008000009 */
[----:B------:R-:W-:-:S03]  /*1e9d0*/  LOP3.LUT R30, R30, 0x30, RZ, 0x3c, !PT ;  /* 0x000000301e1e7812 */ /* 0x000fc600078e3cff */
        /* <DEDUP_REMOVED lines=31> */
[----:B------:R0:W-:Y:S01]  /*1ebd0*/  STS.U8 [R30+UR9+0xc980], R100 ;  /* 0x00c980641e007988 */ /* 0x0001e20008000009 */
[----:B---3--:R-:W-:-:S05]  /*1ebe0*/  IADD3 R133, P5, PT, R36, R133, RZ ;  /* 0x0000008524857210 */ /* 0x008fca0007fbe0ff */
[----:B--2---:R-:W-:Y:S01]  /*1ebf0*/  IMAD.X R134, R38, 0x1, R134, P5 ;  /* 0x0000000126867824 */ /* 0x004fe200028e0686 */
[----:B------:R-:W-:Y:S01]  /*1ec00*/  STL [R1+0x150], R133 ;  /* 0x0001508501007387 */ /* 0x000fe20000100800 */
[----:B----4-:R-:W-:-:S05]  /*1ec10*/  IADD3 R128, P4, PT, R36, R128, RZ ;  /* 0x0000008024807210 */ /* 0x010fca0007f9e0ff */
[----:B------:R-:W-:Y:S01]  /*1ec20*/  IMAD.X R131, R38, 0x1, R131, P4 ;  /* 0x0000000126837824 */ /* 0x000fe200020e0683 */
[----:B------:R-:W-:-:S05]  /*1ec30*/  IADD3 R59, P3, PT, R36, R59, RZ ;  /* 0x0000003b243b7210 */ /* 0x000fca0007f7e0ff */
[----:B------:R2:W-:Y:S01]  /*1ec40*/  STL [R1+0x160], R59 ;  /* 0x0001603b01007387 */ /* 0x0005e20000100800 */
[----:B------:R-:W-:-:S03]  /*1ec50*/  IMAD.X R127, R38, 0x1, R127, P3 ;  /* 0x00000001267f7824 */ /* 0x000fc600018e067f */
[----:B------:R-:W-:Y:S04]  /*1ec60*/  STL [R1+0x158], R128 ;  /* 0x0001588001007387 */ /* 0x000fe80000100800 */
[----:B------:R-:W-:Y:S04]  /*1ec70*/  STL [R1+0x14c], R134 ;  /* 0x00014c8601007387 */ /* 0x000fe80000100800 */
[----:B------:R-:W-:Y:S04]  /*1ec80*/  STL [R1+0x154], R131 ;  /* 0x0001548301007387 */ /* 0x000fe80000100800 */
[----:B0-----:R-:W3:Y:S04]  /*1ec90*/  LDL.LU R48, [R1+0x1d0] ;  /* 0x0001d00001307983 */ /* 0x001ee80000300800 */
[----:B------:R-:W4:Y:S04]  /*1eca0*/  LDL.LU R58, [R1+0x1d8] ;  /* 0x0001d800013a7983 */ /* 0x000f280000300800 */
[----:B------:R-:W-:Y:S04]  /*1ecb0*/  STL [R1+0x15c], R127 ;  /* 0x00015c7f01007387 */ /* 0x000fe80000100800 */
[----:B-1----:R-:W4:Y:S04]  /*1ecc0*/  LDL.LU R49, [R1+0x1cc] ;  /* 0x0001cc0001317983 */ /* 0x002f280000300800 */
[----:B------:R-:W4:Y:S04]  /*1ecd0*/  LDL.LU R100, [R1+0x1d4] ;  /* 0x0001d40001647983 */ /* 0x000f280000300800 */
[----:B------:R-:W4:Y:S01]  /*1ece0*/  LDL.LU R55, [R1+0x1dc] ;  /* 0x0001dc0001377983 */ /* 0x000f220000300800 */
[----:B------:R-:W-:Y:S01]  /*1ecf0*/  PRMT R39, RZ, 0x7610, R39 ;  /* 0x00007610ff277816 */ /* 0x000fe20000000027 */
[----:B------:R-:W-:-:S02]  /*1ed00*/  @!P2 IMAD.MOV.U32 R42, RZ, RZ, R133 ;  /* 0x000000ffff2aa224 */ /* 0x000fc400078e0085 */
[----:B------:R-:W-:Y:S01]  /*1ed10*/  @!P2 IMAD.MOV.U32 R43, RZ, RZ, R134 ;  /* 0x000000ffff2ba224 */ /* 0x000fe200078e0086 */
[----:B------:R-:W-:Y:S02]  /*1ed20*/  PRMT R40, RZ, 0x7610, R40 ;  /* 0x00007610ff287816 */ /* 0x000fe40000000028 */
[C---:B------:R-:W-:Y:S02]  /*1ed30*/  IADD3 R121, P5, PT, R36.reuse, R121, RZ ;  /* 0x0000007924797210 */ /* 0x040fe40007fbe0ff */
[----:B------:R0:W4:Y:S01]  /*1ed40*/  @!P2 LDG.E.U8 R39, desc[UR18][R42.64] ;  /* 0x000000122a27a981 */ /* 0x000122000c1e1100 */
[C---:B------:R-:W-:Y:S02]  /*1ed50*/  IADD3 R117, P4, PT, R36.reuse, R117, RZ ;  /* 0x0000007524757210 */ /* 0x040fe40007f9e0ff */
[----:B------:R-:W-:Y:S01]  /*1ed60*/  IADD3 R114, P3, PT, R36, R114, RZ ;  /* 0x0000007224727210 */ /* 0x000fe20007f7e0ff */
[----:B------:R-:W-:Y:S02]  /*1ed70*/  IMAD.X R124, R38, 0x1, R124, P5 ;  /* 0x00000001267c7824 */ /* 0x000fe400028e067c */
[----:B0-----:R-:W-:-:S02]  /*1ed80*/  @!P2 IMAD.MOV.U32 R42, RZ, RZ, R128 ;  /* 0x000000ffff2aa224 */ /* 0x001fc400078e0080 */
[----:B------:R-:W-:Y:S02]  /*1ed90*/  @!P2 IMAD.MOV.U32 R43, RZ, RZ, R131 ;  /* 0x000000ffff2ba224 */ /* 0x000fe400078e0083 */
[----:B------:R-:W-:-:S03]  /*1eda0*/  IMAD.X R120, R38, 0x1, R120, P4 ;  /* 0x0000000126787824 */ /* 0x000fc600020e0678 */
[----:B------:R0:W4:Y:S01]  /*1edb0*/  @!P2 LDG.E.U8 R40, desc[UR18][R42.64] ;  /* 0x000000122a28a981 */ /* 0x000122000c1e1100 */
[----:B------:R-:W-:Y:S01]  /*1edc0*/  IMAD.X R115, R38, 0x1, R115, P3 ;  /* 0x0000000126737824 */ /* 0x000fe200018e0673 */
[----:B------:R-:W-:Y:S01]  /*1edd0*/  PRMT R41, RZ, 0x7610, R41 ;  /* 0x00007610ff297816 */ /* 0x000fe20000000029 */
[----:B0-----:R-:W-:Y:S02]  /*1ede0*/  @!P2 IMAD.MOV.U32 R42, RZ, RZ, R59 ;  /* 0x000000ffff2aa224 */ /* 0x001fe400078e003b */
[----:B--2---:R-:W2:Y:S04]  /*1edf0*/  LDL.LU R59, [R1+0x220] ;  /* 0x00022000013b7983 */ /* 0x004ea80000300800 */
[----:B------:R-:W-:Y:S04]  /*1ee00*/  STL [R1+0x190], R121 ;  /* 0x0001907901007387 */ /* 0x000fe80000100800 */
[----:B------:R-:W-:Y:S04]  /*1ee10*/  STL [R1+0x1a0], R114 ;  /* 0x0001a07201007387 */ /* 0x000fe80000100800 */
[----:B------:R-:W-:Y:S04]  /*1ee20*/  STL [R1+0x198], R117 ;  /* 0x0001987501007387 */ /* 0x000fe80000100800 */
[----:B------:R-:W-:Y:S01]  /*1ee30*/  STL [R1+0x18c], R124 ;  /* 0x00018c7c01007387 */ /* 0x000fe20000100800 */
[----:B------:R-:W-:-:S03]  /*1ee40*/  @!P2 IMAD.MOV.U32 R43, RZ, RZ, R127 ;  /* 0x000000ffff2ba224 */ /* 0x000fc600078e007f */
[----:B------:R-:W-:Y:S04]  /*1ee50*/  STL [R1+0x194], R120 ;  /* 0x0001947801007387 */ /* 0x000fe80000100800 */
[----:B------:R-:W2:Y:S04]  /*1ee60*/  LDL.LU R52, [R1+0x210] ;  /* 0x0002100001347983 */ /* 0x000ea80000300800 */
[----:B------:R0:W-:Y:S01]  /*1ee70*/  STS.U8 [R30+UR9+0xc180], R102 ;  /* 0x00c180661e007988 */ /* 0x0001e20008000009 */
[----:B------:R-:W-:-:S03]  /*1ee80*/  @!P2 IMAD.MOV.U32 R46, RZ, RZ, R121 ;  /* 0x000000ffff2ea224 */ /* 0x000fc600078e0079 */
[----:B------:R1:W2:Y:S04]  /*1ee90*/  @!P2 LDG.E.U8 R41, desc[UR18][R42.64] ;  /* 0x000000122a29a981 */ /* 0x0002a8000c1e1100 */
[----:B0-----:R-:W2:Y:S04]  /*1eea0*/  LDL.LU R102, [R1+0x218] ;  /* 0x0002180001667983 */ /* 0x001ea80000300800 */
[----:B------:R-:W-:Y:S01]  /*1eeb0*/  STL [R1+0x19c], R115 ;  /* 0x00019c7301007387 */ /* 0x000fe20000100800 */
[----:B-1----:R-:W-:-:S03]  /*1eec0*/  PRMT R42, RZ, 0x7610, R42 ;  /* 0x00007610ff2a7816 */ /* 0x002fc6000000002a */
[----:B------:R-:W2:Y:S01]  /*1eed0*/  LDL.LU R53, [R1+0x20c] ;  /* 0x00020c0001357983 */ /* 0x000ea20000300800 */
[----:B------:R-:W-:-:S03]  /*1eee0*/  @!P2 IMAD.MOV.U32 R47, RZ, RZ, R124 ;  /* 0x000000ffff2fa224 */ /* 0x000fc600078e007c */
[----:B------:R-:W2:Y:S01]  /*1eef0*/  LDL.LU R103, [R1+0x214] ;  /* 0x0002140001677983 */ /* 0x000ea20000300800 */
[----:B------:R-:W-:-:S03]  /*1ef00*/  PRMT R43, RZ, 0x7610, R43 ;  /* 0x00007610ff2b7816 */ /* 0x000fc6000000002b */
[----:B------:R0:W-:Y:S04]  /*1ef10*/  STS.U8 [R30+UR9+0xcd80], R99 ;  /* 0x00cd80631e007988 */ /* 0x0001e80008000009 */
[----:B------:R1:W2:Y:S04]  /*1ef20*/  @!P2 LDG.E.U8 R42, desc[UR18][R46.64] ;  /* 0x000000122e2aa981 */ /* 0x0002a8000c1e1100 */
[----:B0-----:R-:W2:Y:S01]  /*1ef30*/  LDL.LU R99, [R1+0x21c] ;  /* 0x00021c0001637983 */ /* 0x001ea20000300800 */
[----:B-1----:R-:W-:Y:S02]  /*1ef40*/  @!P2 IMAD.MOV.U32 R46, RZ, RZ, R117 ;  /* 0x000000ffff2ea224 */ /* 0x002fe400078e0075 */
[----:B------:R-:W-:Y:S01]  /*1ef50*/  @!P2 IMAD.MOV.U32 R47, RZ, RZ, R120 ;  /* 0x000000ffff2fa224 */ /* 0x000fe200078e0078 */
[----:B------:R-:W-:-:S02]  /*1ef60*/  PRMT R44, RZ, 0x7610, R44 ;  /* 0x00007610ff2c7816 */ /* 0x000fc4000000002c */
[----:B------:R-:W-:Y:S02]  /*1ef70*/  IADD3 R113, P3, PT, R36, R113, RZ ;  /* 0x0000007124717210 */ /* 0x000fe40007f7e0ff */
[----:B------:R0:W2:Y:S01]  /*1ef80*/  @!P2 LDG.E.U8 R43, desc[UR18][R46.64] ;  /* 0x000000122e2ba981 */ /* 0x0000a2000c1e1100 */
[----:B------:R-:W-:-:S03]  /*1ef90*/  PRMT R45, RZ, 0x7610, R45 ;  /* 0x00007610ff2d7816 */ /* 0x000fc6000000002d */
[----:B------:R1:W-:Y:S01]  /*1efa0*/  STS.U8 [R30+UR9+0xd180], R98 ;  /* 0x00d180621e007988 */ /* 0x0003e20008000009 */
[----:B0-----:R-:W-:Y:S02]  /*1efb0*/  @!P2 IMAD.MOV.U32 R46, RZ, RZ, R114 ;  /* 0x000000ffff2ea224 */ /* 0x001fe400078e0072 */
[----:B------:R-:W-:Y:S01]  /*1efc0*/  @!P2 IMAD.MOV.U32 R47, RZ, RZ, R115 ;  /* 0x000000ffff2fa224 */ /* 0x000fe200078e0073 */
[----:B-1----:R-:W2:Y:S04]  /*1efd0*/  LDL.LU R98, [R1+0x280] ;  /* 0x0002800001627983 */ /* 0x002ea80000300800 */
[----:B------:R0:W2:Y:S02]  /*1efe0*/  @!P2 LDG.E.U8 R44, desc[UR18][R46.64] ;  /* 0x000000122e2ca981 */ /* 0x0000a4000c1e1100 */
[----:B0-----:R-:W-:-:S02]  /*1eff0*/  PRMT R46, RZ, 0x7610, R46 ;  /* 0x00007610ff2e7816 */ /* 0x001fc4000000002e */
[C---:B---3--:R-:W-:Y:S02]  /*1f000*/  IADD3 R48, P5, PT, R36.reuse, R48, RZ ;  /* 0x0000003024307210 */ /* 0x048fe40007fbe0ff */
[----:B----4-:R-:W-:-:S03]  /*1f010*/  IADD3 R58, P4, PT, R36, R58, RZ ;  /* 0x0000003a243a7210 */ /* 0x010fc60007f9e0ff */
[----:B------:R0:W-:Y:S04]  /*1f020*/  STL [R1+0x1d0], R48 ;  /* 0x0001d03001007387 */ /* 0x0001e80000100800 */
[----:B------:R-:W-:Y:S01]  /*1f030*/  STL [R1+0x1e0], R113 ;  /* 0x0001e07101007387 */ /* 0x000fe20000100800 */
[----:B------:R-:W-:-:S03]  /*1f040*/  IMAD.X R49, R38, 0x1, R49, P5 ;  /* 0x0000000126317824 */ /* 0x000fc600028e0631 */
[----:B------:R-:W-:Y:S01]  /*1f050*/  STL [R1+0x1d8], R58 ;  /* 0x0001d83a01007387 */ /* 0x000fe20000100800 */
[----:B------:R-:W-:-:S03]  /*1f060*/  IMAD.X R100, R38, 0x1, R100, P4 ;  /* 0x0000000126647824 */ /* 0x000fc600020e0664 */
[----:B------:R1:W-:Y:S04]  /*1f070*/  STL [R1+0x1cc], R49 ;  /* 0x0001cc3101007387 */ /* 0x0003e80000100800 */
[----:B------:R0:W3:Y:S01]  /*1f080*/  @!P2 LDG.E.U8 R45, desc[UR18][R48.64] ;  /* 0x00000012302da981 */ /* 0x0000e2000c1e1100 */
[----:B------:R-:W-:-:S03]  /*1f090*/  IMAD.X R55, R38, 0x1, R55, P3 ;  /* 0x0000000126377824 */ /* 0x000fc600018e0637 */
[----:B------:R-:W-:Y:S04]  /*1f0a0*/  STL [R1+0x1d4], R100 ;  /* 0x0001d46401007387 */ /* 0x000fe80000100800 */
[----:B------:R-:W4:Y:S01]  /*1f0b0*/  LDL.LU R54, [R1+0x270] ;  /* 0x0002700001367983 */ /* 0x000f220000300800 */
[----:B0-----:R-:W-:Y:S02]  /*1f0c0*/  @!P2 IMAD.MOV.U32 R48, RZ, RZ, R58 ;  /* 0x000000ffff30a224 */ /* 0x001fe400078e003a */
[----:B-1----:R-:W-:Y:S01]  /*1f0d0*/  @!P2 IMAD.MOV.U32 R49, RZ, RZ, R100 ;  /* 0x000000ffff31a224 */ /* 0x002fe200078e0064 */
[----:B------:R-:W3:Y:S04]  /*1f0e0*/  LDL.LU R105, [R1+0x278] ;  /* 0x0002780001697983 */ /* 0x000ee80000300800 */
[----:B------:R0:W3:Y:S04]  /*1f0f0*/  @!P2 LDG.E.U8 R46, desc[UR18][R48.64] ;  /* 0x00000012302ea981 */ /* 0x0000e8000c1e1100 */
[----:B------:R1:W-:Y:S01]  /*1f100*/  STL [R1+0x1dc], R55 ;  /* 0x0001dc3701007387 */ /* 0x0003e20000100800 */
[----:B0-----:R-:W-:-:S03]  /*1f110*/  @!P2 IMAD.MOV.U32 R49, RZ, RZ, R55 ;  /* 0x000000ffff31a224 */ /* 0x001fc600078e0037 */
[----:B-1----:R-:W3:Y:S04]  /*1f120*/  LDL.LU R55, [R1+0x26c] ;  /* 0x00026c0001377983 */ /* 0x002ee80000300800 */
[----:B------:R-:W3:Y:S04]  /*1f130*/  LDL.LU R106, [R1+0x274] ;  /* 0x00027400016a7983 */ /* 0x000ee80000300800 */
[----:B------:R-:W3:Y:S01]  /*1f140*/  LDL.LU R100, [R1+0x27c] ;  /* 0x00027c0001647983 */ /* 0x000ee20000300800 */
[----:B------:R-:W-:Y:S01]  /*1f150*/  PRMT R47, RZ, 0x7610, R47 ;  /* 0x00007610ff2f7816 */ /* 0x000fe2000000002f */
[----:B------:R-:W-:Y:S01]  /*1f160*/  @!P2 IMAD.MOV.U32 R48, RZ, RZ, R113 ;  /* 0x000000ffff30a224 */ /* 0x000fe200078e0071 */
[----:B--2---:R-:W-:Y:S01]  /*1f170*/  IADD3 R59, P3, PT, R36, R59, RZ ;  /* 0x0000003b243b7210 */ /* 0x004fe20007f7e0ff */
[----:B------:R0:W-:Y:S04]  /*1f180*/  STS.U8 [R30+UR9+0xc580], R101 ;  /* 0x00c580651e007988 */ /* 0x0001e80008000009 */
[----:B------:R1:W2:Y:S04]  /*1f190*/  @!P2 LDG.E.U8 R47, desc[UR18][R48.64] ;  /* 0x00000012302fa981 */ /* 0x0002a8000c1e1100 */
[----:B0-----:R-:W2:Y:S01]  /*1f1a0*/  LDL.LU R101, [R1+0x2c0] ;  /* 0x0002c00001657983 */ /* 0x001ea20000300800 */
[----:B-1----:R-:W-:-:S02]  /*1f1b0*/  PRMT R48, RZ, 0x7610, R48 ;  /* 0x00007610ff307816 */ /* 0x002fc40000000030 */
[----:B------:R-:W-:Y:S02]  /*1f1c0*/  IADD3 R52, P5, PT, R36, R52, RZ ;  /* 0x0000003424347210 */ /* 0x000fe40007fbe0ff */
[----:B------:R-:W-:-:S03]  /*1f1d0*/  PRMT R49, RZ, 0x7610, R49 ;  /* 0x00007610ff317816 */ /* 0x000fc60000000031 */
[----:B------:R0:W-:Y:S01]  /*1f1e0*/  STL [R1+0x210], R52 ;  /* 0x0002103401007387 */ /* 0x0001e20000100800 */
[----:B------:R-:W-:-:S03]  /*1f1f0*/  IADD3 R102, P4, PT, R36, R102, RZ ;  /* 0x0000006624667210 */ /* 0x000fc60007f9e0ff */
[----:B------:R-:W-:Y:S01]  /*1f200*/  STL [R1+0x220], R59 ;  /* 0x0002203b01007387 */ /* 0x000fe20000100800 */
[----:B------:R-:W-:-:S03]  /*1f210*/  IMAD.X R53, R38, 0x1, R53, P5 ;  /* 0x0000000126357824 */ /* 0x000fc600028e0635 */
[----:B------:R-:W-:Y:S01]  /*1f220*/  STL [R1+0x218], R102 ;  /* 0x0002186601007387 */ /* 0x000fe20000100800 */
[----:B------:R-:W-:-:S03]  /*1f230*/  IMAD.X R103, R38, 0x1, R103, P4 ;  /* 0x0000000126677824 */ /* 0x000fc600020e0667 */
[----:B------:R1:W-:Y:S04]  /*1f240*/  STL [R1+0x20c], R53 ;  /* 0x00020c3501007387 */ /* 0x0003e80000100800 */
[----:B------:R0:W2:Y:S04]  /*1f250*/  @!P2 LDG.E.U8 R48, desc[UR18][R52.64] ;  /* 0x000000123430a981 */ /* 0x0000a8000c1e1100 */
[----:B------:R1:W-:Y:S04]  /*1f260*/  STL [R1+0x214], R103 ;  /* 0x0002146701007387 */ /* 0x0003e80000100800 */
[----:B------:R-:W2:Y:S01]  /*1f270*/  LDL.LU R58, [R1+0x2b0] ;  /* 0x0002b000013a7983 */ /* 0x000ea20000300800 */
[----:B------:R-:W-:-:S02]  /*1f280*/  IMAD.X R99, R38, 0x1, R99, P3 ;  /* 0x0000000126637824 */ /* 0x000fc400018e0663 */
[----:B0-----:R-:W-:Y:S01]  /*1f290*/  @!P2 IMAD.MOV.U32 R52, RZ, RZ, R102 ;  /* 0x000000ffff34a224 */ /* 0x001fe200078e0066 */
[----:B------:R-:W2:Y:S01]  /*1f2a0*/  LDL.LU R104, [R1+0x2b8] ;  /* 0x0002b80001687983 */ /* 0x000ea20000300800 */
[----:B-1----:R-:W-:-:S03]  /*1f2b0*/  @!P2 IMAD.MOV.U32 R53, RZ, RZ, R103 ;  /* 0x000000ffff35a224 */ /* 0x002fc600078e0067 */
[----:B------:R0:W-:Y:S04]  /*1f2c0*/  STL [R1+0x21c], R99 ;  /* 0x00021c6301007387 */ /* 0x0001e80000100800 */
[----:B------:R1:W2:Y:S02]  /*1f2d0*/  @!P2 LDG.E.U8 R49, desc[UR18][R52.64] ;  /* 0x000000123431a981 */ /* 0x0002a4000c1e1100 */
[----:B-1----:R-:W-:Y:S02]  /*1f2e0*/  @!P2 IMAD.MOV.U32 R52, RZ, RZ, R59 ;  /* 0x000000ffff34a224 */ /* 0x002fe400078e003b */
[----:B------:R-:W2:Y:S04]  /*1f2f0*/  LDL.LU R59, [R1+0x2ac] ;  /* 0x0002ac00013b7983 */ /* 0x000ea80000300800 */
[----:B------:R-:W2:Y:S04]  /*1f300*/  LDL.LU R107, [R1+0x2b4] ;  /* 0x0002b400016b7983 */ /* 0x000ea80000300800 */
[----:B------:R-:W2:Y:S01]  /*1f310*/  LDL.LU R103, [R1+0x2bc] ;  /* 0x0002bc0001677983 */ /* 0x000ea20000300800 */
[----:B------:R-:W-:-:S03]  /*1f320*/  IADD3 R98, P3, PT, R36, R98, RZ ;  /* 0x0000006224627210 */ /* 0x000fc60007f7e0ff */
[----:B------:R-:W2:Y:S01]  /*1f330*/  LDL.LU R102, [R1+0x300] ;  /* 0x0003000001667983 */ /* 0x000ea20000300800 */
[----:B------:R-:W-:Y:S01]  /*1f340*/  @!P2 IMAD.MOV.U32 R53, RZ, RZ, R99 ;  /* 0x000000ffff35a224 */ /* 0x000fe200078e0063 */
[----:B------:R-:W-:Y:S02]  /*1f350*/  PRMT R51, RZ, 0x7610, R51 ;  /* 0x00007610ff337816 */ /* 0x000fe40000000033 */
[----:B------:R1:W-:Y:S01]  /*1f360*/  STS.U8 [R30+UR9+0xe980], R109 ;  /* 0x00e9806d1e007988 */ /* 0x0003e20008000009 */
[C---:B----4-:R-:W-:Y:S02]  /*1f370*/  IADD3 R54, P5, PT, R36.reuse, R54, RZ ;  /* 0x0000003624367210 */ /* 0x050fe40007fbe0ff */
[----:B---3--:R-:W-:-:S03]  /*1f380*/  IADD3 R105, P4, PT, R36, R105, RZ ;  /* 0x0000006924697210 */ /* 0x008fc60007f9e0ff */
[----:B------:R-:W-:Y:S04]  /*1f390*/  STL [R1+0x270], R54 ;  /* 0x0002703601007387 */ /* 0x000fe80000100800 */
[----:B------:R-:W-:Y:S04]  /*1f3a0*/  STL [R1+0x280], R98 ;  /* 0x0002806201007387 */ /* 0x000fe80000100800 */
[----:B------:R-:W-:Y:S01]  /*1f3b0*/  STL [R1+0x278], R105 ;  /* 0x0002786901007387 */ /* 0x000fe20000100800 */
[C---:B------:R-:W-:Y:S02]  /*1f3c0*/  IMAD.X R55, R38.reuse, 0x1, R55, P5 ;  /* 0x0000000126377824 */ /* 0x040fe400028e0637 */
[----:B------:R-:W-:-:S03]  /*1f3d0*/  IMAD.X R106, R38, 0x1, R106, P4 ;  /* 0x00000001266a7824 */ /* 0x000fc600020e066a */
[----:B------:R3:W-:Y:S01]  /*1f3e0*/  STL [R1+0x26c], R55 ;  /* 0x00026c3701007387 */ /* 0x0007e20000100800 */
[----:B------:R-:W-:-:S03]  /*1f3f0*/  IMAD.X R100, R38, 0x1, R100, P3 ;  /* 0x0000000126647824 */ /* 0x000fc600018e0664 */
[----:B------:R4:W-:Y:S04]  /*1f400*/  STL [R1+0x274], R106 ;  /* 0x0002746a01007387 */ /* 0x0009e80000100800 */
[----:B0-----:R-:W2:Y:S04]  /*1f410*/  LDL.LU R99, [R1+0x2f0] ;  /* 0x0002f00001637983 */ /* 0x001ea80000300800 */
[----:B------:R-:W2:Y:S04]  /*1f420*/  LDL.LU R108, [R1+0x2f8] ;  /* 0x0002f800016c7983 */ /* 0x000ea80000300800 */
[----:B------:R0:W-:Y:S04]  /*1f430*/  STL [R1+0x27c], R100 ;  /* 0x00027c6401007387 */ /* 0x0001e80000100800 */
[----:B-1----:R-:W2:Y:S04]  /*1f440*/  LDL.LU R109, [R1+0x2ec] ;  /* 0x0002ec00016d7983 */ /* 0x002ea80000300800 */
[----:B------:R-:W2:Y:S04]  /*1f450*/  LDL.LU R113, [R1+0x2f4] ;  /* 0x0002f40001717983 */ /* 0x000ea80000300800 */
[----:B------:R3:W2:Y:S02]  /*1f460*/  @!P2 LDG.E.U8 R51, desc[UR18][R54.64] ;  /* 0x000000123633a981 */ /* 0x0006a4000c1e1100 */
[----:B---3--:R-:W-:-:S02]  /*1f470*/  @!P2 IMAD.MOV.U32 R55, RZ, RZ, R106 ;  /* 0x000000ffff37a224 */ /* 0x008fc400078e006a */
[----:B----4-:R-:W3:Y:S01]  /*1f480*/  LDL.LU R106, [R1+0x2fc] ;  /* 0x0002fc00016a7983 */ /* 0x010ee20000300800 */
[----:B------:R-:W-:Y:S01]  /*1f490*/  PRMT R50, RZ, 0x7610, R50 ;  /* 0x00007610ff327816 */ /* 0x000fe20000000032 */
[----:B------:R-:W-:-:S05]  /*1f4a0*/  @!P2 IMAD.MOV.U32 R54, RZ, RZ, R105 ;  /* 0x000000ffff36a224 */ /* 0x000fca00078e0069 */
[----:B------:R1:W4:Y:S01]  /*1f4b0*/  @!P2 LDG.E.U8 R50, desc[UR18][R52.64] ;  /* 0x000000123432a981 */ /* 0x000322000c1e1100 */
[----:B--2---:R-:W-:Y:S02]  /*1f4c0*/  IADD3 R101, P3, PT, R36, R101, RZ ;  /* 0x0000006524657210 */ /* 0x004fe40007f7e0ff */
[----:B-1----:R-:W-:Y:S02]  /*1f4d0*/  PRMT R52, RZ, 0x7610, R52 ;  /* 0x00007610ff347816 */ /* 0x002fe40000000034 */
[----:B------:R-:W-:-:S04]  /*1f4e0*/  PRMT R53, RZ, 0x7610, R53 ;  /* 0x00007610ff357816 */ /* 0x000fc80000000035 */
[----:B------:R1:W2:Y:S01]  /*1f4f0*/  @!P2 LDG.E.U8 R52, desc[UR18][R54.64] ;  /* 0x000000123634a981 */ /* 0x0002a2000c1e1100 */
[C---:B------:R-:W-:Y:S02]  /*1f500*/  IADD3 R58, P5, PT, R36.reuse, R58, RZ ;  /* 0x0000003a243a7210 */ /* 0x040fe40007fbe0ff */
[----:B------:R-:W-:Y:S01]  /*1f510*/  IADD3 R104, P4, PT, R36, R104, RZ ;  /* 0x0000006824687210 */ /* 0x000fe20007f9e0ff */
[----:B-1----:R-:W-:Y:S02]  /*1f520*/  @!P2 IMAD.MOV.U32 R54, RZ, RZ, R98 ;  /* 0x000000ffff36a224 */ /* 0x002fe400078e0062 */
[----:B------:R-:W-:Y:S02]  /*1f530*/  @!P2 IMAD.MOV.U32 R55, RZ, RZ, R100 ;  /* 0x000000ffff37a224 */ /* 0x000fe400078e0064 */
[----:B0-----:R-:W2:Y:S04]  /*1f540*/  LDL.LU R100, [R1+0x338] ;  /* 0x0003380001647983 */ /* 0x001ea80000300800 */
[----:B------:R0:W-:Y:S04]  /*1f550*/  STL [R1+0x2b0], R58 ;  /* 0x0002b03a01007387 */ /* 0x0001e80000100800 */
[----:B------:R1:W4:Y:S01]  /*1f560*/  @!P2 LDG.E.U8 R53, desc[UR18][R54.64] ;  /* 0x000000123635a981 */ /* 0x000322000c1e1100 */
[----:B------:R-:W-:-:S03]  /*1f570*/  IMAD.X R59, R38, 0x1, R59, P5 ;  /* 0x00000001263b7824 */ /* 0x000fc600028e063b */
[----:B------:R-:W-:Y:S01]  /*1f580*/  STL [R1+0x2c0], R101 ;  /* 0x0002c06501007387 */ /* 0x000fe20000100800 */
[----:B------:R-:W-:-:S03]  /*1f590*/  IMAD.X R107, R38, 0x1, R107, P4 ;  /* 0x00000001266b7824 */ /* 0x000fc600020e066b */
[----:B------:R-:W-:Y:S01]  /*1f5a0*/  STL [R1+0x2b8], R104 ;  /* 0x0002b86801007387 */ /* 0x000fe20000100800 */
[----:B-1----:R-:W-:Y:S01]  /*1f5b0*/  PRMT R54, RZ, 0x7610, R54 ;  /* 0x00007610ff367816 */ /* 0x002fe20000000036 */
[----:B------:R-:W-:Y:S02]  /*1f5c0*/  IMAD.X R103, R38, 0x1, R103, P3 ;  /* 0x0000000126677824 */ /* 0x000fe400018e0667 */
[----:B------:R1:W-:Y:S04]  /*1f5d0*/  STL [R1+0x2ac], R59 ;  /* 0x0002ac3b01007387 */ /* 0x0003e80000100800 */
[----:B------:R0:W-:Y:S01]  /*1f5e0*/  STL [R1+0x2b4], R107 ;  /* 0x0002b46b01007387 */ /* 0x0001e20000100800 */
[----:B------:R-:W-:-:S03]  /*1f5f0*/  PRMT R55, RZ, 0x7610, R55 ;  /* 0x00007610ff377816 */ /* 0x000fc60000000037 */
[----:B------:R-:W4:Y:S04]  /*1f600*/  LDL.LU R98, [R1+0x328] ;  /* 0x0003280001627983 */ /* 0x000f280000300800 */
[----:B------:R-:W4:Y:S04]  /*1f610*/  LDL.LU R105, [R1+0x330] ;  /* 0x0003300001697983 */ /* 0x000f280000300800 */
[----:B------:R0:W4:Y:S04]  /*1f620*/  @!P2 LDG.E.U8 R54, desc[UR18][R58.64] ;  /* 0x000000123a36a981 */ /* 0x000128000c1e1100 */
[----:B------:R1:W-:Y:S01]  /*1f630*/  STL [R1+0x2bc], R103 ;  /* 0x0002bc6701007387 */ /* 0x0003e20000100800 */
[----:B0-----:R-:W-:-:S02]  /*1f640*/  @!P2 IMAD.MOV.U32 R58, RZ, RZ, R104 ;  /* 0x000000ffff3aa224 */ /* 0x001fc400078e0068 */
[----:B-1----:R-:W-:Y:S01]  /*1f650*/  @!P2 IMAD.MOV.U32 R59, RZ, RZ, R107 ;  /* 0x000000ffff3ba224 */ /* 0x002fe200078e006b */
[----:B------:R-:W4:Y:S04]  /*1f660*/  LDL.LU R104, [R1+0x324] ;  /* 0x0003240001687983 */ /* 0x000f280000300800 */
[----:B------:R-:W4:Y:S04]  /*1f670*/  LDL.LU R107, [R1+0x32c] ;  /* 0x00032c00016b7983 */ /* 0x000f280000300800 */
[----:B------:R0:W4:Y:S02]  /*1f680*/  @!P2 LDG.E.U8 R55, desc[UR18][R58.64] ;  /* 0x000000123a37a981 */ /* 0x000124000c1e1100 */
[----:B0-----:R-:W-:-:S02]  /*1f690*/  @!P2 IMAD.MOV.U32 R59, RZ, RZ, R103 ;  /* 0x000000ffff3ba224 */ /* 0x001fc400078e0067 */
[----:B------:R-:W4:Y:S01]  /*1f6a0*/  LDL.LU R103, [R1+0x334] ;  /* 0x0003340001677983 */ /* 0x000f220000300800 */
[----:B------:R-:W-:Y:S01]  /*1f6b0*/  PRMT R56, RZ, 0x7610, R56 ;  /* 0x00007610ff387816 */ /* 0x000fe20000000038 */
[----:B------:R-:W-:Y:S01]  /*1f6c0*/  @!P2 IMAD.MOV.U32 R58, RZ, RZ, R101 ;  /* 0x000000ffff3aa224 */ /* 0x000fe200078e0065 */
[----:B------:R-:W-:Y:S01]  /*1f6d0*/  IADD3 R102, P3, PT, R36, R102, RZ ;  /* 0x0000006624667210 */ /* 0x000fe20007f7e0ff */
[----:B------:R-:W4:Y:S01]  /*1f6e0*/  LDL.LU R101, [R1+0x370] ;  /* 0x0003700001657983 */ /* 0x000f220000300800 */
[----:B------:R-:W-:-:S03]  /*1f6f0*/  PRMT R57, RZ, 0x7610, R57 ;  /* 0x00007610ff397816 */ /* 0x000fc60000000039 */
[----:B------:R0:W4:Y:S01]  /*1f700*/  @!P2 LDG.E.U8 R56, desc[UR18][R58.64] ;  /* 0x000000123a38a981 */ /* 0x000122000c1e1100 */
[----:B------:R-:W-:Y:S02]  /*1f710*/  PRMT R60, RZ, 0x7610, R60 ;  /* 0x00007610ff3c7816 */ /* 0x000fe4000000003c */
[C---:B------:R-:W-:Y:S02]  /*1f720*/  IADD3 R99, P5, PT, R36.reuse, R99, RZ ;  /* 0x0000006324637210 */ /* 0x040fe40007fbe0ff */
[----:B------:R-:W-:-:S03]  /*1f730*/  IADD3 R108, P4, PT, R36, R108, RZ ;  /* 0x0000006c246c7210 */ /* 0x000fc60007f9e0ff */
[----:B------:R1:W-:Y:S01]  /*1f740*/  STL [R1+0x2f0], R99 ;  /* 0x0002f06301007387 */ /* 0x0003e20000100800 */
[----:B0-----:R-:W-:-:S03]  /*1f750*/  @!P2 IMAD.MOV.U32 R58, RZ, RZ, R99 ;  /* 0x000000ffff3aa224 */ /* 0x001fc600078e0063 */
[----:B------:R-:W-:Y:S01]  /*1f760*/  STL [R1+0x300], R102 ;  /* 0x0003006601007387 */ /* 0x000fe20000100800 */
[----:B------:R-:W-:-:S03]  /*1f770*/  IMAD.X R109, R38, 0x1, R109, P5 ;  /* 0x00000001266d7824 */ /* 0x000fc600028e066d */
[----:B------:R-:W-:Y:S01]  /*1f780*/  STL [R1+0x2f8], R108 ;  /* 0x0002f86c01007387 */ /* 0x000fe20000100800 */
[----:B------:R-:W-:-:S03]  /*1f790*/  IMAD.X R113, R38, 0x1, R113, P4 ;  /* 0x0000000126717824 */ /* 0x000fc600020e0671 */
[----:B------:R0:W-:Y:S01]  /*1f7a0*/  STL [R1+0x2ec], R109 ;  /* 0x0002ec6d01007387 */ /* 0x0001e20000100800 */
[----:B------:R-:W-:-:S03]  /*1f7b0*/  @!P2 IMAD.MOV.U32 R59, RZ, RZ, R109 ;  /* 0x000000ffff3ba224 */ /* 0x000fc600078e006d */
[----:B------:R3:W-:Y:S04]  /*1f7c0*/  STL [R1+0x2f4], R113 ;  /* 0x0002f47101007387 */ /* 0x0007e80000100800 */
[----:B-1----:R-:W4:Y:S04]  /*1f7d0*/  LDL.LU R99, [R1+0x340] ;  /* 0x0003400001637983 */ /* 0x002f280000300800 */
[----:B0-----:R-:W4:Y:S01]  /*1f7e0*/  LDL.LU R109, [R1+0x368] ;  /* 0x00036800016d7983 */ /* 0x001f220000300800 */
[----:B---3--:R-:W-:-:S03]  /*1f7f0*/  IMAD.X R106, R38, 0x1, R106, P3 ;  /* 0x00000001266a7824 */ /* 0x008fc600018e066a */
[----:B------:R0:W3:Y:S04]  /*1f800*/  @!P2 LDG.E.U8 R57, desc[UR18][R58.64] ;  /* 0x000000123a39a981 */ /* 0x0000e8000c1e1100 */
[----:B------:R1:W-:Y:S01]  /*1f810*/  STL [R1+0x2fc], R106 ;  /* 0x0002fc6a01007387 */ /* 0x0003e20000100800 */
[----:B0-----:R-:W-:Y:S02]  /*1f820*/  @!P2 IMAD.MOV.U32 R58, RZ, RZ, R108 ;  /* 0x000000ffff3aa224 */ /* 0x001fe400078e006c */
[----:B------:R-:W-:Y:S01]  /*1f830*/  @!P2 IMAD.MOV.U32 R59, RZ, RZ, R113 ;  /* 0x000000ffff3ba224 */ /* 0x000fe200078e0071 */
[----:B------:R-:W3:Y:S04]  /*1f840*/  LDL.LU R108, [R1+0x33c] ;  /* 0x00033c00016c7983 */ /* 0x000ee80000300800 */
[----:B------:R-:W3:Y:S04]  /*1f850*/  LDL.LU R113, [R1+0x364] ;  /* 0x0003640001717983 */ /* 0x000ee80000300800 */
[----:B------:R0:W3:Y:S02]  /*1f860*/  @!P2 LDG.E.U8 R60, desc[UR18][R58.64] ;  /* 0x000000123a3ca981 */ /* 0x0000e4000c1e1100 */
[----:B0-----:R-:W-:-:S02]  /*1f870*/  @!P2 IMAD.MOV.U32 R59, RZ, RZ, R106 ;  /* 0x000000ffff3ba224 */ /* 0x001fc400078e006a */
[----:B-1----:R-:W3:Y:S01]  /*1f880*/  LDL.LU R106, [R1+0x36c] ;  /* 0x00036c00016a7983 */ /* 0x002ee20000300800 */
[----:B------:R-:W-:Y:S01]  /*1f890*/  PRMT R61, RZ, 0x7610, R61 ;  /* 0x00007610ff3d7816 */ /* 0x000fe2000000003d */
[----:B------:R-:W-:Y:S01]  /*1f8a0*/  @!P2 IMAD.MOV.U32 R58, RZ, RZ, R102 ;  /* 0x000000ffff3aa224 */ /* 0x000fe200078e0066 */
[----:B--2---:R-:W-:Y:S01]  /*1f8b0*/  IADD3 R100, P3, PT, R36, R100, RZ ;  /* 0x0000006424647210 */ /* 0x004fe20007f7e0ff */
[----:B------:R-:W2:Y:S01]  /*1f8c0*/  LDL.LU R102, [R1+0x3a8] ;  /* 0x0003a80001667983 */ /* 0x000ea20000300800 */
[----:B------:R-:W-:-:S03]  /*1f8d0*/  PRMT R62, RZ, 0x7610, R62 ;  /* 0x00007610ff3e7816 */ /* 0x000fc6000000003e */
[----:B------:R0:W2:Y:S01]  /*1f8e0*/  @!P2 LDG.E.U8 R61, desc[UR18][R58.64] ;  /* 0x000000123a3da981 */ /* 0x0000a2000c1e1100 */
[----:B------:R-:W-:Y:S02]  /*1f8f0*/  PRMT R63, RZ, 0x7610, R63 ;  /* 0x00007610ff3f7816 */ /* 0x000fe4000000003f */
[C---:B----4-:R-:W-:Y:S02]  /*1f900*/  IADD3 R98, P5, PT, R36.reuse, R98, RZ ;  /* 0x0000006224627210 */ /* 0x050fe40007fbe0ff */
[----:B------:R-:W-:-:S03]  /*1f910*/  IADD3 R105, P4, PT, R36, R105, RZ ;  /* 0x0000006924697210 */ /* 0x000fc60007f9e0ff */
[----:B------:R1:W-:Y:S01]  /*1f920*/  STL [R1+0x328], R98 ;  /* 0x0003286201007387 */ /* 0x0003e20000100800 */
[----:B0-----:R-:W-:-:S03]  /*1f930*/  @!P2 IMAD.MOV.U32 R58, RZ, RZ, R98 ;  /* 0x000000ffff3aa224 */ /* 0x001fc600078e0062 */
[----:B------:R-:W-:Y:S04]  /*1f940*/  STL [R1+0x338], R100 ;  /* 0x0003386401007387 */ /* 0x000fe80000100800 */
[----:B------:R-:W-:Y:S01]  /*1f950*/  STL [R1+0x330], R105 ;  /* 0x0003306901007387 */ /* 0x000fe20000100800 */
[C---:B------:R-:W-:Y:S02]  /*1f960*/  IMAD.X R104, R38.reuse, 0x1, R104, P5 ;  /* 0x0000000126687824 */ /* 0x040fe400028e0668 */
[----:B------:R-:W-:-:S03]  /*1f970*/  IMAD.X R107, R38, 0x1, R107, P4 ;  /* 0x00000001266b7824 */ /* 0x000fc600020e066b */
[----:B------:R0:W-:Y:S01]  /*1f980*/  STL [R1+0x324], R104 ;  /* 0x0003246801007387 */ /* 0x0001e20000100800 */
[----:B------:R-:W-:-:S03]  /*1f990*/  @!P2 IMAD.MOV.U32 R59, RZ, RZ, R104 ;  /* 0x000000ffff3ba224 */ /* 0x000fc600078e0068 */
[----:B------:R4:W-:Y:S04]  /*1f9a0*/  STL [R1+0x32c], R107 ;  /* 0x00032c6b01007387 */ /* 0x0009e80000100800 */
[----:B-1----:R-:W2:Y:S04]  /*1f9b0*/  LDL.LU R98, [R1+0x378] ;  /* 0x0003780001627983 */ /* 0x002ea80000300800 */
[----:B0-----:R-:W2:Y:S01]  /*1f9c0*/  LDL.LU R104, [R1+0x380] ;  /* 0x0003800001687983 */ /* 0x001ea20000300800 */
[----:B------:R-:W-:-:S03]  /*1f9d0*/  IMAD.X R103, R38, 0x1, R103, P3 ;  /* 0x0000000126677824 */ /* 0x000fc600018e0667 */
[----:B------:R0:W2:Y:S04]  /*1f9e0*/  @!P2 LDG.E.U8 R62, desc[UR18][R58.64] ;  /* 0x000000123a3ea981 */ /* 0x0000a8000c1e1100 */
[----:B------:R1:W-:Y:S01]  /*1f9f0*/  STL [R1+0x334], R103 ;  /* 0x0003346701007387 */ /* 0x0003e20000100800 */
[----:B0-----:R-:W-:-:S03]  /*1fa00*/  @!P2 IMAD.MOV.U32 R58, RZ, RZ, R105 ;  /* 0x000000ffff3aa224 */ /* 0x001fc600078e0069 */
[----:B------:R-:W2:Y:S01]  /*1fa10*/  LDL.LU R105, [R1+0x374] ;  /* 0x0003740001697983 */ /* 0x000ea20000300800 */
[----:B------:R-:W-:-:S03]  /*1fa20*/  @!P2 IMAD.MOV.U32 R59, RZ, RZ, R107 ;  /* 0x000000ffff3ba224 */ /* 0x000fc600078e006b */
[----:B----4-:R-:W4:Y:S04]  /*1fa30*/  LDL.LU R107, [R1+0x37c] ;  /* 0x00037c00016b7983 */ /* 0x010f280000300800 */
[----:B------:R0:W4:Y:S01]  /*1fa40*/  @!P2 LDG.E.U8 R63, desc[UR18][R58.64] ;  /* 0x000000123a3fa981 */ /* 0x000122000c1e1100 */
[----:B------:R-:W-:Y:S02]  /*1fa50*/  PRMT R64, RZ, 0x7610, R64 ;  /* 0x00007610ff407816 */ /* 0x000fe40000000040 */
[----:B------:R-:W-:Y:S01]  /*1fa60*/  IADD3 R101, P3, PT, R36, R101, RZ ;  /* 0x0000006524657210 */ /* 0x000fe20007f7e0ff */
[----:B0-----:R-:W-:Y:S02]  /*1fa70*/  @!P2 IMAD.MOV.U32 R59, RZ, RZ, R103 ;  /* 0x000000ffff3ba224 */ /* 0x001fe400078e0067 */
[----:B-1----:R-:W4:Y:S01]  /*1fa80*/  LDL.LU R103, [R1+0x3a4] ;  /* 0x0003a40001677983 */ /* 0x002f220000300800 */
[----:B------:R-:W-:-:S03]  /*1fa90*/  @!P2 IMAD.MOV.U32 R58, RZ, RZ, R100 ;  /* 0x000000ffff3aa224 */ /* 0x000fc600078e0064 */
        /* <DEDUP_REMOVED lines=8> */
[----:B------:R-:W-:Y:S04]  /*1fb20*/  STL [R1+0x370], R101 ;  /* 0x0003706501007387 */ /* 0x000fe80000100800 */
[----:B------:R-:W-:Y:S01]  /*1fb30*/  STL [R1+0x368], R109 ;  /* 0x0003686d01007387 */ /* 0x000fe20000100800 */
[C---:B---3--:R-:W-:Y:S02]  /*1fb40*/  IMAD.X R108, R38.reuse, 0x1, R108, P5 ;  /* 0x00000001266c7824 */ /* 0x048fe400028e066c */
[----:B------:R-:W-:-:S03]  /*1fb50*/  IMAD.X R113, R38, 0x1, R113, P4 ;  /* 0x0000000126717824 */ /* 0x000fc600020e0671 */
[----:B------:R0:W-:Y:S01]  /*1fb60*/  STL [R1+0x33c], R108 ;  /* 0x00033c6c01007387 */ /* 0x0001e20000100800 */
[----:B------:R-:W-:-:S03]  /*1fb70*/  @!P2 IMAD.MOV.U32 R59, RZ, RZ, R108 ;  /* 0x000000ffff3ba224 */ /* 0x000fc600078e006c */
[----:B------:R3:W-:Y:S04]  /*1fb80*/  STL [R1+0x364], R113 ;  /* 0x0003647101007387 */ /* 0x0007e80000100800 */
[----:B-1----:R-:W4:Y:S04]  /*1fb90*/  LDL.LU R99, [R1+0x3b0] ;  /* 0x0003b00001637983 */ /* 0x002f280000300800 */
[----:B0-----:R-:W4:Y:S01]  /*1fba0*/  LDL.LU R108, [R1+0x3b8] ;  /* 0x0003b800016c7983 */ /* 0x001f220000300800 */
[----:B------:R-:W-:-:S03]  /*1fbb0*/  IMAD.X R106, R38, 0x1, R106, P3 ;  /* 0x00000001266a7824 */ /* 0x000fc600018e066a */
[----:B------:R0:W4:Y:S04]  /*1fbc0*/  @!P2 LDG.E.U8 R65, desc[UR18][R58.64] ;  /* 0x000000123a41a981 */ /* 0x000128000c1e1100 */
[----:B------:R1:W-:Y:S01]  /*1fbd0*/  STL [R1+0x36c], R106 ;  /* 0x00036c6a01007387 */ /* 0x0003e20000100800 */
[----:B0-----:R-:W-:Y:S02]  /*1fbe0*/  @!P2 IMAD.MOV.U32 R58, RZ, RZ, R109 ;  /* 0x000000ffff3aa224 */ /* 0x001fe400078e006d */
[----:B------:R-:W-:Y:S01]  /*1fbf0*/  @!P2 IMAD.MOV.U32 R59, RZ, RZ, R113 ;  /* 0x000000ffff3ba224 */ /* 0x000fe200078e0071 */
[----:B------:R-:W4:Y:S04]  /*1fc00*/  LDL.LU R109, [R1+0x3ac] ;  /* 0x0003ac00016d7983 */ /* 0x000f280000300800 */
[----:B---3--:R-:W3:Y:S04]  /*1fc10*/  LDL.LU R113, [R1+0x3b4] ;  /* 0x0003b40001717983 */ /* 0x008ee80000300800 */
        /* <DEDUP_REMOVED lines=10> */
[C---:B------:R-:W-:Y:S02]  /*1fcc0*/  IADD3 R98, P5, PT, R36.reuse, R98, RZ ;  /* 0x0000006224627210 */ /* 0x040fe40007fbe0ff */
[----:B------:R-:W-:-:S03]  /*1fcd0*/  IADD3 R104, P4, PT, R36, R104, RZ ;  /* 0x0000006824687210 */ /* 0x000fc60007f9e0ff */
[----:B0-----:R-:W-:Y:S01]  /*1fce0*/  @!P2 IMAD.MOV.U32 R58, RZ, RZ, R98 ;  /* 0x000000ffff3aa224 */ /* 0x001fe200078e0062 */
[----:B------:R0:W-:Y:S04]  /*1fcf0*/  STL [R1+0x378], R98 ;  /* 0x0003786201007387 */ /* 0x0001e80000100800 */
[----:B------:R-:W-:Y:S01]  /*1fd00*/  STL [R1+0x3a8], R102 ;  /* 0x0003a86601007387 */ /* 0x000fe20000100800 */
[----:B------:R-:W-:-:S04]  /*1fd10*/  IMAD.X R105, R38, 0x1, R105, P5 ;  /* 0x0000000126697824 */ /* 0x000fc800028e0669 */
[----:B------:R-:W-:Y:S02]  /*1fd20*/  @!P2 IMAD.MOV.U32 R59, RZ, RZ, R105 ;  /* 0x000000ffff3ba224 */ /* 0x000fe400078e0069 */
[C---:B----4-:R-:W-:Y:S01]  /*1fd30*/  IMAD.X R107, R38.reuse, 0x1, R107, P4 ;  /* 0x00000001266b7824 */ /* 0x050fe200020e066b */
[----:B------:R-:W-:Y:S04]  /*1fd40*/  STL [R1+0x380], R104 ;  /* 0x0003806801007387 */ /* 0x000fe80000100800 */
[----:B------:R1:W4:Y:S04]  /*1fd50*/  @!P2 LDG.E.U8 R68, desc[UR18][R58.64] ;  /* 0x000000123a44a981 */ /* 0x000328000c1e1100 */
[----:B------:R0:W-:Y:S04]  /*1fd60*/  STL [R1+0x374], R105 ;  /* 0x0003746901007387 */ /* 0x0001e80000100800 */
[----:B------:R0:W-:Y:S01]  /*1fd70*/  STL [R1+0x37c], R107 ;  /* 0x00037c6b01007387 */ /* 0x0001e20000100800 */
[----:B------:R-:W-:-:S02]  /*1fd80*/  IMAD.X R103, R38, 0x1, R103, P3 ;  /* 0x0000000126677824 */ /* 0x000fc400018e0667 */
[----:B-1----:R-:W-:Y:S01]  /*1fd90*/  @!P2 IMAD.MOV.U32 R58, RZ, RZ, R104 ;  /* 0x000000ffff3aa224 */ /* 0x002fe200078e0068 */
[----:B0-----:R-:W4:Y:S01]  /*1fda0*/  LDL.LU R98, [R1+0x3e8] ;  /* 0x0003e80001627983 */ /* 0x001f220000300800 */
[----:B------:R-:W-:-:S03]  /*1fdb0*/  @!P2 IMAD.MOV.U32 R59, RZ, RZ, R107 ;  /* 0x000000ffff3ba224 */ /* 0x000fc600078e006b */
[----:B------:R-:W4:Y:S04]  /*1fdc0*/  LDL.LU R105, [R1+0x3f0] ;  /* 0x0003f00001697983 */ /* 0x000f280000300800 */
[----:B------:R0:W4:Y:S04]  /*1fdd0*/  @!P2 LDG.E.U8 R69, desc[UR18][R58.64] ;  /* 0x000000123a45a981 */ /* 0x000128000c1e1100 */
[----:B------:R1:W-:Y:S01]  /*1fde0*/  STL [R1+0x3a4], R103 ;  /* 0x0003a46701007387 */ /* 0x0003e20000100800 */
[----:B0-----:R-:W-:-:S03]  /*1fdf0*/  @!P2 IMAD.MOV.U32 R58, RZ, RZ, R102 ;  /* 0x000000ffff3aa224 */ /* 0x001fc600078e0066 */
[----:B------:R-:W4:Y:S04]  /*1fe00*/  LDL.LU R102, [R1+0x3e4] ;  /* 0x0003e40001667983 */ /* 0x000f280000300800 */
[----:B------:R-:W4:Y:S01]  /*1fe10*/  LDL.LU R107, [R1+0x3ec] ;  /* 0x0003ec00016b7983 */ /* 0x000f220000300800 */
[----:B------:R-:W-:-:S03]  /*1fe20*/  @!P2 IMAD.MOV.U32 R59, RZ, RZ, R103 ;  /* 0x000000ffff3ba224 */ /* 0x000fc600078e0067 */
[----:B-1----:R-:W4:Y:S01]  /*1fe30*/  LDL.LU R103, [R1+0x3f4] ;  /* 0x0003f40001677983 */ /* 0x002f220000300800 */
[----:B------:R-:W-:Y:S02]  /*1fe40*/  PRMT R70, RZ, 0x7610, R70 ;  /* 0x00007610ff467816 */ /* 0x000fe40000000046 */
        /* <DEDUP_REMOVED lines=11> */
[C---:B------:R-:W-:Y:S02]  /*1ff00*/  IMAD.X R109, R38.reuse, 0x1, R109, P5 ;  /* 0x00000001266d7824 */ /* 0x040fe400028e066d */
[----:B---3--:R-:W-:-:S03]  /*1ff10*/  IMAD.X R113, R38, 0x1, R113, P4 ;  /* 0x0000000126717824 */ /* 0x008fc600020e0671 */
        /* <DEDUP_REMOVED lines=32> */
[----:B------:R-:W-:Y:S02]  /*20120*/  @!P2 IMAD.MOV.U32 R59, RZ, RZ, R102 ;  /* 0x000000ffff3ba224 */ /* 0x000fe400078e0066 */
[----:B------:R-:W-:Y:S01]  /*20130*/  IMAD.X R103, R38, 0x1, R103, P3 ;  /* 0x0000000126677824 */ /* 0x000fe200018e0667 */
[----:B------:R4:W-:Y:S04]  /*20140*/  STL [R1+0x3ec], R107 ;  /* 0x0003ec6b01007387 */ /* 0x0009e80000100800 */
[----:B-1----:R-:W2:Y:S04]  /*20150*/  LDL.LU R98, [R1+0x438] ;  /* 0x0004380001627983 */ /* 0x002ea80000300800 */
[----:B------:R1:W2:Y:S04]  /*20160*/  @!P2 LDG.E.U8 R74, desc[UR18][R58.64] ;  /* 0x000000123a4aa981 */ /* 0x0002a8000c1e1100 */
[----:B0-----:R-:W2:Y:S04]  /*20170*/  LDL.LU R102, [R1+0x440] ;  /* 0x0004400001667983 */ /* 0x001ea80000300800 */
[----:B------:R0:W-:Y:S01]  /*20180*/  STL [R1+0x3f4], R103 ;  /* 0x0003f46701007387 */ /* 0x0001e20000100800 */
[----:B-1----:R-:W-:-:S02]  /*20190*/  @!P2 IMAD.MOV.U32 R58, RZ, RZ, R105 ;  /* 0x000000ffff3aa224 */ /* 0x002fc400078e0069 */
[----:B------:R-:W-:Y:S02]  /*201a0*/  @!P2 IMAD.MOV.U32 R59, RZ, RZ, R107 ;  /* 0x000000ffff3ba224 */ /* 0x000fe400078e006b */
[----:B----4-:R-:W4:Y:S04]  /*201b0*/  LDL.LU R107, [R1+0x434] ;  /* 0x00043400016b7983 */ /* 0x010f280000300800 */
[----:B------:R1:W4:Y:S04]  /*201c0*/  @!P2 LDG.E.U8 R75, desc[UR18][R58.64] ;  /* 0x000000123a4ba981 */ /* 0x000328000c1e1100 */
[----:B------:R-:W4:Y:S01]  /*201d0*/  LDL.LU R105, [R1+0x43c] ;  /* 0x00043c0001697983 */ /* 0x000f220000300800 */
[----:B-1----:R-:W-:-:S03]  /*201e0*/  @!P2 IMAD.MOV.U32 R59, RZ, RZ, R103 ;  /* 0x000000ffff3ba224 */ /* 0x002fc600078e0067 */
[----:B0-----:R-:W4:Y:S01]  /*201f0*/  LDL.LU R103, [R1+0x464] ;  /* 0x0004640001677983 */ /* 0x001f220000300800 */
[----:B------:R-:W-:Y:S01]  /*20200*/  @!P2 IMAD.MOV.U32 R58, RZ, RZ, R101 ;  /* 0x000000ffff3aa224 */ /* 0x000fe200078e0065 */
[----:B------:R-:W-:Y:S02]  /*20210*/  IADD3 R104, P3, PT, R36, R104, RZ ;  /* 0x0000006824687210 */ /* 0x000fe40007f7e0ff */
[----:B------:R-:W4:Y:S01]  /*20220*/  LDL.LU R101, [R1+0x4e8] ;  /* 0x0004e80001657983 */ /* 0x000f220000300800 */
[----:B------:R-:W-:-:S03]  /*20230*/  PRMT R77, RZ, 0x7610, R77 ;  /* 0x00007610ff4d7816 */ /* 0x000fc6000000004d */
[----:B------:R0:W4:Y:S01]  /*20240*/  @!P2 LDG.E.U8 R76, desc[UR18][R58.64] ;  /* 0x000000123a4ca981 */ /* 0x000122000c1e1100 */
[-C--:B------:R-:W-:Y:S02]  /*20250*/  @!P2 LOP3.LUT R83, R83, R82.reuse, RZ, 0x3c, !PT ;  /* 0x000000525353a212 */ /* 0x080fe400078e3cff */
[----:B------:R-:W-:Y:S02]  /*20260*/  PRMT R78, RZ, 0x7610, R78 ;  /* 0x00007610ff4e7816 */ /* 0x000fe4000000004e */
[C---:B------:R-:W-:Y:S02]  /*20270*/  @!P2 LOP3.LUT R82, R83.reuse, R82, RZ, 0x3c, !PT ;  /* 0x000000525352a212 */ /* 0x040fe400078e3cff */
[----:B------:R-:W-:Y:S02]  /*20280*/  PRMT R84, RZ, 0x7610, R84 ;  /* 0x00007610ff547816 */ /* 0x000fe40000000054 */
[----:B------:R-:W-:-:S05]  /*20290*/  @!P2 LOP3.LUT R83, R83, R82, RZ, 0x3c, !PT ;  /* 0x000000525353a212 */ /* 0x000fca00078e3cff */
[----:B------:R-:W4:Y:S01]  /*202a0*/  @!P2 LDG.E.U8 R84, desc[UR18][R82.64] ;  /* 0x000000125254a981 */ /* 0x000f22000c1e1100 */
[C---:B------:R-:W-:Y:S02]  /*202b0*/  IADD3 R99, P5, PT, R36.reuse, R99, RZ ;  /* 0x0000006324637210 */ /* 0x040fe40007fbe0ff */
[----:B------:R-:W-:-:S03]  /*202c0*/  IADD3 R109, P4, PT, R36, R109, RZ ;  /* 0x0000006d246d7210 */ /* 0x000fc60007f9e0ff */
[----:B------:R-:W-:Y:S01]  /*202d0*/  STL [R1+0x400], R99 ;  /* 0x0004006301007387 */ /* 0x000fe20000100800 */
[----:B0-----:R-:W-:-:S03]  /*202e0*/  @!P2 IMAD.MOV.U32 R58, RZ, RZ, R99 ;  /* 0x000000ffff3aa224 */ /* 0x001fc600078e0063 */
[----:B------:R-:W-:Y:S04]  /*202f0*/  STL [R1+0x430], R104 ;  /* 0x0004306801007387 */ /* 0x000fe80000100800 */
[----:B------:R-:W-:Y:S01]  /*20300*/  STL [R1+0x428], R109 ;  /* 0x0004286d01007387 */ /* 0x000fe20000100800 */
[C---:B------:R-:W-:Y:S02]  /*20310*/  IMAD.X R108, R38.reuse, 0x1, R108, P5 ;  /* 0x00000001266c7824 */ /* 0x040fe400028e066c */
[----:B---3--:R-:W-:-:S03]  /*20320*/  IMAD.X R113, R38, 0x1, R113, P4 ;  /* 0x0000000126717824 */ /* 0x008fc600020e0671 */
[----:B------:R0:W-:Y:S01]  /*20330*/  STL [R1+0x3fc], R108 ;  /* 0x0003fc6c01007387 */ /* 0x0001e20000100800 */
[----:B------:R-:W-:-:S03]  /*20340*/  @!P2 IMAD.MOV.U32 R59, RZ, RZ, R108 ;  /* 0x000000ffff3ba224 */ /* 0x000fc600078e006c */
[----:B------:R-:W-:Y:S04]  /*20350*/  STL [R1+0x424], R113 ;  /* 0x0004247101007387 */ /* 0x000fe80000100800 */
[----:B------:R1:W3:Y:S04]  /*20360*/  @!P2 LDG.E.U8 R77, desc[UR18][R58.64] ;  /* 0x000000123a4da981 */ /* 0x0002e8000c1e1100 */
[----:B0-----:R-:W3:Y:S01]  /*20370*/  LDL.LU R108, [R1+0x470] ;  /* 0x00047000016c7983 */ /* 0x001ee20000300800 */
[----:B------:R-:W-:-:S03]  /*20380*/  IMAD.X R106, R38, 0x1, R106, P3 ;  /* 0x00000001266a7824 */ /* 0x000fc600018e066a */
[----:B------:R-:W3:Y:S01]  /*20390*/  LDL.LU R99, [R1+0x4a8] ;  /* 0x0004a80001637983 */ /* 0x000ee20000300800 */
[----:B-1----:R-:W-:Y:S02]  /*203a0*/  @!P2 IMAD.MOV.U32 R58, RZ, RZ, R109 ;  /* 0x000000ffff3aa224 */ /* 0x002fe400078e006d */
[----:B------:R-:W-:Y:S01]  /*203b0*/  @!P2 IMAD.MOV.U32 R59, RZ, RZ, R113 ;  /* 0x000000ffff3ba224 */ /* 0x000fe200078e0071 */
[----:B------:R0:W-:Y:S04]  /*203c0*/  STL [R1+0x42c], R106 ;  /* 0x00042c6a01007387 */ /* 0x0001e80000100800 */
[----:B------:R-:W3:Y:S04]  /*203d0*/  LDL.LU R109, [R1+0x46c] ;  /* 0x00046c00016d7983 */ /* 0x000ee80000300800 */
[----:B------:R1:W3:Y:S02]  /*203e0*/  @!P2 LDG.E.U8 R78, desc[UR18][R58.64] ;  /* 0x000000123a4ea981 */ /* 0x0002e4000c1e1100 */
[----:B-1----:R-:W-:-:S02]  /*203f0*/  @!P2 IMAD.MOV.U32 R59, RZ, RZ, R106 ;  /* 0x000000ffff3ba224 */ /* 0x002fc400078e006a */
[----:B------:R-:W-:Y:S01]  /*20400*/  @!P2 IMAD.MOV.U32 R58, RZ, RZ, R104 ;  /* 0x000000ffff3aa224 */ /* 0x000fe200078e0068 */
[----:B0-----:R-:W3:Y:S04]  /*20410*/  LDL.LU R106, [R1+0x4a4] ;  /* 0x0004a400016a7983 */ /* 0x001ee80000300800 */
[----:B------:R-:W3:Y:S01]  /*20420*/  LDL.LU R104, [R1+0x4e4] ;  /* 0x0004e40001687983 */ /* 0x000ee20000300800 */
[----:B------:R-:W-:Y:S02]  /*20430*/  PRMT R79, RZ, 0x7610, R79 ;  /* 0x00007610ff4f7816 */ /* 0x000fe4000000004f */
[----:B--2---:R-:W-:Y:S02]  /*20440*/  IADD3 R100, P3, PT, R36, R100, RZ ;  /* 0x0000006424647210 */ /* 0x004fe40007f7e0ff */
[----:B------:R-:W-:-:S02]  /*20450*/  PRMT R80, RZ, 0x7610, R80 ;  /* 0x00007610ff507816 */ /* 0x000fc40000000050 */
[----:B------:R0:W2:Y:S01]  /*20460*/  @!P2 LDG.E.U8 R79, desc[UR18][R58.64] ;  /* 0x000000123a4fa981 */ /* 0x0000a2000c1e1100 */
[----:B------:R-:W-:Y:S02]  /*20470*/  PRMT R81, RZ, 0x7610, R81 ;  /* 0x00007610ff517816 */ /* 0x000fe40000000051 */
[----:B------:R-:W-:Y:S02]  /*20480*/  PRMT R82, RZ, 0x7610, R82 ;  /* 0x00007610ff527816 */ /* 0x000fe40000000052 */
[C---:B------:R-:W-:Y:S02]  /*20490*/  IADD3 R98, P5, PT, R36.reuse, R98, RZ ;  /* 0x0000006224627210 */ /* 0x040fe40007fbe0ff */
[----:B------:R-:W-:-:S03]  /*204a0*/  IADD3 R102, P4, PT, R36, R102, RZ ;  /* 0x0000006624667210 */ /* 0x000fc60007f9e0ff */
[----:B------:R1:W-:Y:S01]  /*204b0*/  STL [R1+0x438], R98 ;  /* 0x0004386201007387 */ /* 0x0003e20000100800 */
[----:B0-----:R-:W-:-:S03]  /*204c0*/  @!P2 IMAD.MOV.U32 R58, RZ, RZ, R98 ;  /* 0x000000ffff3aa224 */ /* 0x001fc600078e0062 */
[----:B------:R-:W-:Y:S01]  /*204d0*/  STL [R1+0x468], R100 ;  /* 0x0004686401007387 */ /* 0x000fe20000100800 */
[----:B----4-:R-:W-:-:S03]  /*204e0*/  IMAD.X R107, R38, 0x1, R107, P5 ;  /* 0x00000001266b7824 */ /* 0x010fc600028e066b */
[----:B------:R-:W-:Y:S01]  /*204f0*/  STL [R1+0x440], R102 ;  /* 0x0004406601007387 */ /* 0x000fe20000100800 */
[----:B------:R-:W-:Y:S02]  /*20500*/  @!P2 IMAD.MOV.U32 R59, RZ, RZ, R107 ;  /* 0x000000ffff3ba224 */ /* 0x000fe400078e006b */
[C---:B------:R-:W-:Y:S01]  /*20510*/  IMAD.X R105, R38.reuse, 0x1, R105, P4 ;  /* 0x0000000126697824 */ /* 0x040fe200020e0669 */
[----:B------:R-:W-:Y:S04]  /*20520*/  STL [R1+0x434], R107 ;  /* 0x0004346b01007387 */ /* 0x000fe80000100800 */
[----:B------:R0:W-:Y:S01]  /*20530*/  STL [R1+0x43c], R105 ;  /* 0x00043c6901007387 */ /* 0x0001e20000100800 */
[----:B------:R-:W-:-:S03]  /*20540*/  IMAD.X R103, R38, 0x1, R103, P3 ;  /* 0x0000000126677824 */ /* 0x000fc600018e0667 */
[----:B-1----:R-:W4:Y:S04]  /*20550*/  LDL.LU R98, [R1+0x4b0] ;  /* 0x0004b00001627983 */ /* 0x002f280000300800 */
[----:B------:R1:W2:Y:S04]  /*20560*/  @!P2 LDG.E.U8 R80, desc[UR18][R58.64] ;  /* 0x000000123a50a981 */ /* 0x0002a8000c1e1100 */
[----:B------:R0:W-:Y:S01]  /*20570*/  STL [R1+0x464], R103 ;  /* 0x0004646701007387 */ /* 0x0001e20000100800 */
[----:B-1----:R-:W-:Y:S02]  /*20580*/  @!P2 IMAD.MOV.U32 R58, RZ, RZ, R102 ;  /* 0x000000ffff3aa224 */ /* 0x002fe400078e0066 */
[----:B------:R-:W-:-:S02]  /*20590*/  @!P2 IMAD.MOV.U32 R59, RZ, RZ, R105 ;  /* 0x000000ffff3ba224 */ /* 0x000fc400078e0069 */
[----:B0-----:R-:W2:Y:S04]  /*205a0*/  LDL.LU R105, [R1+0x520] ;  /* 0x0005200001697983 */ /* 0x001ea80000300800 */
[----:B------:R-:W2:Y:S04]  /*205b0*/  LDL.LU R102, [R1+0x478] ;  /* 0x0004780001667983 */ /* 0x000ea80000300800 */
[----:B------:R0:W2:Y:S04]  /*205c0*/  @!P2 LDG.E.U8 R81, desc[UR18][R58.64] ;  /* 0x000000123a51a981 */ /* 0x0000a8000c1e1100 */
[----:B------:R-:W2:Y:S01]  /*205d0*/  LDL.LU R107, [R1+0x51c] ;  /* 0x00051c00016b7983 */ /* 0x000ea20000300800 */
[----:B0-----:R-:W-:-:S02]  /*205e0*/  @!P2 IMAD.MOV.U32 R59, RZ, RZ, R103 ;  /* 0x000000ffff3ba224 */ /* 0x001fc400078e0067 */
[----:B------:R-:W-:Y:S01]  /*205f0*/  @!P2 IMAD.MOV.U32 R58, RZ, RZ, R100 ;  /* 0x000000ffff3aa224 */ /* 0x000fe200078e0064 */
[----:B------:R-:W2:Y:S04]  /*20600*/  LDL.LU R103, [R1+0x474] ;  /* 0x0004740001677983 */ /* 0x000ea80000300800 */
[----:B------:R-:W2:Y:S01]  /*20610*/  LDL.LU R100, [R1+0x4ac] ;  /* 0x0004ac0001647983 */ /* 0x000ea20000300800 */
[----:B------:R-:W-:Y:S02]  /*20620*/  IADD3 R101, P3, PT, R36, R101, RZ ;  /* 0x0000006524657210 */ /* 0x000fe40007f7e0ff */
[----:B------:R-:W-:Y:S01]  /*20630*/  PRMT R83, RZ, 0x7610, R83 ;  /* 0x00007610ff537816 */ /* 0x000fe20000000053 */
[----:B------:R0:W2:Y:S04]  /*20640*/  @!P2 LDG.E.U8 R82, desc[UR18][R58.64] ;  /* 0x000000123a52a981 */ /* 0x0000a8000c1e1100 */
        /* <DEDUP_REMOVED lines=10> */
[----:B------:R1:W-:Y:S02]  /*206f0*/  STS.U8 [R31+UR9+0xda00], R84 ;  /* 0x00da00541f007988 */ /* 0x0003e40008000009 */
[----:B-1----:R-:W-:-:S02]  /*20700*/  PRMT R84, RZ, 0x7610, R84 ;  /* 0x00007610ff547816 */ /* 0x002fc40000000054 */
[----:B------:R-:W-:Y:S01]  /*20710*/  STS.U8 [R31+UR9+0xd600], R116 ;  /* 0x00d600741f007988 */ /* 0x000fe20008000009 */
[C---:B---3--:R-:W-:Y:S02]  /*20720*/  IADD3 R108, P5, PT, R36.reuse, R108, RZ ;  /* 0x0000006c246c7210 */ /* 0x048fe40007fbe0ff */
[----:B------:R-:W-:-:S03]  /*20730*/  IADD3 R99, P4, PT, R36, R99, RZ ;  /* 0x0000006324637210 */ /* 0x000fc60007f9e0ff */
[----:B0-----:R-:W-:Y:S01]  /*20740*/  @!P2 IMAD.MOV.U32 R58, RZ, RZ, R108 ;  /* 0x000000ffff3aa224 */ /* 0x001fe200078e006c */
[----:B------:R-:W-:Y:S01]  /*20750*/  STL [R1+0x470], R108 ;  /* 0x0004706c01007387 */ /* 0x000fe20000100800 */
[----:B------:R-:W-:-:S03]  /*20760*/  IMAD.X R109, R38, 0x1, R109, P5 ;  /* 0x00000001266d7824 */ /* 0x000fc600028e066d */
[----:B------:R-:W-:Y:S01]  /*20770*/  STL [R1+0x4e8], R101 ;  /* 0x0004e86501007387 */ /* 0x000fe20000100800 */
[----:B------:R-:W-:-:S03]  /*20780*/  @!P2 IMAD.MOV.U32 R59, RZ, RZ, R109 ;  /* 0x000000ffff3ba224 */ /* 0x000fc600078e006d */
[----:B------:R0:W-:Y:S04]  /*20790*/  STL [R1+0x4a8], R99 ;  /* 0x0004a86301007387 */ /* 0x0001e80000100800 */
[----:B------:R-:W-:Y:S04]  /*207a0*/  STL [R1+0x46c], R109 ;  /* 0x00046c6d01007387 */ /* 0x000fe80000100800 */
[----:B------:R1:W3:Y:S01]  /*207b0*/  @!P2 LDG.E.U8 R83, desc[UR18][R58.64] ;  /* 0x000000123a53a981 */ /* 0x0002e2000c1e1100 */
[C---:B------:R-:W-:Y:S02]  /*207c0*/  IMAD.X R106, R38.reuse, 0x1, R106, P4 ;  /* 0x00000001266a7824 */ /* 0x040fe400020e066a */
[----:B------:R-:W-:-:S03]  /*207d0*/  IMAD.X R104, R38, 0x1, R104, P3 ;  /* 0x0000000126687824 */ /* 0x000fc600018e0668 */
[----:B------:R0:W-:Y:S01]  /*207e0*/  STL [R1+0x4a4], R106 ;  /* 0x0004a46a01007387 */ /* 0x0001e20000100800 */
[----:B-1----:R-:W-:Y:S02]  /*207f0*/  @!P2 IMAD.MOV.U32 R58, RZ, RZ, R99 ;  /* 0x000000ffff3aa224 */ /* 0x002fe400078e0063 */
[----:B------:R-:W-:Y:S01]  /*20800*/  @!P2 IMAD.MOV.U32 R59, RZ, RZ, R106 ;  /* 0x000000ffff3ba224 */ /* 0x000fe200078e006a */
[----:B------:R1:W-:Y:S04]  /*20810*/  STL [R1+0x4e4], R104 ;  /* 0x0004e46801007387 */ /* 0x0003e80000100800 */
[----:B0-----:R-:W3:Y:S04]  /*20820*/  LDL.LU R99, [R1+0x4f0] ;  /* 0x0004f00001637983 */ /* 0x001ee80000300800 */
[----:B------:R-:W3:Y:S04]  /*20830*/  LDL.LU R115, [R1+0x248] ;  /* 0x0002480001737983 */ /* 0x000ee80000300800 */
[----:B------:R0:W3:Y:S04]  /*20840*/  @!P2 LDG.E.U8 R84, desc[UR18][R58.64] ;  /* 0x000000123a54a981 */ /* 0x0000e8000c1e1100 */
[----:B------:R-:W3:Y:S01]  /*20850*/  LDL.LU R113, [R1+0x4b8] ;  /* 0x0004b80001717983 */ /* 0x000ee20000300800 */
[----:B0-----:R-:W-:-:S03]  /*20860*/  @!P2 IMAD.MOV.U32 R58, RZ, RZ, R101 ;  /* 0x000000ffff3aa224 */ /* 0x001fc600078e0065 */
[----:B------:R-:W3:Y:S04]  /*20870*/  LDL.LU R101, [R1+0x4ec] ;  /* 0x0004ec0001657983 */ /* 0x000ee80000300800 */
[----:B------:R-:W3:Y:S01]  /*20880*/  LDL.LU R116, [R1+0x244] ;  /* 0x0002440001747983 */ /* 0x000ee20000300800 */
[----:B------:R-:W-:-:S03]  /*20890*/  @!P2 IMAD.MOV.U32 R59, RZ, RZ, R104 ;  /* 0x000000ffff3ba224 */ /* 0x000fc600078e0068 */
[----:B------:R-:W3:Y:S04]  /*208a0*/  LDL.LU R114, [R1+0x4b4] ;  /* 0x0004b40001727983 */ /* 0x000ee80000300800 */
[----:B------:R-:W3:Y:S04]  /*208b0*/  LDL.LU R108, [R1+0x4f8] ;  /* 0x0004f800016c7983 */ /* 0x000ee80000300800 */
[----:B------:R-:W3:Y:S04]  /*208c0*/  LDL.LU R106, [R1+0x23c] ;  /* 0x00023c00016a7983 */ /* 0x000ee80000300800 */
[----:B-1----:R-:W3:Y:S01]  /*208d0*/  LDL.LU R104, [R1+0x480] ;  /* 0x0004800001687983 */ /* 0x002ee20000300800 */
[----:B------:R-:W-:-:S02]  /*208e0*/  PRMT R85, RZ, 0x7610, R85 ;  /* 0x00007610ff557816 */ /* 0x000fc40000000055 */
[----:B------:R-:W-:-:S04]  /*208f0*/  PRMT R87, RZ, 0x7610, R87 ;  /* 0x00007610ff577816 */ /* 0x000fc80000000057 */
[----:B------:R0:W3:Y:S01]  /*20900*/  @!P2 LDG.E.U8 R85, desc[UR18][R58.64] ;  /* 0x000000123a55a981 */ /* 0x0000e2000c1e1100 */
[----:B------:R-:W-:Y:S02]  /*20910*/  PRMT R86, RZ, 0x7610, R86 ;  /* 0x00007610ff567816 */ /* 0x000fe40000000056 */
[C---:B----4-:R-:W-:Y:S02]  /*20920*/  IADD3 R98, P4, PT, R36.reuse, R98, RZ ;  /* 0x0000006224627210 */ /* 0x050fe40007f9e0ff */
[C---:B--2---:R-:W-:Y:S02]  /*20930*/  IADD3 R105, P3, PT, R36.reuse, R105, RZ ;  /* 0x0000006924697210 */ /* 0x044fe40007f7e0ff */
[----:B------:R-:W-:-:S03]  /*20940*/  IADD3 R102, P5, PT, R36, R102, RZ ;  /* 0x0000006624667210 */ /* 0x000fc60007fbe0ff */
[----:B------:R-:W-:Y:S04]  /*20950*/  STL [R1+0x520], R105 ;  /* 0x0005206901007387 */ /* 0x000fe80000100800 */
[----:B------:R-:W-:Y:S01]  /*20960*/  STL [R1+0x4b0], R98 ;  /* 0x0004b06201007387 */ /* 0x000fe20000100800 */
[----:B------:R-:W-:-:S03]  /*20970*/  IMAD.X R107, R38, 0x1, R107, P3 ;  /* 0x00000001266b7824 */ /* 0x000fc600018e066b */
[----:B------:R-:W-:Y:S04]  /*20980*/  STL [R1+0x478], R102 ;  /* 0x0004786601007387 */ /* 0x000fe80000100800 */
[----:B------:R1:W-:Y:S01]  /*20990*/  STL [R1+0x51c], R107 ;  /* 0x00051c6b01007387 */ /* 0x0003e20000100800 */
[C---:B------:R-:W-:Y:S02]  /*209a0*/  IMAD.X R103, R38.reuse, 0x1, R103, P5 ;  /* 0x0000000126677824 */ /* 0x040fe400028e0667 */
[----:B------:R-:W-:-:S03]  /*209b0*/  IMAD.X R100, R38, 0x1, R100, P4 ;  /* 0x0000000126647824 */ /* 0x000fc600020e0664 */
[----:B------:R2:W-:Y:S04]  /*209c0*/  STL [R1+0x474], R103 ;  /* 0x0004746701007387 */ /* 0x0005e80000100800 */
[----:B------:R4:W-:Y:S04]  /*209d0*/  STL [R1+0x4ac], R100 ;  /* 0x0004ac6401007387 */ /* 0x0009e80000100800 */
[----:B------:R-:W3:Y:S01]  /*209e0*/  LDL.LU R109, [R1+0x4f4] ;  /* 0x0004f400016d7983 */ /* 0x000ee20000300800 */
[----:B0-----:R-:W-:Y:S02]  /*209f0*/  @!P2 IMAD.MOV.U32 R58, RZ, RZ, R105 ;  /* 0x000000ffff3aa224 */ /* 0x001fe400078e0069 */
[----:B------:R-:W-:-:S02]  /*20a00*/  @!P2 IMAD.MOV.U32 R59, RZ, RZ, R107 ;  /* 0x000000ffff3ba224 */ /* 0x000fc400078e006b */
[----:B-1----:R-:W3:Y:S04]  /*20a10*/  LDL.LU R107, [R1+0x238] ;  /* 0x00023800016b7983 */ /* 0x002ee80000300800 */
[----:B------:R0:W3:Y:S04]  /*20a20*/  @!P2 LDG.E.U8 R87, desc[UR18][R58.64] ;  /* 0x000000123a57a981 */ /* 0x0000e8000c1e1100 */
[----:B------:R-:W3:Y:S01]  /*20a30*/  LDL.LU R105, [R1+0x47c] ;  /* 0x00047c0001697983 */ /* 0x000ee20000300800 */
[----:B0-----:R-:W-:Y:S02]  /*20a40*/  @!P2 IMAD.MOV.U32 R58, RZ, RZ, R102 ;  /* 0x000000ffff3aa224 */ /* 0x001fe400078e0066 */
[----:B------:R-:W-:-:S02]  /*20a50*/  @!P2 IMAD.MOV.U32 R59, RZ, RZ, R103 ;  /* 0x000000ffff3ba224 */ /* 0x000fc400078e0067 */
[----:B--2---:R-:W2:Y:S01]  /*20a60*/  LDL.LU R103, [R1+0x4bc] ;  /* 0x0004bc0001677983 */ /* 0x004ea20000300800 */
[----:B------:R-:W-:-:S03]  /*20a70*/  PRMT R88, RZ, 0x7610, R88 ;  /* 0x00007610ff587816 */ /* 0x000fc60000000058 */
[----:B------:R-:W2:Y:S04]  /*20a80*/  LDL.LU R102, [R1+0x4c0] ;  /* 0x0004c00001667983 */ /* 0x000ea80000300800 */
[----:B------:R0:W2:Y:S02]  /*20a90*/  @!P2 LDG.E.U8 R86, desc[UR18][R58.64] ;  /* 0x000000123a56a981 */ /* 0x0000a4000c1e1100 */
[----:B0-----:R-:W-:Y:S02]  /*20aa0*/  @!P2 IMAD.MOV.U32 R59, RZ, RZ, R100 ;  /* 0x000000ffff3ba224 */ /* 0x001fe400078e0064 */
[----:B------:R-:W-:Y:S01]  /*20ab0*/  @!P2 IMAD.MOV.U32 R58, RZ, RZ, R98 ;  /* 0x000000ffff3aa224 */ /* 0x000fe200078e0062 */
[----:B----4-:R-:W4:Y:S04]  /*20ac0*/  LDL.LU R100, [R1+0x234] ;  /* 0x0002340001647983 */ /* 0x010f280000300800 */
[----:B------:R-:W4:Y:S04]  /*20ad0*/  LDL.LU R98, [R1+0x230] ;  /* 0x0002300001627983 */ /* 0x000f280000300800 */
[----:B------:R0:W4:Y:S01]  /*20ae0*/  @!P2 LDG.E.U8 R88, desc[UR18][R58.64] ;  /* 0x000000123a58a981 */ /* 0x000122000c1e1100 */
[----:B---3--:R-:W-:-:S02]  /*20af0*/  IADD3 R99, P4, PT, R36, R99, RZ ;  /* 0x0000006324637210 */ /* 0x008fc40007f9e0ff */
[----:B------:R-:W-:-:S03]  /*20b00*/  IADD3 R115, P3, PT, R36, R115, RZ ;  /* 0x0000007324737210 */ /* 0x000fc60007f7e0ff */
[----:B------:R-:W-:Y:S01]  /*20b10*/  STL [R1+0x4f0], R99 ;  /* 0x0004f06301007387 */ /* 0x000fe20000100800 */
[----:B------:R-:W-:-:S03]  /*20b20*/  IADD3 R113, P5, PT, R36, R113, RZ ;  /* 0x0000007124717210 */ /* 0x000fc60007fbe0ff */
[----:B------:R-:W-:Y:S01]  /*20b30*/  STL [R1+0x248], R115 ;  /* 0x0002487301007387 */ /* 0x000fe20000100800 */
[----:B------:R-:W-:-:S03]  /*20b40*/  IMAD.X R101, R38, 0x1, R101, P4 ;  /* 0x0000000126657824 */ /* 0x000fc600020e0665 */
[----:B------:R-:W-:Y:S01]  /*20b50*/  STL [R1+0x4b8], R113 ;  /* 0x0004b87101007387 */ /* 0x000fe20000100800 */
[----:B------:R-:W-:-:S03]  /*20b60*/  IMAD.X R116, R38, 0x1, R116, P3 ;  /* 0x0000000126747824 */ /* 0x000fc600018e0674 */
[----:B------:R1:W-:Y:S01]  /*20b70*/  STL [R1+0x4ec], R101 ;  /* 0x0004ec6501007387 */ /* 0x0003e20000100800 */
[----:B0-----:R-:W-:-:S03]  /*20b80*/  @!P2 IMAD.MOV.U32 R59, RZ, RZ, R101 ;  /* 0x000000ffff3ba224 */ /* 0x001fc600078e0065 */
[----:B------:R0:W-:Y:S01]  /*20b90*/  STL [R1+0x244], R116 ;  /* 0x0002447401007387 */ /* 0x0001e20000100800 */
[----:B------:R-:W-:-:S03]  /*20ba0*/  @!P2 IMAD.MOV.U32 R58, RZ, RZ, R99 ;  /* 0x000000ffff3aa224 */ /* 0x000fc600078e0063 */
[----:B-1----:R-:W3:Y:S04]  /*20bb0*/  LDL.LU R101, [R1+0x228] ;  /* 0x0002280001657983 */ /* 0x002ee80000300800 */
[----:B------:R-:W3:Y:S01]  /*20bc0*/  LDL.LU R99, [R1+0x22c] ;  /* 0x00022c0001637983 */ /* 0x000ee20000300800 */
[----:B------:R-:W-:Y:S02]  /*20bd0*/  PRMT R90, RZ, 0x7610, R90 ;  /* 0x00007610ff5a7816 */ /* 0x000fe4000000005a */
[----:B------:R-:W-:Y:S01]  /*20be0*/  PRMT R91, RZ, 0x7610, R91 ;  /* 0x00007610ff5b7816 */ /* 0x000fe2000000005b */
[----:B------:R-:W-:-:S03]  /*20bf0*/  IMAD.X R114, R38, 0x1, R114, P5 ;  /* 0x0000000126727824 */ /* 0x000fc600028e0672 */
[----:B------:R1:W3:Y:S01]  /*20c00*/  @!P2 LDG.E.U8 R90, desc[UR18][R58.64] ;  /* 0x000000123a5aa981 */ /* 0x0002e2000c1e1100 */
[C---:B------:R-:W-:Y:S02]  /*20c10*/  IADD3 R108, P4, PT, R36.reuse, R108, RZ ;  /* 0x0000006c246c7210 */ /* 0x040fe40007f9e0ff */
[----:B------:R-:W-:Y:S01]  /*20c20*/  PRMT R89, RZ, 0x7610, R89 ;  /* 0x00007610ff597816 */ /* 0x000fe20000000059 */
[----:B-1----:R-:W-:Y:S02]  /*20c30*/  @!P2 IMAD.MOV.U32 R58, RZ, RZ, R115 ;  /* 0x000000ffff3aa224 */ /* 0x002fe400078e0073 */
[----:B------:R-:W-:Y:S01]  /*20c40*/  @!P2 IMAD.MOV.U32 R59, RZ, RZ, R116 ;  /* 0x000000ffff3ba224 */ /* 0x000fe200078e0074 */
[----:B------:R-:W-:-:S04]  /*20c50*/  IADD3 R106, P3, PT, R36, R106, RZ ;  /* 0x0000006a246a7210 */ /* 0x000fc80007f7e0ff */
[----:B------:R1:W3:Y:S01]  /*20c60*/  @!P2 LDG.E.U8 R91, desc[UR18][R58.64] ;  /* 0x000000123a5ba981 */ /* 0x0002e2000c1e1100 */
[----:B------:R-:W-:Y:S01]  /*20c70*/  PRMT R93, RZ, 0x7610, R93 ;  /* 0x00007610ff5d7816 */ /* 0x000fe2000000005d */
[----:B-1----:R-:W-:Y:S02]  /*20c80*/  @!P2 IMAD.MOV.U32 R58, RZ, RZ, R113 ;  /* 0x000000ffff3aa224 */ /* 0x002fe400078e0071 */
[----:B------:R-:W-:Y:S01]  /*20c90*/  @!P2 IMAD.MOV.U32 R59, RZ, RZ, R114 ;  /* 0x000000ffff3ba224 */ /* 0x000fe200078e0072 */
[----:B------:R-:W-:-:S04]  /*20ca0*/  IADD3 R104, P5, PT, R36, R104, RZ ;  /* 0x0000006824687210 */ /* 0x000fc80007fbe0ff */
[----:B------:R1:W3:Y:S01]  /*20cb0*/  @!P2 LDG.E.U8 R89, desc[UR18][R58.64] ;  /* 0x000000123a59a981 */ /* 0x0002e2000c1e1100 */
[----:B------:R-:W-:Y:S01]  /*20cc0*/  PRMT R94, RZ, 0x7610, R94 ;  /* 0x00007610ff5e7816 */ /* 0x000fe2000000005e */
[----:B-1----:R-:W-:Y:S01]  /*20cd0*/  @!P2 IMAD.MOV.U32 R58, RZ, RZ, R108 ;  /* 0x000000ffff3aa224 */ /* 0x002fe200078e006c */
[----:B------:R-:W-:Y:S02]  /*20ce0*/  PRMT R92, RZ, 0x7610, R92 ;  /* 0x00007610ff5c7816 */ /* 0x000fe4000000005c */
[----:B------:R-:W-:Y:S01]  /*20cf0*/  PRMT R96, RZ, 0x7610, R96 ;  /* 0x00007610ff607816 */ /* 0x000fe20000000060 */
[----:B------:R-:W-:-:S04]  /*20d00*/  IMAD.X R109, R38, 0x1, R109, P4 ;  /* 0x00000001266d7824 */ /* 0x000fc800020e066d */
[----:B------:R-:W-:Y:S02]  /*20d10*/  @!P2 IMAD.MOV.U32 R59, RZ, RZ, R109 ;  /* 0x000000ffff3ba224 */ /* 0x000fe400078e006d */
[----:B------:R-:W-:-:S03]  /*20d20*/  IMAD.X R107, R38, 0x1, R107, P3 ;  /* 0x00000001266b7824 */ /* 0x000fc600018e066b */
[----:B------:R1:W3:Y:S01]  /*20d30*/  @!P2 LDG.E.U8 R93, desc[UR18][R58.64] ;  /* 0x000000123a5da981 */ /* 0x0002e2000c1e1100 */
[----:B------:R-:W-:Y:S02]  /*20d40*/  IMAD.X R105, R38, 0x1, R105, P5 ;  /* 0x0000000126697824 */ /* 0x000fe400028e0669 */
[----:B-1----:R-:W-:Y:S02]  /*20d50*/  @!P2 IMAD.MOV.U32 R58, RZ, RZ, R106 ;  /* 0x000000ffff3aa224 */ /* 0x002fe400078e006a */
[----:B------:R-:W-:-:S05]  /*20d60*/  @!P2 IMAD.MOV.U32 R59, RZ, RZ, R107 ;  /* 0x000000ffff3ba224 */ /* 0x000fca00078e006b */
[----:B------:R1:W3:Y:S01]  /*20d70*/  @!P2 LDG.E.U8 R94, desc[UR18][R58.64] ;  /* 0x000000123a5ea981 */ /* 0x0002e2000c1e1100 */
[----:B--2---:R-:W-:-:S05]  /*20d80*/  IADD3 R102, P5, PT, R36, R102, RZ ;  /* 0x0000006624667210 */ /* 0x004fca0007fbe0ff */
[----:B------:R-:W-:Y:S02]  /*20d90*/  IMAD.X R103, R38, 0x1, R103, P5 ;  /* 0x0000000126677824 */ /* 0x000fe400028e0667 */
[----:B-1----:R-:W-:Y:S02]  /*20da0*/  @!P2 IMAD.MOV.U32 R58, RZ, RZ, R104 ;  /* 0x000000ffff3aa224 */ /* 0x002fe400078e0068 */
[----:B------:R-:W-:-:S05]  /*20db0*/  @!P2 IMAD.MOV.U32 R59, RZ, RZ, R105 ;  /* 0x000000ffff3ba224 */ /* 0x000fca00078e0069 */
[----:B------:R1:W2:Y:S01]  /*20dc0*/  @!P2 LDG.E.U8 R92, desc[UR18][R58.64] ;  /* 0x000000123a5ca981 */ /* 0x0002a2000c1e1100 */
[C---:B----4-:R-:W-:Y:S02]  /*20dd0*/  IADD3 R100, P4, PT, R36.reuse, R100, RZ ;  /* 0x0000006424647210 */ /* 0x050fe40007f9e0ff */
[----:B------:R-:W-:Y:S02]  /*20de0*/  PRMT R97, RZ, 0x7610, R97 ;  /* 0x00007610ff617816 */ /* 0x000fe40000000061 */
[----:B------:R-:W-:Y:S01]  /*20df0*/  IADD3 R98, P3, PT, R36, R98, RZ ;  /* 0x0000006224627210 */ /* 0x000fe20007f7e0ff */
[----:B-1----:R-:W-:Y:S02]  /*20e00*/  @!P2 IMAD.MOV.U32 R58, RZ, RZ, R102 ;  /* 0x000000ffff3aa224 */ /* 0x002fe400078e0066 */
[----:B------:R-:W-:-:S05]  /*20e10*/  @!P2 IMAD.MOV.U32 R59, RZ, RZ, R103 ;  /* 0x000000ffff3ba224 */ /* 0x000fca00078e0067 */
[----:B------:R1:W4:Y:S01]  /*20e20*/  @!P2 LDG.E.U8 R96, desc[UR18][R58.64] ;  /* 0x000000123a60a981 */ /* 0x000322000c1e1100 */
[----:B------:R-:W-:Y:S01]  /*20e30*/  PRMT R95, RZ, 0x7610, R95 ;  /* 0x00007610ff5f7816 */ /* 0x000fe2000000005f */
[----:B-1----:R-:W-:Y:S02]  /*20e40*/  @!P2 IMAD.MOV.U32 R58, RZ, RZ, R100 ;  /* 0x000000ffff3aa224 */ /* 0x002fe400078e0064 */
[----:B---3--:R-:W-:-:S04]  /*20e50*/  IMAD.X R101, R38, 0x1, R101, P4 ;  /* 0x0000000126657824 */ /* 0x008fc800020e0665 */
[----:B------:R-:W-:Y:S02]  /*20e60*/  @!P2 IMAD.MOV.U32 R59, RZ, RZ, R101 ;  /* 0x000000ffff3ba224 */ /* 0x000fe400078e0065 */
[----:B------:R-:W-:-:S03]  /*20e70*/  IMAD.X R99, R38, 0x1, R99, P3 ;  /* 0x0000000126637824 */ /* 0x000fc600018e0663 */
[----:B------:R1:W3:Y:S02]  /*20e80*/  @!P2 LDG.E.U8 R97, desc[UR18][R58.64] ;  /* 0x000000123a61a981 */ /* 0x0002e4000c1e1100 */
[----:B-1----:R-:W-:Y:S02]  /*20e90*/  @!P2 IMAD.MOV.U32 R58, RZ, RZ, R98 ;  /* 0x000000ffff3aa224 */ /* 0x002fe400078e0062 */
[----:B------:R-:W-:-:S05]  /*20ea0*/  @!P2 IMAD.MOV.U32 R59, RZ, RZ, R99 ;  /* 0x000000ffff3ba224 */ /* 0x000fca00078e0063 */
[----:B------:R-:W3:Y:S04]  /*20eb0*/  @!P2 LDG.E.U8 R95, desc[UR18][R58.64] ;  /* 0x000000123a5fa981 */ /* 0x000ee8000c1e1100 */
[----:B------:R0:W-:Y:S04]  /*20ec0*/  STL [R1+0x4b4], R114 ;  /* 0x0004b47201007387 */ /* 0x0001e80000100800 */
[----:B------:R0:W-:Y:S04]  /*20ed0*/  STS.U8 [R31+UR9+0xc200], R153 ;  /* 0x00c200991f007988 */ /* 0x0001e80008000009 */
[----:B------:R0:W-:Y:S04]  /*20ee0*/  STS.U8 [R31+UR9+0xc600], R144 ;  /* 0x00c600901f007988 */ /* 0x0001e80008000009 */
[----:B------:R0:W-:Y:S04]  /*20ef0*/  STS.U8 [R31+UR9+0xca00], R137 ;  /* 0x00ca00891f007988 */ /* 0x0001e80008000009 */
[----:B------:R0:W-:Y:S04]  /*20f00*/  STS.U8 [R31+UR9+0xce00], R129 ;  /* 0x00ce00811f007988 */ /* 0x0001e80008000009 */
[----:B------:R0:W-:Y:S04]  /*20f10*/  STS.U8 [R31+UR9+0xd200], R122 ;  /* 0x00d2007a1f007988 */ /* 0x0001e80008000009 */
[----:B------:R0:W-:Y:S04]  /*20f20*/  STL [R1+0x4f8], R108 ;  /* 0x0004f86c01007387 */ /* 0x0001e80000100800 */
        /* <DEDUP_REMOVED lines=56> */
[----:B--2---:R0:W-:Y:S04]  /*212b0*/  STS.U8 [R34+UR9+0xf380], R92 ;  /* 0x00f3805c22007988 */ /* 0x0041e80008000009 */
[----:B----4-:R0:W-:Y:S04]  /*212c0*/  STS.U8 [R34+UR9+0xf780], R96 ;  /* 0x00f7806022007988 */ /* 0x0101e80008000009 */
[----:B------:R0:W-:Y:S04]  /*212d0*/  STL [R1+0x238], R107 ;  /* 0x0002386b01007387 */ /* 0x0001e80000100800 */
[----:B------:R0:W-:Y:S04]  /*212e0*/  STL [R1+0x47c], R105 ;  /* 0x00047c6901007387 */ /* 0x0001e80000100800 */
[----:B------:R0:W-:Y:S04]  /*212f0*/  STL [R1+0x4c0], R102 ;  /* 0x0004c06601007387 */ /* 0x0001e80000100800 */
[----:B------:R0:W-:Y:S04]  /*21300*/  STL [R1+0x230], R98 ;  /* 0x0002306201007387 */ /* 0x0001e80000100800 */
[----:B---3--:R0:W-:Y:S04]  /*21310*/  STS.U8 [R34+UR9+0xfb80], R97 ;  /* 0x00fb806122007988 */ /* 0x0081e80008000009 */
[----:B------:R0:W-:Y:S04]  /*21320*/  STL [R1+0x234], R100 ;  /* 0x0002346401007387 */ /* 0x0001e80000100800 */
[----:B------:R0:W-:Y:S04]  /*21330*/  STL [R1+0x4bc], R103 ;  /* 0x0004bc6701007387 */ /* 0x0001e80000100800 */
[----:B------:R0:W-:Y:S01]  /*21340*/  STS.U8 [R34+UR9+0xff80], R95 ;  /* 0x00ff805f22007988 */ /* 0x0001e20008000009 */
[----:B------:R1:W-:Y:S06]  /*21350*/  MEMBAR.ALL.CTA ;  /* 0x0000000000007992 */ /* 0x0003ec0000008000 */
[----:B-1----:R-:W1:Y:S04]  /*21360*/  FENCE.VIEW.ASYNC.S ;  /* 0x00000000000073c6 */ /* 0x002e680000000000 */
[----:B------:R0:W-:Y:S04]  /*21370*/  STL [R1+0x228], R101 ;  /* 0x0002286501007387 */ /* 0x0001e80000100800 */
[----:B------:R0:W-:Y:S01]  /*21380*/  STL [R1+0x22c], R99 ;  /* 0x00022c6301007387 */ /* 0x0001e20000100800 */
[----:B------:R-:W-:Y:S01]  /*21390*/  ULEA UR6, UR11, UR9, 0x3 ;  /* 0x000000090b067291 */ /* 0x000fe2000f8e18ff */
[----:B------:R-:W-:-:S03]  /*213a0*/  UMOV UR4, UR5 ;  /* 0x0000000500047c82 */ /* 0x000fc60008000000 */
[----:B------:R-:W-:Y:S01]  /*213b0*/  UIADD3 UR6, UPT, UPT, UR6, 0x10000, URZ ;  /* 0x0001000006067890 */ /* 0x000fe2000fffe0ff */
[----:B-1----:R-:W-:Y:S06]  /*213c0*/  BAR.SYNC.DEFER_BLOCKING 0x0 ;  /* 0x0000000000007b1d */ /* 0x002fec0000010000 */
[----:B------:R-:W-:Y:S05]  /*213d0*/  @P0 BRA `(.L_x_9) ;  /* 0x0000000000480947 */ /* 0x000fea0003800000 */
[----:B------:R-:W-:Y:S01]  /*213e0*/  UMOV UR13, 0x40004040 ;  /* 0x40004040000d7882 */ /* 0x000fe20000000000 */
[----:B------:R-:W-:Y:S01]  /*213f0*/  UMOV UR15, 0x40004040 ;  /* 0x40004040000f7882 */ /* 0x000fe20000000000 */
[----:B------:R-:W-:Y:S01]  /*21400*/  UMOV UR16, 0x0 ;  /* 0x0000000000107882 */ /* 0x000fe20000000000 */
[----:B------:R-:W-:Y:S01]  /*21410*/  UMOV UR17, 0x8208490 ;  /* 0x0820849000117882 */ /* 0x000fe20000000000 */
[----:B------:R-:W-:Y:S01]  /*21420*/  UMOV UR32, 0x0 ;  /* 0x0000000000207882 */ /* 0x000fe20000000000 */
[----:B------:R-:W-:Y:S01]  /*21430*/  UMOV UR33, 0x8208490 ;  /* 0x0820849000217882 */ /* 0x000fe20000000000 */
[----:B------:R-:W-:Y:S01]  /*21440*/  UMOV UR34, 0x0 ;  /* 0x0000000000227882 */ /* 0x000fe20000000000 */
[----:B------:R-:W-:Y:S01]  /*21450*/  UMOV UR35, 0x8208490 ;  /* 0x0820849000237882 */ /* 0x000fe20000000000 */
[----:B------:R-:W-:Y:S01]  /*21460*/  UMOV UR7, URZ ;  /* 0x000000ff00077c82 */ /* 0x000fe20008000000 */
[----:B------:R1:W-:Y:S01]  /*21470*/  UTCQMMA gdesc[UR12], gdesc[UR14], tmem[UR8], tmem[UR16], idesc[UR17], UPT ;  /* 0x00ff100e0c0075ea */ /* 0x0003e2000b800308 */
        /* <DEDUP_REMOVED lines=8> */
.L_x_9:
[----:B0-----:R-:W2:Y:S04]  /*21500*/  LDL R40, [R1+0x7d4] ;  /* 0x0007d40001287983 */ /* 0x001ea80000100800 */
[----:B------:R-:W2:Y:S01]  /*21510*/  LDL.LU R39, [R1+0x7c8] ;  /* 0x0007c80001277983 */ /* 0x000ea20000300800 */
[----:B------:R-:W-:-:S04]  /*21520*/  UIADD3 UR11, UPT, UPT, UR11, 0x1, URZ ;  /* 0x000000010b0b7890 */ /* 0x000fc8000fffe0ff */
[----:B------:R-:W-:-:S04]  /*21530*/  UISETP.GT.AND UP1, UPT, UR11, 0x1, UPT ;  /* 0x000000010b00788c */ /* 0x000fc8000bf24270 */
[----:B-1----:R-:W-:Y:S02]  /*21540*/  USEL UR5, URZ, 0x1, !UP1 ;  /* 0x00000001ff057887 */ /* 0x002fe4000c800000 */
[----:B------:R-:W-:Y:S02]  /*21550*/  USEL UR11, UR11, URZ, !UP1 ;  /* 0x000000ff0b0b7287 */ /* 0x000fe4000c800000 */
[----:B------:R-:W-:Y:S01]  /*21560*/  ULOP3.LUT UR5, UR4, UR5, URZ, 0x3c, !UPT ;  /* 0x0000000504057292 */ /* 0x000fe2000f8e3cff */
[----:B--2---:R-:W-:Y:S02]  /*21570*/  ISETP.NE.U32.AND P2, PT, R39, R40, PT ;  /* 0x000000282700720c */ /* 0x004fe40003f45070 */
[----:B------:R-:W2:Y:S01]  /*21580*/  LDL.LU R40, [R1+0x7cc] ;  /* 0x0007cc0001287983 */ /* 0x000ea20000300800 */
[----:B------:R-:W-:-:S03]  /*21590*/  IMAD.U32 R39, RZ, RZ, UR4 ;  /* 0x00000004ff277e24 */ /* 0x000fc6000f8e00ff */
[----:B--2---:R1:W-:Y:S07]  /*215a0*/  STL [R1+0x7c8], R40 ;  /* 0x0007c82801007387 */ /* 0x0043ee0000100800 */
[----:B------:R-:W-:Y:S05]  /*215b0*/  @P2 BRA `(.L_x_10) ;  /* 0xffffff4400c42947 */ /* 0x000fea000383ffff */
.L_x_7:
[----:B------:R-:W2:Y:S01]  /*215c0*/  LDL.LU R43, [R1+0x8a4] ;  /* 0x0008a400012b7983 */ /* 0x000ea20000300800 */
[----:B0-----:R-:W0:Y:S01]  /*215d0*/  LDC R44, c[0x0][0x3a0] ;  /* 0x0000e800ff2c7b82 */ /* 0x001e220000000800 */
[----:B------:R-:W3:Y:S02]  /*215e0*/  LDCU UR5, c[0x0][0x3b8] ;  /* 0x00007700ff0577ac */ /* 0x000ee40008000800 */
[----:B------:R-:W4:Y:S01]  /*215f0*/  LDL.LU R42, [R1+0x8e8] ;  /* 0x0008e800012a7983 */ /* 0x000f220000300800 */
[----:B------:R-:W2:Y:S03]  /*21600*/  LDCU UR7, c[0x0][0x3b4] ;  /* 0x00007680ff0777ac */ /* 0x000ea60008000800 */
[----:B------:R-:W4:Y:S01]  /*21610*/  LDL.LU R41, [R1+0x8e4] ;  /* 0x0008e40001297983 */ /* 0x000f220000300800 */
[----:B------:R-:W1:Y:S03]  /*21620*/  LDCU.128 UR12, c[0x0][0x390] ;  /* 0x00007200ff0c77ac */ /* 0x000e660008000c00 */
[----:B-1----:R-:W4:Y:S01]  /*21630*/  LDL.LU R40, [R1+0x8e0] ;  /* 0x0008e00001287983 */ /* 0x002f220000300800 */
[----:B---3-5:R-:W-:-:S04]  /*21640*/  IMAD R4, R0, UR5, RZ ;  /* 0x0000000500047c24 */ /* 0x028fc8000f8e02ff */
[----:B------:R-:W-:Y:S02]  /*21650*/  VIADD R5, R4, UR5 ;  /* 0x0000000504057c36 */ /* 0x000fe40008000000 */
[----:B0-----:R-:W-:Y:S02]  /*21660*/  VIADD R44, R44, 0x7f ;  /* 0x0000007f2c2c7836 */ /* 0x001fe40000000000 */
[----:B------:R-:W-:-:S03]  /*21670*/  VIADD R6, R5, UR5 ;  /* 0x0000000505067c36 */ /* 0x000fc60008000000 */
[----:B------:R-:W-:Y:S01]  /*21680*/  ISETP.GE.AND P6, PT, R44, 0x80, PT ;  /* 0x000000802c00780c */ /* 0x000fe20003fc6270 */
[----:B------:R-:W-:-:S04]  /*21690*/  VIADD R7, R6, UR5 ;  /* 0x0000000506077c36 */ /* 0x000fc80008000000 */
[----:B------:R-:W-:-:S04]  /*216a0*/  VIADD R8, R7, UR5 ;  /* 0x0000000507087c36 */ /* 0x000fc80008000000 */
[----:B------:R-:W-:Y:S02]  /*216b0*/  VIADD R9, R8, UR5 ;  /* 0x0000000508097c36 */ /* 0x000fe40008000000 */
[C---:B--2---:R-:W-:Y:S01]  /*216c0*/  IMAD R2, R43.reuse, UR7, RZ ;  /* 0x000000072b027c24 */ /* 0x044fe2000f8e02ff */
[----:B------:R-:W-:-:S04]  /*216d0*/  ISETP.GE.AND P2, PT, R43, UR14, PT ;  /* 0x0000000e2b007c0c */ /* 0x000fc8000bf46270 */
[----:B------:R-:W-:Y:S02]  /*216e0*/  IADD3 R3, P4, PT, R2, UR12, RZ ;  /* 0x0000000c02037c10 */ /* 0x000fe4000ff9e0ff */
[----:B----4-:R-:W-:Y:S02]  /*216f0*/  ISETP.LT.AND P5, PT, R42, UR15, !P2 ;  /* 0x0000000f2a007c0c */ /* 0x010fe4000d7a1270 */
[----:B------:R-:W-:Y:S02]  /*21700*/  ISETP.LT.AND P0, PT, R41, UR15, !P2 ;  /* 0x0000000f29007c0c */ /* 0x000fe4000d701270 */
[----:B------:R-:W-:Y:S02]  /*21710*/  LEA.HI.X.SX32 R2, R2, UR13, 0x1, P4 ;  /* 0x0000000d02027c11 */ /* 0x000fe4000a0f0eff */
[----:B------:R-:W-:Y:S01]  /*21720*/  ISETP.LT.AND P3, PT, R40, UR15, !P2 ;  /* 0x0000000f28007c0c */ /* 0x000fe2000d761270 */
[----:B------:R-:W-:-:S12]  /*21730*/  @!P6 BRA `(.L_x_11) ;  /* 0x000000000010e947 */ /* 0x000fd80003800000 */
[----:B------:R-:W-:-:S06]  /*21740*/  USHF.L.U32 UR4, UR4, 0x1f, URZ ;  /* 0x0000001f04047899 */ /* 0x000fcc00080006ff */
[----:B------:R-:W-:-:S04]  /*21750*/  IMAD.U32 R10, RZ, RZ, UR4 ;  /* 0x00000004ff0a7e24 */ /* 0x000fc8000f8e00ff */
[----:B------:R-:W0:Y:S02]  /*21760*/  SYNCS.PHASECHK.TRANS64.TRYWAIT P4, [UR6], R10 ;  /* 0x0000000aff0075a7 */ /* 0x000e240008081106 */
[----:B0-----:R-:W-:Y:S05]  /*21770*/  @!P4 BRA `(.L_x_12) ;  /* 0x000000480000c947 */ /* 0x001fea0003800000 */
.L_x_11:
[----:B------:R-:W-:Y:S01]  /*21780*/  BAR.SYNC.DEFER_BLOCKING 0x0 ;  /* 0x0000000000007b1d */ /* 0x000fe20000010000 */
[CC--:B------:R-:W-:Y:S01]  /*21790*/  IADD3 R154, P4, PT, R4.reuse, R3.reuse, RZ ;  /* 0x00000003049a7210 */ /* 0x0c0fe20007f9e0ff */
[----:B------:R-:W-:Y:S01]  /*217a0*/  VIADD R10, R9, UR5 ;  /* 0x00000005090a7c36 */ /* 0x000fe20008000000 */
[CC--:B------:R-:W-:Y:S02]  /*217b0*/  IADD3 R158, P6, PT, R5.reuse, R3.reuse, RZ ;  /* 0x00000003059e7210 */ /* 0x0c0fe40007fde0ff */
[-C--:B------:R-:W-:Y:S01]  /*217c0*/  LEA.HI.X.SX32 R155, R4, R2.reuse, 0x1, P4 ;  /* 0x00000002049b7211 */ /* 0x080fe200020f0eff */
[----:B------:R-:W-:Y:S01]  /*217d0*/  VIADD R4, R10, UR5 ;  /* 0x000000050a047c36 */ /* 0x000fe20008000000 */
[-C--:B------:R-:W-:Y:S01]  /*217e0*/  IADD3 R152, P4, PT, R6, R3.reuse, RZ ;  /* 0x0000000306987210 */ /* 0x080fe20007f9e0ff */
[----:B------:R-:W0:Y:S01]  /*217f0*/  LDCU UR4, c[0x0][0x39c] ;  /* 0x00007380ff0477ac */ /* 0x000e220008000800 */
[-C--:B------:R-:W-:Y:S01]  /*21800*/  LEA.HI.X.SX32 R159, R5, R2.reuse, 0x1, P6 ;  /* 0x00000002059f7211 */ /* 0x080fe200030f0eff */
[----:B------:R-:W-:Y:S01]  /*21810*/  VIADD R5, R4, UR5 ;  /* 0x0000000504057c36 */ /* 0x000fe20008000000 */
[-C--:B------:R-:W-:Y:S01]  /*21820*/  LEA.HI.X.SX32 R153, R6, R2.reuse, 0x1, P4 ;  /* 0x0000000206997211 */ /* 0x080fe200020f0eff */
[----:B------:R-:W1:Y:S01]  /*21830*/  LDCU UR6, c[0x0][0x39c] ;  /* 0x00007380ff0677ac */ /* 0x000e620008000800 */
[CC--:B------:R-:W-:Y:S01]  /*21840*/  IADD3 R134, P4, PT, R8.reuse, R3.reuse, RZ ;  /* 0x0000000308867210 */ /* 0x0c0fe20007f9e0ff */
[----:B------:R-:W-:Y:S01]  /*21850*/  VIADD R6, R5, UR5 ;  /* 0x0000000505067c36 */ /* 0x000fe20008000000 */
[-C--:B------:R-:W-:Y:S01]  /*21860*/  IADD3 R150, P6, PT, R7, R3.reuse, RZ ;  /* 0x0000000307967210 */ /* 0x080fe20007fde0ff */
[----:B------:R-:W2:Y:S01]  /*21870*/  LDCU UR7, c[0x0][0x39c] ;  /* 0x00007380ff0777ac */ /* 0x000ea20008000800 */
[----:B------:R-:W-:Y:S01]  /*21880*/  LEA.HI.X.SX32 R135, R8, R2, 0x1, P4 ;  /* 0x0000000208877211 */ /* 0x000fe200020f0eff */
[----:B------:R-:W-:Y:S01]  /*21890*/  VIADD R11, R6, UR5 ;  /* 0x00000005060b7c36 */ /* 0x000fe20008000000 */
[----:B------:R-:W-:-:S02]  /*218a0*/  IADD3 R132, P4, PT, R10, R3, RZ ;  /* 0x000000030a847210 */ /* 0x000fc40007f9e0ff */
[-C--:B------:R-:W-:Y:S01]  /*218b0*/  LEA.HI.X.SX32 R151, R7, R2.reuse, 0x1, P6 ;  /* 0x0000000207977211 */ /* 0x080fe200030f0eff */
[----:B------:R-:W-:Y:S01]  /*218c0*/  VIADD R8, R11, UR5 ;  /* 0x000000050b087c36 */ /* 0x000fe20008000000 */
[----:B------:R-:W-:Y:S01]  /*218d0*/  LEA.HI.X.SX32 R133, R10, R2, 0x1, P4 ;  /* 0x000000020a857211 */ /* 0x000fe200020f0eff */
[----:B------:R-:W3:Y:S02]  /*218e0*/  @!P1 SYNCS.CCTL.IV [UR9+0x10000] ;  /* 0x01000000ff0099b1 */ /* 0x000ee40008000009 */
[----:B---3--:R-:W-:Y:S01]  /*218f0*/  BAR.SYNC.DEFER_BLOCKING 0x0 ;  /* 0x0000000000007b1d */ /* 0x008fe20000010000 */
[----:B------:R-:W-:-:S05]  /*21900*/  IADD3 R14, P4, PT, R5, R3, RZ ;  /* 0x00000003050e7210 */ /* 0x000fca0007f9e0ff */
[----:B------:R-:W3:Y:S01]  /*21910*/  @!P1 SYNCS.CCTL.IV [UR9+0x10008] ;  /* 0x01000800ff0099b1 */ /* 0x000ee20008000009 */
[CC--:B------:R-:W-:Y:S01]  /*21920*/  IADD3 R148, P1, PT, R9.reuse, R3.reuse, RZ ;  /* 0x0000000309947210 */ /* 0x0c0fe20007f3e0ff */
[----:B------:R-:W4:Y:S03]  /*21930*/  LDCU UR9, c[0x0][0x39c] ;  /* 0x00007380ff0977ac */ /* 0x000f260008000800 */
[----:B------:R-:W-:Y:S01]  /*21940*/  LEA.HI.X.SX32 R149, R9, R2, 0x1, P1 ;  /* 0x0000000209957211 */ /* 0x000fe200008f0eff */
[----:B------:R-:W-:Y:S01]  /*21950*/  VIADD R9, R8, UR5 ;  /* 0x0000000508097c36 */ /* 0x000fe20008000000 */
[----:B------:R-:W-:-:S04]  /*21960*/  IADD3 R12, P1, PT, R4, R3, RZ ;  /* 0x00000003040c7210 */ /* 0x000fc80007f3e0ff */
[----:B------:R-:W-:-:S05]  /*21970*/  LEA.HI.X.SX32 R13, R4, R2, 0x1, P1 ;  /* 0x00000002040d7211 */ /* 0x000fca00008f0eff */
[----:B------:R5:W-:Y:S04]  /*21980*/  STL.64 [R1+0x18], R12 ;  /* 0x0000180c01007387 */ /* 0x000be80000100a00 */
[----:B-----5:R-:W5:Y:S01]  /*21990*/  LDL.LU R12, [R1+0x8ec] ;  /* 0x0008ec00010c7983 */ /* 0x020f620000300800 */
[-C--:B------:R-:W-:Y:S01]  /*219a0*/  LEA.HI.X.SX32 R15, R5, R2.reuse, 0x1, P4 ;  /* 0x00000002050f7211 */ /* 0x080fe200020f0eff */
[----:B------:R-:W-:Y:S01]  /*219b0*/  VIADD R7, R9, UR5 ;  /* 0x0000000509077c36 */ /* 0x000fe20008000000 */
[CC--:B------:R-:W-:Y:S01]  /*219c0*/  IADD3 R16, P1, PT, R6.reuse, R3.reuse, RZ ;  /* 0x0000000306107210 */ /* 0x0c0fe20007f3e0ff */
[----:B------:R-:W2:Y:S03]  /*219d0*/  LDL.LU R10, [R1+0x81c] ;  /* 0x00081c00010a7983 */ /* 0x000ea60000300800 */
[----:B------:R-:W-:Y:S01]  /*219e0*/  LEA.HI.X.SX32 R17, R6, R2, 0x1, P1 ;  /* 0x0000000206117211 */ /* 0x000fe200008f0eff */
[----:B------:R0:W-:Y:S01]  /*219f0*/  STL.64 [R1+0x10], R14 ;  /* 0x0000100e01007387 */ /* 0x0001e20000100a00 */
[----:B------:R-:W-:Y:S01]  /*21a00*/  VIADD R6, R7, UR5 ;  /* 0x0000000507067c36 */ /* 0x000fe20008000000 */
[----:B------:R-:W-:-:S02]  /*21a10*/  IADD3 R164, P1, PT, R8, R3, RZ ;  /* 0x0000000308a47210 */ /* 0x000fc40007f3e0ff */
[----:B------:R-:W-:Y:S01]  /*21a20*/  STL.64 [R1+0x8], R16 ;  /* 0x0000081001007387 */ /* 0x000fe20000100a00 */
[----:B------:R-:W-:Y:S01]  /*21a30*/  VIADD R5, R6, UR5 ;  /* 0x0000000506057c36 */ /* 0x000fe20008000000 */
[CC--:B0-----:R-:W-:Y:S02]  /*21a40*/  IADD3 R14, P4, PT, R11.reuse, R3.reuse, RZ ;  /* 0x000000030b0e7210 */ /* 0x0c1fe40007f9e0ff */
[----:B------:R-:W3:Y:S02]  /*21a50*/  LDL.LU R157, [R1+0x868] ;  /* 0x00086800019d7983 */ /* 0x000ee40000300800 */
[-C--:B------:R-:W-:Y:S02]  /*21a60*/  LEA.HI.X.SX32 R15, R11, R2.reuse, 0x1, P4 ;  /* 0x000000020b0f7211 */ /* 0x080fe400020f0eff */
[----:B------:R-:W-:Y:S01]  /*21a70*/  LEA.HI.X.SX32 R165, R8, R2, 0x1, P1 ;  /* 0x0000000208a57211 */ /* 0x000fe200008f0eff */
[----:B------:R-:W-:Y:S01]  /*21a80*/  VIADD R4, R5, UR5 ;  /* 0x0000000505047c36 */ /* 0x000fe20008000000 */
[-C--:B------:R-:W-:Y:S01]  /*21a90*/  IADD3 R146, P4, PT, R9, R3.reuse, RZ ;  /* 0x0000000309927210 */ /* 0x080fe20007f9e0ff */
[----:B------:R-:W3:Y:S01]  /*21aa0*/  LDL.LU R160, [R1+0x86c] ;  /* 0x00086c0001a07983 */ /* 0x000ee20000300800 */
[----:B------:R-:W-:-:S02]  /*21ab0*/  IADD3 R144, P1, PT, R7, R3, RZ ;  /* 0x0000000307907210 */ /* 0x000fc40007f3e0ff */
[-C--:B------:R-:W-:Y:S02]  /*21ac0*/  LEA.HI.X.SX32 R147, R9, R2.reuse, 0x1, P4 ;  /* 0x0000000209937211 */ /* 0x080fe400020f0eff */
[CC--:B------:R-:W-:Y:S02]  /*21ad0*/  IADD3 R142, P4, PT, R6.reuse, R3.reuse, RZ ;  /* 0x00000003068e7210 */ /* 0x0c0fe40007f9e0ff */
[-C--:B------:R-:W-:Y:S02]  /*21ae0*/  LEA.HI.X.SX32 R145, R7, R2.reuse, 0x1, P1 ;  /* 0x0000000207917211 */ /* 0x080fe400008f0eff */
[-C--:B------:R-:W-:Y:S02]  /*21af0*/  IADD3 R140, P1, PT, R5, R3.reuse, RZ ;  /* 0x00000003058c7210 */ /* 0x080fe40007f3e0ff */
[----:B------:R-:W-:Y:S01]  /*21b00*/  LEA.HI.X.SX32 R143, R6, R2, 0x1, P4 ;  /* 0x00000002068f7211 */ /* 0x000fe200020f0eff */
[----:B------:R-:W-:Y:S01]  /*21b10*/  STL.64 [R1], R14 ;  /* 0x0000000e01007387 */ /* 0x000fe20000100a00 */
[----:B------:R-:W-:-:S02]  /*21b20*/  IADD3 R138, P4, PT, R4, R3, RZ ;  /* 0x00000003048a7210 */ /* 0x000fc40007f9e0ff */
[-C--:B------:R-:W-:Y:S01]  /*21b30*/  LEA.HI.X.SX32 R141, R5, R2.reuse, 0x1, P1 ;  /* 0x00000002058d7211 */ /* 0x080fe200008f0eff */
[----:B------:R-:W-:Y:S01]  /*21b40*/  STL.64 [R1+0x9d8], R164 ;  /* 0x0009d8a401007387 */ /* 0x000fe20000100a00 */
[----:B------:R-:W-:-:S03]  /*21b50*/  LEA.HI.X.SX32 R139, R4, R2, 0x1, P4 ;  /* 0x00000002048b7211 */ /* 0x000fc600020f0eff */
[----:B------:R-:W-:Y:S04]  /*21b60*/  STL [R1+0x9f0], R146 ;  /* 0x0009f09201007387 */ /* 0x000fe80000100800 */
[----:B------:R-:W-:Y:S04]  /*21b70*/  STL [R1+0x9e0], R147 ;  /* 0x0009e09301007387 */ /* 0x000fe80000100800 */
[----:B------:R-:W-:Y:S04]  /*21b80*/  STL.64 [R1+0x9e8], R144 ;  /* 0x0009e89001007387 */ /* 0x000fe80000100a00 */
[----:B------:R-:W-:Y:S04]  /*21b90*/  STL.64 [R1+0x9f8], R142 ;  /* 0x0009f88e01007387 */ /* 0x000fe80000100a00 */
[----:B------:R0:W-:Y:S04]  /*21ba0*/  STL [R1+0xa04], R140 ;  /* 0x000a048c01007387 */ /* 0x0001e80000100800 */
[----:B------:R-:W-:Y:S04]  /*21bb0*/  STL [R1+0xa00], R141 ;  /* 0x000a008d01007387 */ /* 0x000fe80000100800 */
[----:B------:R1:W-:Y:S04]  /*21bc0*/  STL.64 [R1+0xa08], R138 ;  /* 0x000a088a01007387 */ /* 0x0003e80000100a00 */
[----:B0-----:R-:W4:Y:S01]  /*21bd0*/  LDL.LU R140, [R1+0x8f0] ;  /* 0x0008f000018c7983 */ /* 0x001f220000300800 */
[----:B------:R-:W-:-:S05]  /*21be0*/  VIADD R156, R4, UR5 ;  /* 0x00000005049c7c36 */ /* 0x000fca0008000000 */
[----:B------:R-:W-:-:S04]  /*21bf0*/  IADD3 R136, P6, PT, R156, R3, RZ ;  /* 0x000000039c887210 */ /* 0x000fc80007fde0ff */
[----:B------:R-:W-:Y:S02]  /*21c00*/  LEA.HI.X.SX32 R137, R156, R2, 0x1, P6 ;  /* 0x000000029c897211 */ /* 0x000fe400030f0eff */
[----:B------:R-:W-:-:S03]  /*21c10*/  ISETP.LT.AND P6, PT, R0, UR15, !P2 ;  /* 0x0000000f00007c0c */ /* 0x000fc6000d7c1270 */
[----:B------:R-:W-:Y:S04]  /*21c20*/  STL [R1+0xa10], R137 ;  /* 0x000a108901007387 */ /* 0x000fe80000100800 */
[----:B-1----:R-:W4:Y:S04]  /*21c30*/  LDL.LU R139, [R1+0x8f4] ;  /* 0x0008f400018b7983 */ /* 0x002f280000300800 */
[----:B------:R-:W4:Y:S01]  /*21c40*/  LDL.LU R138, [R1+0x8f8] ;  /* 0x0008f800018a7983 */ /* 0x000f220000300800 */
[----:B-----5:R-:W-:Y:S02]  /*21c50*/  ISETP.LT.AND P1, PT, R12, UR15, !P2 ;  /* 0x0000000f0c007c0c */ /* 0x020fe4000d721270 */
[----:B--2---:R-:W-:-:S02]  /*21c60*/  ISETP.LT.AND P4, PT, R10, UR15, !P2 ;  /* 0x0000000f0a007c0c */ /* 0x004fc4000d781270 */
[----:B------:R-:W0:Y:S01]  /*21c70*/  LDTM.x128 R4, tmem[UR10] ;  /* 0x0000000a000479ee */ /* 0x000e2200083c0000 */
[----:B------:R-:W-:Y:S01]  /*21c80*/  NOP ;  /* 0x0000000000007918 */ /* 0x000fe20000000000 */
[----:B------:R-:W-:Y:S01]  /*21c90*/  VIADD R0, R156, UR5 ;  /* 0x000000059c007c36 */ /* 0x000fe20008000000 */
[----:B------:R-:W1:Y:S01]  /*21ca0*/  LDCU UR10, c[0x0][0x39c] ;  /* 0x00007380ff0a77ac */ /* 0x000e620008000800 */
[----:B0-----:R-:W-:-:S05]  /*21cb0*/  F2FP.SATFINITE.E5M2.F32.PACK_AB_MERGE_C R5, R5, R4, RZ ;  /* 0x000000040505723e */ /* 0x001fca00048060ff */
[----:B------:R0:W-:Y:S02]  /*21cc0*/  @P6 STG.E.U8 desc[UR18][R154.64], R5 ;  /* 0x000000059a006986 */ /* 0x0001e4000c101112 */
[----:B0-----:R-:W-:-:S04]  /*21cd0*/  PRMT R5, R5, 0x9910, RZ ;  /* 0x0000991005057816 */ /* 0x001fc800000000ff */
[----:B------:R-:W-:-:S05]  /*21ce0*/  SHF.R.S32.HI R5, RZ, 0x8, R5 ;  /* 0x00000008ff057819 */ /* 0x000fca0000011405 */
[----:B------:R0:W-:Y:S01]  /*21cf0*/  @P5 STG.E.U8 desc[UR18][R158.64], R5 ;  /* 0x000000059e005986 */ /* 0x0001e2000c101112 */
[----:B---3--:R-:W-:Y:S02]  /*21d00*/  ISETP.LT.AND P5, PT, R160, UR15, !P2 ;  /* 0x0000000fa0007c0c */ /* 0x008fe4000d7a1270 */
[----:B------:R-:W-:-:S05]  /*21d10*/  F2FP.SATFINITE.E5M2.F32.PACK_AB_MERGE_C R160, R7, R6, RZ ;  /* 0x0000000607a0723e */ /* 0x000fca00048060ff */
[----:B------:R2:W-:Y:S01]  /*21d20*/  @P0 STG.E.U8 desc[UR18][R152.64], R160 ;  /* 0x000000a098000986 */ /* 0x0005e2000c101112 */
[----:B----4-:R-:W-:-:S03]  /*21d30*/  ISETP.LT.AND P0, PT, R140, UR15, !P2 ;  /* 0x0000000f8c007c0c */ /* 0x010fc6000d701270 */
[----:B------:R-:W3:Y:S04]  /*21d40*/  LDL.LU R140, [R1+0x8fc] ;  /* 0x0008fc00018c7983 */ /* 0x000ee80000300800 */
[----:B------:R-:W4:Y:S01]  /*21d50*/  LDL.LU R146, [R1+0x900] ;  /* 0x0009000001927983 */ /* 0x000f220000300800 */
[----:B------:R-:W-:-:S04]  /*21d60*/  ISETP.LT.AND P6, PT, R157, UR15, !P2 ;  /* 0x0000000f9d007c0c */ /* 0x000fc8000d7c1270 */
[----:B------:R-:W-:Y:S02]  /*21d70*/  P2R R4, PR, RZ, 0x40 ;  /* 0x00000040ff047803 */ /* 0x000fe40000000000 */
[----:B------:R-:W-:-:S04]  /*21d80*/  IADD3 R156, P6, PT, R0, R3, RZ ;  /* 0x00000003009c7210 */ /* 0x000fc80007fde0ff */
[C---:B------:R-:W-:Y:S01]  /*21d90*/  LEA.HI.X.SX32 R157, R0.reuse, R2, 0x1, P6 ;  /* 0x00000002009d7211 */ /* 0x040fe200030f0eff */
[----:B------:R-:W-:-:S05]  /*21da0*/  VIADD R0, R0, UR5 ;  /* 0x0000000500007c36 */ /* 0x000fca0008000000 */
[----:B------:R-:W-:-:S04]  /*21db0*/  IADD3 R154, P6, PT, R0, R3, RZ ;  /* 0x00000003009a7210 */ /* 0x000fc80007fde0ff */
[C---:B------:R-:W-:Y:S01]  /*21dc0*/  LEA.HI.X.SX32 R155, R0.reuse, R2, 0x1, P6 ;  /* 0x00000002009b7211 */ /* 0x040fe200030f0eff */
[----:B------:R-:W-:Y:S01]  /*21dd0*/  VIADD R0, R0, UR5 ;  /* 0x0000000500007c36 */ /* 0x000fe20008000000 */
[----:B------:R-:W-:Y:S02]  /*21de0*/  ISETP.NE.AND P6, PT, R4, RZ, PT ;  /* 0x000000ff0400720c */ /* 0x000fe40003fc5270 */
[----:B------:R-:W-:Y:S02]  /*21df0*/  P2R R137, PR, RZ, 0x20 ;  /* 0x00000020ff897803 */ /* 0x000fe40000000000 */
[----:B------:R-:W-:-:S04]  /*21e00*/  IADD3 R4, P5, PT, R0, R3, RZ ;  /* 0x0000000300047210 */ /* 0x000fc80007fbe0ff */
[C---:B0-----:R-:W-:Y:S01]  /*21e10*/  LEA.HI.X.SX32 R5, R0.reuse, R2, 0x1, P5 ;  /* 0x0000000200057211 */ /* 0x041fe200028f0eff */
[----:B------:R-:W-:-:S05]  /*21e20*/  VIADD R0, R0, UR5 ;  /* 0x0000000500007c36 */ /* 0x000fca0008000000 */
[----:B------:R-:W-:-:S04]  /*21e30*/  IADD3 R6, P5, PT, R0, R3, RZ ;  /* 0x0000000300067210 */ /* 0x000fc80007fbe0ff */
[C---:B------:R-:W-:Y:S01]  /*21e40*/  LEA.HI.X.SX32 R7, R0.reuse, R2, 0x1, P5 ;  /* 0x0000000200077211 */ /* 0x040fe200028f0eff */
[----:B------:R-:W-:-:S05]  /*21e50*/  VIADD R0, R0, UR5 ;  /* 0x0000000500007c36 */ /* 0x000fca0008000000 */
[----:B------:R-:W-:-:S04]  /*21e60*/  IADD3 R158, P5, PT, R0, R3, RZ ;  /* 0x00000003009e7210 */ /* 0x000fc80007fbe0ff */
[C---:B------:R-:W-:Y:S01]  /*21e70*/  LEA.HI.X.SX32 R159, R0.reuse, R2, 0x1, P5 ;  /* 0x00000002009f7211 */ /* 0x040fe200028f0eff */
[----:B------:R-:W-:Y:S01]  /*21e80*/  VIADD R0, R0, UR5 ;  /* 0x0000000500007c36 */ /* 0x000fe20008000000 */
[----:B--2---:R-:W-:-:S04]  /*21e90*/  PRMT R160, R160, 0x9910, RZ ;  /* 0x00009910a0a07816 */ /* 0x004fc800000000ff */
[CC--:B------:R-:W-:Y:S02]  /*21ea0*/  IADD3 R152, P5, PT, R0.reuse, R3.reuse, RZ ;  /* 0x0000000300987210 */ /* 0x0c0fe40007fbe0ff */
[----:B------:R-:W-:Y:S02]  /*21eb0*/  SHF.R.S32.HI R160, RZ, 0x8, R160 ;  /* 0x00000008ffa07819 */ /* 0x000fe400000114a0 */
[C---:B------:R-:W-:Y:S01]  /*21ec0*/  LEA.HI.X.SX32 R153, R0.reuse, R2, 0x1, P5 ;  /* 0x0000000200997211 */ /* 0x040fe200028f0eff */
[----:B------:R-:W-:Y:S02]  /*21ed0*/  VIADD R0, R0, UR5 ;  /* 0x0000000500007c36 */ /* 0x000fe40008000000 */
[----:B------:R0:W-:Y:S01]  /*21ee0*/  @P3 STG.E.U8 desc[UR18][R150.64], R160 ;  /* 0x000000a096003986 */ /* 0x0001e2000c101112 */
[----:B------:R-:W-:Y:S02]  /*21ef0*/  F2FP.SATFINITE.E5M2.F32.PACK_AB_MERGE_C R162, R9, R8, RZ ;  /* 0x0000000809a2723e */ /* 0x000fe400048060ff */
[----:B0-----:R-:W-:-:S04]  /*21f00*/  IADD3 R150, P5, PT, R0, R3, RZ ;  /* 0x0000000300967210 */ /* 0x001fc80007fbe0ff */
[C---:B------:R-:W-:Y:S01]  /*21f10*/  LEA.HI.X.SX32 R151, R0.reuse, R2, 0x1, P5 ;  /* 0x0000000200977211 */ /* 0x040fe200028f0eff */
[----:B------:R-:W-:-:S05]  /*21f20*/  VIADD R0, R0, UR5 ;  /* 0x0000000500007c36 */ /* 0x000fca0008000000 */
[----:B------:R-:W-:-:S04]  /*21f30*/  IADD3 R8, P5, PT, R0, R3, RZ ;  /* 0x0000000300087210 */ /* 0x000fc80007fbe0ff */
[C---:B------:R-:W-:Y:S01]  /*21f40*/  LEA.HI.X.SX32 R9, R0.reuse, R2, 0x1, P5 ;  /* 0x0000000200097211 */ /* 0x040fe200028f0eff */
[----:B------:R-:W-:-:S05]  /*21f50*/  VIADD R0, R0, UR5 ;  /* 0x0000000500007c36 */ /* 0x000fca0008000000 */
[----:B------:R-:W-:-:S04]  /*21f60*/  IADD3 R160, P5, PT, R0, R3, RZ ;  /* 0x0000000300a07210 */ /* 0x000fc80007fbe0ff */
[CC--:B------:R-:W-:Y:S01]  /*21f70*/  LEA.HI.X.SX32 R161, R0.reuse, R2.reuse, 0x1, P5 ;  /* 0x0000000200a17211 */ /* 0x0c0fe200028f0eff */
[----:B------:R-:W-:Y:S01]  /*21f80*/  VIADD R0, R0, UR5 ;  /* 0x0000000500007c36 */ /* 0x000fe20008000000 */
[----:B------:R0:W-:Y:S04]  /*21f90*/  @P1 STG.E.U8 desc[UR18][R134.64], R162 ;  /* 0x000000a286001986 */ /* 0x0001e8000c101112 */
[----:B0-----:R-:W-:Y:S02]  /*21fa0*/  IADD3 R134, P5, PT, R0, R3, RZ ;  /* 0x0000000300867210 */ /* 0x001fe40007fbe0ff */
[----:B------:R-:W-:Y:S02]  /*21fb0*/  PRMT R162, R162, 0x9910, RZ ;  /* 0x00009910a2a27816 */ /* 0x000fe400000000ff */
[C---:B------:R-:W-:Y:S01]  /*21fc0*/  LEA.HI.X.SX32 R135, R0.reuse, R2, 0x1, P5 ;  /* 0x0000000200877211 */ /* 0x040fe200028f0eff */
[----:B------:R-:W-:Y:S01]  /*21fd0*/  VIADD R0, R0, UR5 ;  /* 0x0000000500007c36 */ /* 0x000fe20008000000 */
[----:B------:R-:W-:-:S05]  /*21fe0*/  SHF.R.S32.HI R162, RZ, 0x8, R162 ;  /* 0x00000008ffa27819 */ /* 0x000fca00000114a2 */
[----:B------:R0:W-:Y:S01]  /*21ff0*/  @P4 STG.E.U8 desc[UR18][R148.64], R162 ;  /* 0x000000a294004986 */ /* 0x0001e2000c101112 */
[----:B------:R-:W-:Y:S02]  /*22000*/  ISETP.LT.AND P3, PT, R139, UR15, !P2 ;  /* 0x0000000f8b007c0c */ /* 0x000fe4000d761270 */
[----:B------:R-:W-:Y:S02]  /*22010*/  ISETP.LT.AND P1, PT, R138, UR15, !P2 ;  /* 0x0000000f8a007c0c */ /* 0x000fe4000d721270 */
[----:B------:R-:W2:Y:S04]  /*22020*/  LDL.LU.64 R138, [R1+0x18] ;  /* 0x00001800018a7983 */ /* 0x000ea80000300a00 */
[----:B------:R-:W5:Y:S01]  /*22030*/  LDL.LU.64 R142, [R1+0x10] ;  /* 0x00001000018e7983 */ /* 0x000f620000300a00 */
[----:B0-----:R-:W-:-:S03]  /*22040*/  IADD3 R148, P4, PT, R0, R3, RZ ;  /* 0x0000000300947210 */ /* 0x001fc60007f9e0ff */
[----:B------:R-:W5:Y:S01]  /*22050*/  LDL.LU R141, [R1+0x7dc] ;  /* 0x0007dc00018d7983 */ /* 0x000f620000300800 */
[C---:B------:R-:W-:Y:S01]  /*22060*/  LEA.HI.X.SX32 R149, R0.reuse, R2, 0x1, P4 ;  /* 0x0000000200957211 */ /* 0x040fe200020f0eff */
[----:B------:R-:W-:Y:S02]  /*22070*/  VIADD R0, R0, UR5 ;  /* 0x0000000500007c36 */ /* 0x000fe40008000000 */
[----:B------:R-:W5:Y:S04]  /*22080*/  LDL.LU.64 R144, [R1+0x8] ;  /* 0x0000080001907983 */ /* 0x000f680000300a00 */
[----:B------:R-:W5:Y:S01]  /*22090*/  LDL.LU.64 R164, [R1] ;  /* 0x0000000001a47983 */ /* 0x000f620000300a00 */
[----:B---3--:R-:W-:Y:S02]  /*220a0*/  ISETP.LT.AND P5, PT, R140, UR15, !P2 ;  /* 0x0000000f8c007c0c */ /* 0x008fe4000d7a1270 */
[----:B------:R-:W-:-:S02]  /*220b0*/  F2FP.SATFINITE.E5M2.F32.PACK_AB_MERGE_C R140, R11, R10, RZ ;  /* 0x0000000a0b8c723e */ /* 0x000fc400048060ff */
[----:B------:R-:W-:-:S04]  /*220c0*/  IADD3 R10, P4, PT, R0, R3, RZ ;  /* 0x00000003000a7210 */ /* 0x000fc80007f9e0ff */
[----:B------:R-:W-:Y:S02]  /*220d0*/  LEA.HI.X.SX32 R11, R0, R2, 0x1, P4 ;  /* 0x00000002000b7211 */ /* 0x000fe400020f0eff */
[----:B----4-:R-:W-:Y:S02]  /*220e0*/  ISETP.LT.AND P4, PT, R146, UR15, !P2 ;  /* 0x0000000f92007c0c */ /* 0x010fe4000d781270 */
[----:B------:R-:W3:Y:S04]  /*220f0*/  LDL.LU R146, [R1+0x88c] ;  /* 0x00088c0001927983 */ /* 0x000ee80000300800 */
[----:B------:R-:W4:Y:S01]  /*22100*/  LDL.LU R147, [R1+0x888] ;  /* 0x0008880001937983 */ /* 0x000f220000300800 */
[----:B------:R-:W-:-:S03]  /*22110*/  VIADD R0, R0, UR5 ;  /* 0x0000000500007c36 */ /* 0x000fc60008000000 */
[----:B------:R0:W-:Y:S02]  /*22120*/  @P6 STG.E.U8 desc[UR18][R132.64], R140 ;  /* 0x0000008c84006986 */ /* 0x0001e4000c101112 */
[----:B0-----:R-:W-:-:S04]  /*22130*/  IADD3 R132, P6, PT, R0, R3, RZ ;  /* 0x0000000300847210 */ /* 0x001fc80007fde0ff */
[C---:B------:R-:W-:Y:S01]  /*22140*/  LEA.HI.X.SX32 R133, R0.reuse, R2, 0x1, P6 ;  /* 0x0000000200857211 */ /* 0x040fe200030f0eff */
[----:B------:R-:W-:-:S05]  /*22150*/  VIADD R0, R0, UR5 ;  /* 0x0000000500007c36 */ /* 0x000fca0008000000 */
[----:B------:R-:W-:-:S04]  /*22160*/  IADD3 R162, P6, PT, R0, R3, RZ ;  /* 0x0000000300a27210 */ /* 0x000fc80007fde0ff */
[----:B------:R-:W-:Y:S02]  /*22170*/  LEA.HI.X.SX32 R163, R0, R2, 0x1, P6 ;  /* 0x0000000200a37211 */ /* 0x000fe400030f0eff */
[----:B------:R-:W-:Y:S02]  /*22180*/  ISETP.NE.AND P6, PT, R137, RZ, PT ;  /* 0x000000ff8900720c */ /* 0x000fe40003fc5270 */
[----:B------:R-:W-:Y:S01]  /*22190*/  PRMT R140, R140, 0x9910, RZ ;  /* 0x000099108c8c7816 */ /* 0x000fe200000000ff */
[----:B------:R-:W4:Y:S01]  /*221a0*/  LDL.LU R137, [R1+0xa10] ;  /* 0x000a100001897983 */ /* 0x000f220000300800 */
[----:B------:R-:W-:Y:S02]  /*221b0*/  F2FP.SATFINITE.E5M2.F32.PACK_AB_MERGE_C R12, R13, R12, RZ ;  /* 0x0000000c0d0c723e */ /* 0x000fe400048060ff */
[----:B------:R-:W-:Y:S02]  /*221c0*/  SHF.R.S32.HI R140, RZ, 0x8, R140 ;  /* 0x00000008ff8c7819 */ /* 0x000fe4000001148c */
[----:B------:R-:W-:-:S05]  /*221d0*/  F2FP.SATFINITE.E5M2.F32.PACK_AB_MERGE_C R14, R15, R14, RZ ;  /* 0x0000000e0f0e723e */ /* 0x000fca00048060ff */
[----:B--2---:R0:W-:Y:S04]  /*221e0*/  @P6 STG.E.U8 desc[UR18][R138.64], R140 ;  /* 0x0000008c8a006986 */ /* 0x0041e8000c101112 */
[----:B-----5:R2:W-:Y:S01]  /*221f0*/  @P0 STG.E.U8 desc[UR18][R142.64], R12 ;  /* 0x0000000c8e000986 */ /* 0x0205e2000c101112 */
[----:B------:R-:W-:-:S03]  /*22200*/  ISETP.LT.AND P6, PT, R141, UR15, !P2 ;  /* 0x0000000f8d007c0c */ /* 0x000fc6000d7c1270 */
[----:B0-----:R-:W5:Y:S01]  /*22210*/  LDL.LU.64 R138, [R1+0xa08] ;  /* 0x000a0800018a7983 */ /* 0x001f620000300a00 */
[----:B--2---:R-:W-:-:S03]  /*22220*/  PRMT R12, R12, 0x9910, RZ ;  /* 0x000099100c0c7816 */ /* 0x004fc600000000ff */
[----:B------:R-:W2:Y:S01]  /*22230*/  LDL.LU R140, [R1+0xa04] ;  /* 0x000a0400018c7983 */ /* 0x000ea20000300800 */
[----:B------:R-:W-:-:S03]  /*22240*/  SHF.R.S32.HI R12, RZ, 0x8, R12 ;  /* 0x00000008ff0c7819 */ /* 0x000fc6000001140c */
[----:B------:R-:W2:Y:S04]  /*22250*/  LDL.LU R141, [R1+0xa00] ;  /* 0x000a0000018d7983 */ /* 0x000ea80000300800 */
[----:B------:R-:W2:Y:S04]  /*22260*/  LDL.LU R13, [R1+0x908] ;  /* 0x00090800010d7983 */ /* 0x000ea80000300800 */
[----:B------:R-:W2:Y:S04]  /*22270*/  LDL.LU.64 R142, [R1+0x9f8] ;  /* 0x0009f800018e7983 */ /* 0x000ea80000300a00 */
[----:B------:R0:W-:Y:S04]  /*22280*/  @P3 STG.E.U8 desc[UR18][R144.64], R12 ;  /* 0x0000000c90003986 */ /* 0x0001e8000c101112 */
[----:B------:R0:W-:Y:S01]  /*22290*/  @P1 STG.E.U8 desc[UR18][R164.64], R14 ;  /* 0x0000000ea4001986 */ /* 0x0001e2000c101112 */
[----:B---3--:R-:W-:-:S03]  /*222a0*/  ISETP.LT.AND P0, PT, R146, UR15, !P2 ;  /* 0x0000000f92007c0c */ /* 0x008fc6000d701270 */
[----:B------:R-:W3:Y:S01]  /*222b0*/  LDL.LU R146, [R1+0x9f0] ;  /* 0x0009f00001927983 */ /* 0x000ee20000300800 */
[----:B----4-:R-:W-:-:S03]  /*222c0*/  ISETP.LT.AND P3, PT, R147, UR15, !P2 ;  /* 0x0000000f93007c0c */ /* 0x010fc6000d761270 */
[----:B0-----:R-:W4:Y:S04]  /*222d0*/  LDL.LU.64 R144, [R1+0x9e8] ;  /* 0x0009e80001907983 */ /* 0x001f280000300a00 */
[----:B------:R-:W2:Y:S04]  /*222e0*/  LDL.LU R12, [R1+0x7e4] ;  /* 0x0007e400010c7983 */ /* 0x000ea80000300800 */
[----:B------:R-:W3:Y:S04]  /*222f0*/  LDL.LU R147, [R1+0x9e0] ;  /* 0x0009e00001937983 */ /* 0x000ee80000300800 */
[----:B------:R-:W2:Y:S04]  /*22300*/  LDL.LU R15, [R1+0x904] ;  /* 0x00090400010f7983 */ /* 0x000ea80000300800 */
[----:B------:R-:W2:Y:S01]  /*22310*/  LDL.LU.64 R164, [R1+0x9d8] ;  /* 0x0009d80001a47983 */ /* 0x000ea20000300a00 */
[----:B------:R-:W-:-:S04]  /*22320*/  PRMT R14, R14, 0x9910, RZ ;  /* 0x000099100e0e7816 */ /* 0x000fc800000000ff */
[----:B------:R-:W-:Y:S02]  /*22330*/  SHF.R.S32.HI R14, RZ, 0x8, R14 ;  /* 0x00000008ff0e7819 */ /* 0x000fe4000001140e */
[----:B------:R-:W-:-:S03]  /*22340*/  F2FP.SATFINITE.E5M2.F32.PACK_AB_MERGE_C R16, R17, R16, RZ ;  /* 0x000000101110723e */ /* 0x000fc600048060ff */
[----:B--2---:R0:W-:Y:S04]  /*22350*/  @P5 STG.E.U8 desc[UR18][R164.64], R14 ;  /* 0x0000000ea4005986 */ /* 0x0041e8000c101112 */
[----:B0-----:R-:W2:Y:S04]  /*22360*/  LDL.LU R165, [R1+0x90c] ;  /* 0x00090c0001a57983 */ /* 0x001ea80000300800 */
[----:B------:R-:W2:Y:S01]  /*22370*/  LDL.LU R164, [R1+0x910] ;  /* 0x0009100001a47983 */ /* 0x000ea20000300800 */
[----:B------:R-:W-:-:S03]  /*22380*/  ISETP.LT.AND P1, PT, R15, UR15, !P2 ;  /* 0x0000000f0f007c0c */ /* 0x000fc6000d721270 */
[----:B------:R-:W2:Y:S01]  /*22390*/  LDL.LU R15, [R1+0x8c4] ;  /* 0x0008c400010f7983 */ /* 0x000ea20000300800 */
[----:B------:R-:W-:-:S03]  /*223a0*/  ISETP.LT.AND P5, PT, R13, UR15, !P2 ;  /* 0x0000000f0d007c0c */ /* 0x000fc6000d7a1270 */
[----:B------:R-:W2:Y:S04]  /*223b0*/  LDL.LU R13, [R1+0x8b4] ;  /* 0x0008b400010d7983 */ /* 0x000ea80000300800 */
[----:B---3--:R0:W-:Y:S01]  /*223c0*/  @P4 STG.E.U8 desc[UR18][R146.64], R16 ;  /* 0x0000001092004986 */ /* 0x0081e2000c101112 */
[----:B------:R-:W-:Y:S01]  /*223d0*/  ISETP.LT.AND P4, PT, R12, UR4, !P2 ;  /* 0x000000040c007c0c */ /* 0x000fe2000d781270 */
[----:B------:R-:W2:Y:S02]  /*223e0*/  LDCU UR4, c[0x0][0x39c] ;  /* 0x00007380ff0477ac */ /* 0x000ea40008000800 */
[----:B------:R-:W3:Y:S04]  /*223f0*/  LDL.LU R12, [R1+0x8a8] ;  /* 0x0008a800010c7983 */ /* 0x000ee80000300800 */
[----:B------:R-:W3:Y:S01]  /*22400*/  LDL.LU R14, [R1+0x898] ;  /* 0x00089800010e7983 */ /* 0x000ee20000300800 */
[----:B0-----:R-:W-:-:S03]  /*22410*/  PRMT R16, R16, 0x9910, RZ ;  /* 0x0000991010107816 */ /* 0x001fc600000000ff */
[----:B------:R-:W3:Y:S01]  /*22420*/  LDL.LU R17, [R1+0x914] ;  /* 0x0009140001117983 */ /* 0x000ee20000300800 */
[----:B------:R-:W-:-:S05]  /*22430*/  SHF.R.S32.HI R16, RZ, 0x8, R16 ;  /* 0x00000008ff107819 */ /* 0x000fca0000011410 */
[----:B----4-:R0:W-:Y:S01]  /*22440*/  @P6 STG.E.U8 desc[UR18][R144.64], R16 ;  /* 0x0000001090006986 */ /* 0x0101e2000c101112 */
[----:B------:R-:W-:-:S05]  /*22450*/  F2FP.SATFINITE.E5M2.F32.PACK_AB_MERGE_C R18, R19, R18, RZ ;  /* 0x000000121312723e */ /* 0x000fca00048060ff */
[----:B------:R4:W-:Y:S04]  /*22460*/  @P0 STG.E.U8 desc[UR18][R142.64], R18 ;  /* 0x000000128e000986 */ /* 0x0009e8000c101112 */
[----:B0-----:R-:W3:Y:S01]  /*22470*/  LDL.LU R16, [R1+0x918] ;  /* 0x0009180001107983 */ /* 0x001ee20000300800 */
[----:B----4-:R-:W-:-:S04]  /*22480*/  PRMT R18, R18, 0x9910, RZ ;  /* 0x0000991012127816 */ /* 0x010fc800000000ff */
[----:B------:R-:W-:-:S05]  /*22490*/  SHF.R.S32.HI R18, RZ, 0x8, R18 ;  /* 0x00000008ff127819 */ /* 0x000fca0000011412 */
[----:B------:R-:W-:Y:S01]  /*224a0*/  @P3 STG.E.U8 desc[UR18][R140.64], R18 ;  /* 0x000000128c003986 */ /* 0x000fe2000c101112 */
[----:B------:R-:W-:-:S05]  /*224b0*/  F2FP.SATFINITE.E5M2.F32.PACK_AB_MERGE_C R20, R21, R20, RZ ;  /* 0x000000141514723e */ /* 0x000fca00048060ff */
[----:B-----5:R0:W-:Y:S02]  /*224c0*/  @P1 STG.E.U8 desc[UR18][R138.64], R20 ;  /* 0x000000148a001986 */ /* 0x0201e4000c101112 */
[----:B0-----:R-:W-:-:S04]  /*224d0*/  PRMT R20, R20, 0x9910, RZ ;  /* 0x0000991014147816 */ /* 0x001fc800000000ff */
[----:B------:R-:W-:-:S05]  /*224e0*/  SHF.R.S32.HI R20, RZ, 0x8, R20 ;  /* 0x00000008ff147819 */ /* 0x000fca0000011414 */
[----:B------:R-:W-:Y:S01]  /*224f0*/  @P5 STG.E.U8 desc[UR18][R136.64], R20 ;  /* 0x0000001488005986 */ /* 0x000fe2000c101112 */
[----:B--2---:R-:W-:Y:S01]  /*22500*/  ISETP.LT.AND P6, PT, R165, UR4, !P2 ;  /* 0x00000004a5007c0c */ /* 0x004fe2000d7c1270 */
[----:B------:R-:W0:Y:S02]  /*22510*/  LDCU UR4, c[0x0][0x39c] ;  /* 0x00007380ff0477ac */ /* 0x000e240008000800 */
[----:B0-----:R-:W-:Y:S01]  /*22520*/  ISETP.LT.AND P0, PT, R164, UR4, !P2 ;  /* 0x00000004a4007c0c */ /* 0x001fe2000d701270 */
[----:B------:R-:W0:Y:S02]  /*22530*/  LDCU UR4, c[0x0][0x39c] ;  /* 0x00007380ff0477ac */ /* 0x000e240008000800 */
[----:B0-----:R-:W-:Y:S01]  /*22540*/  ISETP.LT.AND P3, PT, R15, UR4, !P2 ;  /* 0x000000040f007c0c */ /* 0x001fe2000d761270 */
[----:B------:R-:W0:Y:S01]  /*22550*/  LDCU UR4, c[0x0][0x39c] ;  /* 0x00007380ff0477ac */ /* 0x000e220008000800 */
[----:B------:R-:W2:Y:S01]  /*22560*/  LDL.LU R15, [R1+0x91c] ;  /* 0x00091c00010f7983 */ /* 0x000ea20000300800 */
[----:B0-----:R-:W-:Y:S01]  /*22570*/  ISETP.LT.AND P1, PT, R13, UR4, !P2 ;  /* 0x000000040d007c0c */ /* 0x001fe2000d721270 */
[----:B------:R-:W3:Y:S02]  /*22580*/  LDCU UR4, c[0x0][0x39c] ;  /* 0x00007380ff0477ac */ /* 0x000ee40008000800 */
[----:B------:R-:W4:Y:S01]  /*22590*/  LDL.LU R13, [R1+0x920] ;  /* 0x00092000010d7983 */ /* 0x000f220000300800 */
[----:B---3--:R-:W-:Y:S01]  /*225a0*/  ISETP.LT.AND P5, PT, R12, UR4, !P2 ;  /* 0x000000040c007c0c */ /* 0x008fe2000d7a1270 */
[----:B------:R-:W0:Y:S02]  /*225b0*/  LDCU UR4, c[0x0][0x39c] ;  /* 0x00007380ff0477ac */ /* 0x000e240008000800 */
[----:B------:R-:W3:Y:S01]  /*225c0*/  LDL.LU R12, [R1+0x8d0] ;  /* 0x0008d000010c7983 */ /* 0x000ee20000300800 */
[----:B------:R-:W-:-:S05]  /*225d0*/  F2FP.SATFINITE.E5M2.F32.PACK_AB_MERGE_C R22, R23, R22, RZ ;  /* 0x000000161716723e */ /* 0x000fca00048060ff */
[----:B------:R5:W-:Y:S01]  /*225e0*/  @P6 STG.E.U8 desc[UR18][R156.64], R22 ;  /* 0x000000169c006986 */ /* 0x000be2000c101112 */
[----:B0-----:R-:W-:Y:S01]  /*225f0*/  ISETP.LT.AND P6, PT, R14, UR4, !P2 ;  /* 0x000000040e007c0c */ /* 0x001fe2000d7c1270 */
[----:B------:R-:W0:Y:S01]  /*22600*/  LDCU UR4, c[0x0][0x39c] ;  /* 0x00007380ff0477ac */ /* 0x000e220008000800 */
[----:B-----5:R-:W-:Y:S01]  /*22610*/  PRMT R22, R22, 0x9910, RZ ;  /* 0x0000991016167816 */ /* 0x020fe200000000ff */
[----:B------:R-:W5:Y:S03]  /*22620*/  LDL.LU R14, [R1+0x8b8] ;  /* 0x0008b800010e7983 */ /* 0x000f660000300800 */
[----:B------:R-:W-:-:S05]  /*22630*/  SHF.R.S32.HI R22, RZ, 0x8, R22 ;  /* 0x00000008ff167819 */ /* 0x000fca0000011416 */
[----:B------:R-:W-:Y:S01]  /*22640*/  @P0 STG.E.U8 desc[UR18][R154.64], R22 ;  /* 0x000000169a000986 */ /* 0x000fe2000c101112 */
[----:B0-----:R-:W-:Y:S01]  /*22650*/  ISETP.LT.AND P0, PT, R17, UR4, !P2 ;  /* 0x0000000411007c0c */ /* 0x001fe2000d701270 */
[----:B------:R-:W0:Y:S01]  /*22660*/  LDCU UR4, c[0x0][0x39c] ;  /* 0x00007380ff0477ac */ /* 0x000e220008000800 */
[----:B------:R-:W-:-:S05]  /*22670*/  F2FP.SATFINITE.E5M2.F32.PACK_AB_MERGE_C R24, R25, R24, RZ ;  /* 0x000000181918723e */ /* 0x000fca00048060ff */
[----:B------:R0:W-:Y:S02]  /*22680*/  @P3 STG.E.U8 desc[UR18][R4.64], R24 ;  /* 0x0000001804003986 */ /* 0x0001e4000c101112 */
[----:B0-----:R-:W-:Y:S01]  /*22690*/  ISETP.LT.AND P3, PT, R16, UR4, !P2 ;  /* 0x0000000410007c0c */ /* 0x001fe2000d761270 */
[----:B------:R-:W2:Y:S01]  /*226a0*/  LDCU UR4, c[0x0][0x39c] ;  /* 0x00007380ff0477ac */ /* 0x000ea20008000800 */
[----:B------:R-:W-:Y:S01]  /*226b0*/  PRMT R24, R24, 0x9910, RZ ;  /* 0x0000991018187816 */ /* 0x000fe200000000ff */
[----:B------:R-:W5:Y:S03]  /*226c0*/  LDL.LU R5, [R1+0x8b0] ;  /* 0x0008b00001057983 */ /* 0x000f660000300800 */
[----:B------:R-:W-:Y:S01]  /*226d0*/  SHF.R.S32.HI R24, RZ, 0x8, R24 ;  /* 0x00000008ff187819 */ /* 0x000fe20000011418 */
[----:B------:R-:W5:Y:S04]  /*226e0*/  LDL.LU R4, [R1+0x894] ;  /* 0x0008940001047983 */ /* 0x000f680000300800 */
[----:B------:R-:W-:Y:S01]  /*226f0*/  @P1 STG.E.U8 desc[UR18][R6.64], R24 ;  /* 0x0000001806001986 */ /* 0x000fe2000c101112 */
[----:B------:R-:W-:-:S05]  /*22700*/  F2FP.SATFINITE.E5M2.F32.PACK_AB_MERGE_C R26, R27, R26, RZ ;  /* 0x0000001a1b1a723e */ /* 0x000fca00048060ff */
[----:B------:R0:W-:Y:S02]  /*22710*/  @P5 STG.E.U8 desc[UR18][R158.64], R26 ;  /* 0x0000001a9e005986 */ /* 0x0001e4000c101112 */
[----:B0-----:R-:W-:-:S04]  /*22720*/  PRMT R26, R26, 0x9910, RZ ;  /* 0x000099101a1a7816 */ /* 0x001fc800000000ff */
[----:B------:R-:W-:-:S05]  /*22730*/  SHF.R.S32.HI R26, RZ, 0x8, R26 ;  /* 0x00000008ff1a7819 */ /* 0x000fca000001141a */
[----:B------:R-:W-:Y:S01]  /*22740*/  @P6 STG.E.U8 desc[UR18][R152.64], R26 ;  /* 0x0000001a98006986 */ /* 0x000fe2000c101112 */
[----:B--2---:R-:W-:Y:S01]  /*22750*/  ISETP.LT.AND P1, PT, R15, UR4, !P2 ;  /* 0x000000040f007c0c */ /* 0x004fe2000d721270 */
[----:B------:R-:W4:Y:S02]  /*22760*/  LDCU UR4, c[0x0][0x39c] ;  /* 0x00007380ff0477ac */ /* 0x000f240008000800 */
[----:B----4-:R-:W-:Y:S01]  /*22770*/  ISETP.LT.AND P5, PT, R13, UR4, !P2 ;  /* 0x000000040d007c0c */ /* 0x010fe2000d7a1270 */
[----:B------:R-:W3:Y:S01]  /*22780*/  LDCU UR4, c[0x0][0x39c] ;  /* 0x00007380ff0477ac */ /* 0x000ee20008000800 */
[----:B------:R-:W2:Y:S01]  /*22790*/  LDL.LU R13, [R1+0x930] ;  /* 0x00093000010d7983 */ /* 0x000ea20000300800 */
[----:B---3--:R-:W-:Y:S01]  /*227a0*/  ISETP.LT.AND P6, PT, R12, UR4, !P2 ;  /* 0x000000040c007c0c */ /* 0x008fe2000d7c1270 */
[----:B------:R-:W5:Y:S02]  /*227b0*/  LDCU UR4, c[0x0][0x39c] ;  /* 0x00007380ff0477ac */ /* 0x000f640008000800 */
[----:B------:R-:W3:Y:S01]  /*227c0*/  LDL.LU R12, [R1+0x92c] ;  /* 0x00092c00010c7983 */ /* 0x000ee20000300800 */
[----:B------:R-:W-:-:S02]  /*227d0*/  F2FP.SATFINITE.E5M2.F32.PACK_AB_MERGE_C R28, R29, R28, RZ ;  /* 0x0000001c1d1c723e */ /* 0x000fc400048060ff */
[----:B------:R-:W-:Y:S01]  /*227e0*/  F2FP.SATFINITE.E5M2.F32.PACK_AB_MERGE_C R30, R31, R30, RZ ;  /* 0x0000001e1f1e723e */ /* 0x000fe200048060ff */
[----:B------:R-:W4:Y:S04]  /*227f0*/  LDL.LU R7, [R1+0x928] ;  /* 0x0009280001077983 */ /* 0x000f280000300800 */
[----:B------:R0:W-:Y:S04]  /*22800*/  @P0 STG.E.U8 desc[UR18][R150.64], R28 ;  /* 0x0000001c96000986 */ /* 0x0001e8000c101112 */
[----:B------:R-:W2:Y:S01]  /*22810*/  LDL.LU R6, [R1+0x924] ;  /* 0x0009240001067983 */ /* 0x000ea20000300800 */
[----:B-----5:R-:W-:Y:S01]  /*22820*/  ISETP.LT.AND P0, PT, R14, UR4, !P2 ;  /* 0x000000040e007c0c */ /* 0x020fe2000d701270 */
[----:B------:R-:W5:Y:S01]  /*22830*/  LDCU UR4, c[0x0][0x39c] ;  /* 0x00007380ff0477ac */ /* 0x000f620008000800 */
[----:B0-----:R-:W-:-:S04]  /*22840*/  PRMT R28, R28, 0x9910, RZ ;  /* 0x000099101c1c7816 */ /* 0x001fc800000000ff */
[----:B------:R-:W-:-:S05]  /*22850*/  SHF.R.S32.HI R28, RZ, 0x8, R28 ;  /* 0x00000008ff1c7819 */ /* 0x000fca000001141c */
[----:B------:R-:W-:Y:S04]  /*22860*/  @P3 STG.E.U8 desc[UR18][R8.64], R28 ;  /* 0x0000001c08003986 */ /* 0x000fe8000c101112 */
[----:B------:R0:W-:Y:S01]  /*22870*/  @P1 STG.E.U8 desc[UR18][R160.64], R30 ;  /* 0x0000001ea0001986 */ /* 0x0001e2000c101112 */
[----:B------:R-:W-:Y:S02]  /*22880*/  F2FP.SATFINITE.E5M2.F32.PACK_AB_MERGE_C R32, R33, R32, RZ ;  /* 0x000000202120723e */ /* 0x000fe400048060ff */
[----:B0-----:R-:W-:Y:S02]  /*22890*/  PRMT R30, R30, 0x9910, RZ ;  /* 0x000099101e1e7816 */ /* 0x001fe400000000ff */
[----:B-----5:R-:W-:-:S03]  /*228a0*/  ISETP.LT.AND P3, PT, R5, UR4, !P2 ;  /* 0x0000000405007c0c */ /* 0x020fc6000d761270 */
[----:B------:R-:W-:Y:S01]  /*228b0*/  IMAD.MOV.U32 R5, RZ, RZ, R30 ;  /* 0x000000ffff057224 */ /* 0x000fe200078e001e */
[----:B------:R-:W0:Y:S04]  /*228c0*/  LDCU UR4, c[0x0][0x39c] ;  /* 0x00007380ff0477ac */ /* 0x000e280008000800 */
[----:B------:R-:W-:-:S05]  /*228d0*/  SHF.R.S32.HI R5, RZ, 0x8, R5 ;  /* 0x00000008ff057819 */ /* 0x000fca0000011405 */
[----:B------:R5:W-:Y:S04]  /*228e0*/  @P5 STG.E.U8 desc[UR18][R134.64], R5 ;  /* 0x0000000586005986 */ /* 0x000be8000c101112 */
[----:B------:R-:W-:Y:S01]  /*228f0*/  @P6 STG.E.U8 desc[UR18][R148.64], R32 ;  /* 0x0000002094006986 */ /* 0x000fe2000c101112 */
[----:B---3--:R-:W-:Y:S02]  /*22900*/  ISETP.LT.AND P6, PT, R12, UR6, !P2 ;  /* 0x000000060c007c0c */ /* 0x008fe4000d7c1270 */
[----:B------:R-:W-:Y:S01]  /*22910*/  F2FP.SATFINITE.E5M2.F32.PACK_AB_MERGE_C R34, R35, R34, RZ ;  /* 0x000000222322723e */ /* 0x000fe200048060ff */
[----:B------:R-:W3:Y:S01]  /*22920*/  LDL.LU R12, [R1+0x8c0] ;  /* 0x0008c000010c7983 */ /* 0x000ee20000300800 */
[----:B0-----:R-:W-:Y:S01]  /*22930*/  ISETP.LT.AND P1, PT, R4, UR4, !P2 ;  /* 0x0000000404007c0c */ /* 0x001fe2000d721270 */
[----:B------:R-:W2:Y:S01]  /*22940*/  LDCU UR4, c[0x0][0x39c] ;  /* 0x00007380ff0477ac */ /* 0x000ea20008000800 */
[----:B------:R-:W-:Y:S01]  /*22950*/  PRMT R4, R32, 0x9910, RZ ;  /* 0x0000991020047816 */ /* 0x000fe200000000ff */
[----:B------:R-:W-:Y:S01]  /*22960*/  VIADD R0, R0, UR5 ;  /* 0x0000000500007c36 */ /* 0x000fe20008000000 */
[----:B------:R-:W-:Y:S01]  /*22970*/  F2FP.SATFINITE.E5M2.F32.PACK_AB_MERGE_C R36, R37, R36, RZ ;  /* 0x000000242524723e */ /* 0x000fe200048060ff */
[----:B------:R-:W0:Y:S01]  /*22980*/  LDCU UR6, c[0x0][0x39c] ;  /* 0x00007380ff0677ac */ /* 0x000e220008000800 */
[----:B------:R-:W-:-:S02]  /*22990*/  SHF.R.S32.HI R4, RZ, 0x8, R4 ;  /* 0x00000008ff047819 */ /* 0x000fc40000011404 */
[----:B-----5:R-:W-:-:S03]  /*229a0*/  PRMT R5, R34, 0x9910, RZ ;  /* 0x0000991022057816 */ /* 0x020fc600000000ff */
[----:B------:R5:W-:Y:S01]  /*229b0*/  @P0 STG.E.U8 desc[UR18][R10.64], R4 ;  /* 0x000000040a000986 */ /* 0x000be2000c101112 */
[----:B------:R-:W-:Y:S01]  /*229c0*/  SHF.R.S32.HI R5, RZ, 0x8, R5 ;  /* 0x00000008ff057819 */ /* 0x000fe20000011405 */
[C---:B------:R-:W-:Y:S02]  /*229d0*/  VIADD R8, R0.reuse, UR5 ;  /* 0x0000000500087c36 */ /* 0x040fe40008000000 */
[----:B------:R-:W-:Y:S04]  /*229e0*/  @P3 STG.E.U8 desc[UR18][R132.64], R34 ;  /* 0x0000002284003986 */ /* 0x000fe8000c101112 */
[----:B-----5:R-:W0:Y:S01]  /*229f0*/  LDL.LU R11, [R1+0x8ac] ;  /* 0x0008ac00010b7983 */ /* 0x020e220000300800 */
[----:B--2---:R-:W-:Y:S01]  /*22a00*/  ISETP.LT.AND P5, PT, R13, UR4, !P2 ;  /* 0x000000040d007c0c */ /* 0x004fe2000d7a1270 */
[----:B------:R-:W3:Y:S02]  /*22a10*/  LDCU UR4, c[0x0][0x39c] ;  /* 0x00007380ff0477ac */ /* 0x000ee40008000800 */
[----:B------:R2:W-:Y:S01]  /*22a20*/  @P1 STG.E.U8 desc[UR18][R162.64], R5 ;  /* 0x00000005a2001986 */ /* 0x0005e2000c101112 */
[----:B------:R-:W-:-:S02]  /*22a30*/  IADD3 R4, P1, PT, R0, R3, RZ ;  /* 0x0000000300047210 */ /* 0x000fc40007f3e0ff */
[----:B----4-:R-:W-:Y:S01]  /*22a40*/  ISETP.LT.AND P0, PT, R7, UR7, !P2 ;  /* 0x0000000707007c0c */ /* 0x010fe2000d701270 */
[----:B------:R-:W4:Y:S01]  /*22a50*/  LDL.LU R10, [R1+0x890] ;  /* 0x00089000010a7983 */ /* 0x000f220000300800 */
[----:B------:R-:W-:Y:S01]  /*22a60*/  ISETP.LT.AND P3, PT, R6, UR9, !P2 ;  /* 0x0000000906007c0c */ /* 0x000fe2000d761270 */
[----:B------:R-:W4:Y:S01]  /*22a70*/  LDCU UR7, c[0x0][0x39c] ;  /* 0x00007380ff0777ac */ /* 0x000f220008000800 */
[----:B------:R-:W-:Y:S01]  /*22a80*/  PRMT R7, R36, 0x9910, RZ ;  /* 0x0000991024077816 */ /* 0x000fe200000000ff */
[----:B------:R-:W5:Y:S01]  /*22a90*/  LDL.LU R13, [R1+0x884] ;  /* 0x00088400010d7983 */ /* 0x000f620000300800 */
[----:B------:R-:W-:Y:S01]  /*22aa0*/  F2FP.SATFINITE.E5M2.F32.PACK_AB_MERGE_C R38, R39, R38, RZ ;  /* 0x000000262726723e */ /* 0x000fe200048060ff */
[----:B------:R-:W5:Y:S01]  /*22ab0*/  LDCU UR9, c[0x0][0x39c] ;  /* 0x00007380ff0977ac */ /* 0x000f620008000800 */
[----:B--2---:R-:W-:Y:S01]  /*22ac0*/  LEA.HI.X.SX32 R5, R0, R2, 0x1, P1 ;  /* 0x0000000200057211 */ /* 0x004fe200008f0eff */
[----:B------:R-:W1:Y:S01]  /*22ad0*/  LDL.LU R9, [R1+0x934] ;  /* 0x0009340001097983 */ /* 0x000e620000300800 */
[----:B------:R-:W-:-:S02]  /*22ae0*/  IADD3 R6, P1, PT, R8, R3, RZ ;  /* 0x0000000308067210 */ /* 0x000fc40007f3e0ff */
[----:B------:R-:W-:Y:S02]  /*22af0*/  SHF.R.S32.HI R0, RZ, 0x8, R7 ;  /* 0x00000008ff007819 */ /* 0x000fe40000011407 */
[C---:B------:R-:W-:Y:S01]  /*22b00*/  LEA.HI.X.SX32 R7, R8.reuse, R2, 0x1, P1 ;  /* 0x0000000208077211 */ /* 0x040fe200008f0eff */
[----:B------:R-:W-:Y:S01]  /*22b10*/  VIADD R8, R8, UR5 ;  /* 0x0000000508087c36 */ /* 0x000fe20008000000 */
[----:B------:R2:W-:Y:S04]  /*22b20*/  @P5 STG.E.U8 desc[UR18][R4.64], R36 ;  /* 0x0000002404005986 */ /* 0x0005e8000c101112 */
[----:B--2---:R-:W-:-:S04]  /*22b30*/  IADD3 R4, P1, PT, R8, R3, RZ ;  /* 0x0000000308047210 */ /* 0x004fc80007f3e0ff */
[----:B------:R-:W-:Y:S02]  /*22b40*/  LEA.HI.X.SX32 R5, R8, R2, 0x1, P1 ;  /* 0x0000000208057211 */ /* 0x000fe400008f0eff */
[----:B---3--:R-:W-:Y:S01]  /*22b50*/  ISETP.LT.AND P1, PT, R12, UR4, !P2 ;  /* 0x000000040c007c0c */ /* 0x008fe2000d721270 */
[----:B------:R2:W-:Y:S01]  /*22b60*/  @P6 STG.E.U8 desc[UR18][R6.64], R0 ;  /* 0x0000000006006986 */ /* 0x0005e2000c101112 */
[----:B------:R-:W3:Y:S03]  /*22b70*/  LDCU UR4, c[0x0][0x39c] ;  /* 0x00007380ff0477ac */ /* 0x000ee60008000800 */
[----:B------:R-:W3:Y:S01]  /*22b80*/  LDL.LU R12, [R1+0x938] ;  /* 0x00093800010c7983 */ /* 0x000ee20000300800 */
[----:B--2---:R-:W-:Y:S01]  /*22b90*/  VIADD R0, R8, UR5 ;  /* 0x0000000508007c36 */ /* 0x004fe20008000000 */
[----:B------:R-:W-:-:S04]  /*22ba0*/  PRMT R7, R38, 0x9910, RZ ;  /* 0x0000991026077816 */ /* 0x000fc800000000ff */
[CC--:B------:R-:W-:Y:S02]  /*22bb0*/  IADD3 R6, P6, PT, R0.reuse, R3.reuse, RZ ;  /* 0x0000000300067210 */ /* 0x0c0fe40007fde0ff */
[----:B------:R-:W-:Y:S02]  /*22bc0*/  SHF.R.S32.HI R8, RZ, 0x8, R7 ;  /* 0x00000008ff087819 */ /* 0x000fe40000011407 */
[C---:B------:R-:W-:Y:S02]  /*22bd0*/  LEA.HI.X.SX32 R7, R0.reuse, R2, 0x1, P6 ;  /* 0x0000000200077211 */ /* 0x040fe400030f0eff */
[----:B0-----:R-:W-:Y:S01]  /*22be0*/  ISETP.LT.AND P5, PT, R11, UR6, !P2 ;  /* 0x000000060b007c0c */ /* 0x001fe2000d7a1270 */
[----:B------:R-:W-:Y:S01]  /*22bf0*/  VIADD R0, R0, UR5 ;  /* 0x0000000500007c36 */ /* 0x000fe20008000000 */
[----:B------:R-:W2:Y:S01]  /*22c00*/  LDL.LU R11, [R1+0x940] ;  /* 0x00094000010b7983 */ /* 0x000ea20000300800 */
[----:B------:R-:W-:Y:S01]  /*22c10*/  F2FP.SATFINITE.E5M2.F32.PACK_AB_MERGE_C R40, R41, R40, RZ ;  /* 0x000000282928723e */ /* 0x000fe200048060ff */
[----:B------:R-:W2:Y:S02]  /*22c20*/  LDCU UR6, c[0x0][0x39c] ;  /* 0x00007380ff0677ac */ /* 0x000ea40008000800 */
[----:B------:R0:W-:Y:S04]  /*22c30*/  @P0 STG.E.U8 desc[UR18][R4.64], R38 ;  /* 0x0000002604000986 */ /* 0x0001e8000c101112 */
[----:B------:R1:W-:Y:S01]  /*22c40*/  @P3 STG.E.U8 desc[UR18][R6.64], R8 ;  /* 0x0000000806003986 */ /* 0x0003e2000c101112 */
[----:B0-----:R-:W-:-:S04]  /*22c50*/  IADD3 R4, P6, PT, R0, R3, RZ ;  /* 0x0000000300047210 */ /* 0x001fc80007fde0ff */
[C---:B------:R-:W-:Y:S01]  /*22c60*/  LEA.HI.X.SX32 R5, R0.reuse, R2, 0x1, P6 ;  /* 0x0000000200057211 */ /* 0x040fe200030f0eff */
[----:B------:R-:W-:Y:S01]  /*22c70*/  VIADD R0, R0, UR5 ;  /* 0x0000000500007c36 */ /* 0x000fe20008000000 */
[----:B-1----:R-:W-:-:S03]  /*22c80*/  PRMT R6, R40, 0x9910, RZ ;  /* 0x0000991028067816 */ /* 0x002fc600000000ff */
[----:B------:R0:W-:Y:S01]  /*22c90*/  @P1 STG.E.U8 desc[UR18][R4.64], R40 ;  /* 0x0000002804001986 */ /* 0x0001e2000c101112 */
[----:B------:R-:W-:Y:S01]  /*22ca0*/  VIADD R7, R0, UR5 ;  /* 0x0000000500077c36 */ /* 0x000fe20008000000 */
[----:B------:R-:W-:Y:S02]  /*22cb0*/  SHF.R.S32.HI R8, RZ, 0x8, R6 ;  /* 0x00000008ff087819 */ /* 0x000fe40000011406 */
[----:B----4-:R-:W-:Y:S01]  /*22cc0*/  ISETP.LT.AND P0, PT, R10, UR7, !P2 ;  /* 0x000000070a007c0c */ /* 0x010fe2000d701270 */
[----:B------:R-:W1:Y:S01]  /*22cd0*/  LDCU UR7, c[0x0][0x39c] ;  /* 0x00007380ff0777ac */ /* 0x000e620008000800 */
[----:B------:R-:W1:Y:S01]  /*22ce0*/  LDL.LU R10, [R1+0x93c] ;  /* 0x00093c00010a7983 */ /* 0x000e620000300800 */
[----:B0-----:R-:W-:-:S04]  /*22cf0*/  IADD3 R4, P1, PT, R0, R3, RZ ;  /* 0x0000000300047210 */ /* 0x001fc80007f3e0ff */
[----:B------:R-:W-:Y:S02]  /*22d00*/  LEA.HI.X.SX32 R5, R0, R2, 0x1, P1 ;  /* 0x0000000200057211 */ /* 0x000fe400008f0eff */
[C---:B------:R-:W-:Y:S01]  /*22d10*/  IADD3 R6, P1, PT, R7.reuse, R3, RZ ;  /* 0x0000000307067210 */ /* 0x040fe20007f3e0ff */
[----:B------:R-:W-:-:S03]  /*22d20*/  VIADD R0, R7, UR5 ;  /* 0x0000000507007c36 */ /* 0x000fc60008000000 */
[----:B------:R-:W-:Y:S02]  /*22d30*/  LEA.HI.X.SX32 R7, R7, R2, 0x1, P1 ;  /* 0x0000000207077211 */ /* 0x000fe400008f0eff */
[----:B---3--:R-:W-:Y:S02]  /*22d40*/  ISETP.LT.AND P1, PT, R12, UR4, !P2 ;  /* 0x000000040c007c0c */ /* 0x008fe4000d721270 */
[----:B-----5:R-:W-:Y:S01]  /*22d50*/  ISETP.LT.AND P3, PT, R13, UR9, !P2 ;  /* 0x000000090d007c0c */ /* 0x020fe2000d761270 */
[----:B------:R-:W3:Y:S01]  /*22d60*/  LDL.LU R12, [R1+0x8cc] ;  /* 0x0008cc00010c7983 */ /* 0x000ee20000300800 */
[----:B------:R-:W-:Y:S01]  /*22d70*/  F2FP.SATFINITE.E5M2.F32.PACK_AB_MERGE_C R42, R43, R42, RZ ;  /* 0x0000002a2b2a723e */ /* 0x000fe200048060ff */
[----:B------:R-:W3:Y:S01]  /*22d80*/  LDCU UR4, c[0x0][0x39c] ;  /* 0x00007380ff0477ac */ /* 0x000ee20008000800 */
[----:B------:R-:W-:Y:S01]  /*22d90*/  ISETP.LT.AND P6, PT, R9, UR10, !P2 ;  /* 0x0000000a09007c0c */ /* 0x000fe2000d7c1270 */
[----:B------:R0:W-:Y:S01]  /*22da0*/  @P5 STG.E.U8 desc[UR18][R4.64], R8 ;  /* 0x0000000804005986 */ /* 0x0001e2000c101112 */
[----:B------:R-:W-:Y:S01]  /*22db0*/  PRMT R9, R42, 0x9910, RZ ;  /* 0x000099102a097816 */ /* 0x000fe200000000ff */
[----:B------:R-:W4:Y:S02]  /*22dc0*/  LDCU UR10, c[0x0][0x39c] ;  /* 0x00007380ff0a77ac */ /* 0x000f240008000800 */
[----:B------:R5:W-:Y:S01]  /*22dd0*/  @P0 STG.E.U8 desc[UR18][R6.64], R42 ;  /* 0x0000002a06000986 */ /* 0x000be2000c101112 */
[----:B------:R-:W-:Y:S01]  /*22de0*/  SHF.R.S32.HI R9, RZ, 0x8, R9 ;  /* 0x00000008ff097819 */ /* 0x000fe20000011409 */
[----:B------:R-:W1:Y:S01]  /*22df0*/  LDCU UR9, c[0x0][0x39c] ;  /* 0x00007380ff0977ac */ /* 0x000e620008000800 */
[----:B0-----:R-:W-:-:S02]  /*22e00*/  IADD3 R4, P5, PT, R0, R3, RZ ;  /* 0x0000000300047210 */ /* 0x001fc40007fbe0ff */
[----:B--2---:R-:W-:Y:S01]  /*22e10*/  ISETP.LT.AND P0, PT, R11, UR6, !P2 ;  /* 0x000000060b007c0c */ /* 0x004fe2000d701270 */
[----:B------:R-:W0:Y:S01]  /*22e20*/  LDCU UR6, c[0x0][0x39c] ;  /* 0x00007380ff0677ac */ /* 0x000e220008000800 */
[----:B------:R-:W0:Y:S01]  /*22e30*/  LDL.LU R11, [R1+0x8bc] ;  /* 0x0008bc00010b7983 */ /* 0x000e220000300800 */
[C---:B------:R-:W-:Y:S01]  /*22e40*/  LEA.HI.X.SX32 R5, R0.reuse, R2, 0x1, P5 ;  /* 0x0000000200057211 */ /* 0x040fe200028f0eff */
[----:B------:R-:W-:Y:S01]  /*22e50*/  VIADD R0, R0, UR5 ;  /* 0x0000000500007c36 */ /* 0x000fe20008000000 */
[----:B------:R-:W-:-:S03]  /*22e60*/  F2FP.SATFINITE.E5M2.F32.PACK_AB_MERGE_C R44, R45, R44, RZ ;  /* 0x0000002c2d2c723e */ /* 0x000fc600048060ff */
[----:B------:R2:W-:Y:S01]  /*22e70*/  @P3 STG.E.U8 desc[UR18][R4.64], R9 ;  /* 0x0000000904003986 */ /* 0x0005e2000c101112 */
[----:B------:R-:W-:Y:S01]  /*22e80*/  VIADD R8, R0, UR5 ;  /* 0x0000000500087c36 */ /* 0x000fe20008000000 */
[----:B-----5:R-:W-:Y:S02]  /*22e90*/  PRMT R7, R44, 0x9910, RZ ;  /* 0x000099102c077816 */ /* 0x020fe400000000ff */
[----:B--2---:R-:W-:-:S04]  /*22ea0*/  IADD3 R4, P3, PT, R0, R3, RZ ;  /* 0x0000000300047210 */ /* 0x004fc80007f7e0ff */
[-C--:B------:R-:W-:Y:S02]  /*22eb0*/  LEA.HI.X.SX32 R5, R0, R2.reuse, 0x1, P3 ;  /* 0x0000000200057211 */ /* 0x080fe400018f0eff */
[CC--:B------:R-:W-:Y:S02]  /*22ec0*/  IADD3 R6, P3, PT, R8.reuse, R3.reuse, RZ ;  /* 0x0000000308067210 */ /* 0x0c0fe40007f7e0ff */
[----:B------:R-:W-:Y:S02]  /*22ed0*/  SHF.R.S32.HI R0, RZ, 0x8, R7 ;  /* 0x00000008ff007819 */ /* 0x000fe40000011407 */
[C---:B------:R-:W-:Y:S01]  /*22ee0*/  LEA.HI.X.SX32 R7, R8.reuse, R2, 0x1, P3 ;  /* 0x0000000208077211 */ /* 0x040fe200018f0eff */
[----:B------:R-:W-:Y:S01]  /*22ef0*/  VIADD R8, R8, UR5 ;  /* 0x0000000508087c36 */ /* 0x000fe20008000000 */
[----:B------:R2:W-:Y:S01]  /*22f00*/  @P6 STG.E.U8 desc[UR18][R4.64], R44 ;  /* 0x0000002c04006986 */ /* 0x0005e2000c101112 */
[----:B-1----:R-:W-:Y:S01]  /*22f10*/  ISETP.LT.AND P5, PT, R10, UR7, !P2 ;  /* 0x000000070a007c0c */ /* 0x002fe2000d7a1270 */
[----:B------:R-:W1:Y:S02]  /*22f20*/  LDCU UR7, c[0x0][0x39c] ;  /* 0x00007380ff0777ac */ /* 0x000e640008000800 */
[----:B------:R5:W-:Y:S04]  /*22f30*/  @P1 STG.E.U8 desc[UR18][R6.64], R0 ;  /* 0x0000000006001986 */ /* 0x000be8000c101112 */
[----:B------:R-:W1:Y:S01]  /*22f40*/  LDL.LU R10, [R1+0x8a0] ;  /* 0x0008a000010a7983 */ /* 0x000e620000300800 */
[----:B--2---:R-:W-:-:S03]  /*22f50*/  IADD3 R4, P1, PT, R8, R3, RZ ;  /* 0x0000000308047210 */ /* 0x004fc60007f3e0ff */
[----:B------:R-:W2:Y:S01]  /*22f60*/  LDL.LU R14, [R1+0x89c] ;  /* 0x00089c00010e7983 */ /* 0x000ea20000300800 */
[----:B------:R-:W-:-:S03]  /*22f70*/  LEA.HI.X.SX32 R5, R8, R2, 0x1, P1 ;  /* 0x0000000208057211 */ /* 0x000fc600008f0eff */
[----:B------:R-:W4:Y:S01]  /*22f80*/  LDL.LU R13, [R1+0x944] ;  /* 0x00094400010d7983 */ /* 0x000f220000300800 */
[----:B---3--:R-:W-:Y:S01]  /*22f90*/  ISETP.LT.AND P1, PT, R12, UR4, !P2 ;  /* 0x000000040c007c0c */ /* 0x008fe2000d721270 */
[----:B-----5:R-:W-:Y:S02]  /*22fa0*/  VIADD R0, R8, UR5 ;  /* 0x0000000508007c36 */ /* 0x020fe40008000000 */
[----:B------:R-:W3:Y:S01]  /*22fb0*/  LDL.LU R12, [R1+0x948] ;  /* 0x00094800010c7983 */ /* 0x000ee20000300800 */
[----:B------:R-:W-:Y:S01]  /*22fc0*/  F2FP.SATFINITE.E5M2.F32.PACK_AB_MERGE_C R46, R47, R46, RZ ;  /* 0x0000002e2f2e723e */ /* 0x000fe200048060ff */
[----:B------:R-:W3:Y:S01]  /*22fd0*/  LDCU UR4, c[0x0][0x39c] ;  /* 0x00007380ff0477ac */ /* 0x000ee20008000800 */
[----:B------:R-:W-:Y:S02]  /*22fe0*/  IADD3 R6, P6, PT, R0, R3, RZ ;  /* 0x0000000300067210 */ /* 0x000fe40007fde0ff */
[----:B------:R-:W-:-:S04]  /*22ff0*/  PRMT R7, R46, 0x9910, RZ ;  /* 0x000099102e077816 */ /* 0x000fc800000000ff */
[----:B------:R-:W-:Y:S02]  /*23000*/  SHF.R.S32.HI R8, RZ, 0x8, R7 ;  /* 0x00000008ff087819 */ /* 0x000fe40000011407 */
[C---:B------:R-:W-:Y:S01]  /*23010*/  LEA.HI.X.SX32 R7, R0.reuse, R2, 0x1, P6 ;  /* 0x0000000200077211 */ /* 0x040fe200030f0eff */
[----:B------:R-:W-:Y:S01]  /*23020*/  VIADD R0, R0, UR5 ;  /* 0x0000000500007c36 */ /* 0x000fe20008000000 */
[----:B0-----:R-:W-:Y:S01]  /*23030*/  ISETP.LT.AND P3, PT, R11, UR6, !P2 ;  /* 0x000000060b007c0c */ /* 0x001fe2000d761270 */
[----:B------:R0:W-:Y:S01]  /*23040*/  @P0 STG.E.U8 desc[UR18][R4.64], R46 ;  /* 0x0000002e04000986 */ /* 0x0001e2000c101112 */
[----:B------:R-:W-:Y:S01]  /*23050*/  F2FP.SATFINITE.E5M2.F32.PACK_AB_MERGE_C R48, R49, R48, RZ ;  /* 0x000000303130723e */ /* 0x000fe200048060ff */
[----:B------:R-:W5:Y:S02]  /*23060*/  LDCU UR6, c[0x0][0x39c] ;  /* 0x00007380ff0677ac */ /* 0x000f640008000800 */
[----:B------:R-:W5:Y:S01]  /*23070*/  LDL.LU R11, [R1+0x950] ;  /* 0x00095000010b7983 */ /* 0x000f620000300800 */
[----:B0-----:R-:W-:-:S04]  /*23080*/  IADD3 R4, P6, PT, R0, R3, RZ ;  /* 0x0000000300047210 */ /* 0x001fc80007fde0ff */
[C---:B------:R-:W-:Y:S01]  /*23090*/  LEA.HI.X.SX32 R5, R0.reuse, R2, 0x1, P6 ;  /* 0x0000000200057211 */ /* 0x040fe200030f0eff */
[----:B------:R-:W-:Y:S01]  /*230a0*/  VIADD R0, R0, UR5 ;  /* 0x0000000500007c36 */ /* 0x000fe20008000000 */
[----:B------:R0:W-:Y:S04]  /*230b0*/  @P5 STG.E.U8 desc[UR18][R6.64], R8 ;  /* 0x0000000806005986 */ /* 0x0001e8000c101112 */
[----:B------:R1:W-:Y:S01]  /*230c0*/  @P1 STG.E.U8 desc[UR18][R4.64], R48 ;  /* 0x0000003004001986 */ /* 0x0003e2000c101112 */
[----:B0-----:R-:W-:Y:S01]  /*230d0*/  PRMT R6, R48, 0x9910, RZ ;  /* 0x0000991030067816 */ /* 0x001fe200000000ff */
[C---:B------:R-:W-:Y:S01]  /*230e0*/  VIADD R7, R0.reuse, UR5 ;  /* 0x0000000500077c36 */ /* 0x040fe20008000000 */
[----:B-1----:R-:W-:Y:S02]  /*230f0*/  IADD3 R4, P1, PT, R0, R3, RZ ;  /* 0x0000000300047210 */ /* 0x002fe40007f3e0ff */
[----:B------:R-:W-:-:S02]  /*23100*/  SHF.R.S32.HI R8, RZ, 0x8, R6 ;  /* 0x00000008ff087819 */ /* 0x000fc40000011406 */
[-C--:B------:R-:W-:Y:S02]  /*23110*/  LEA.HI.X.SX32 R5, R0, R2.reuse, 0x1, P1 ;  /* 0x0000000200057211 */ /* 0x080fe400008f0eff */
[C---:B------:R-:W-:Y:S01]  /*23120*/  IADD3 R6, P1, PT, R7.reuse, R3, RZ ;  /* 0x0000000307067210 */ /* 0x040fe20007f3e0ff */
[----:B------:R-:W-:Y:S01]  /*23130*/  VIADD R0, R7, UR5 ;  /* 0x0000000507007c36 */ /* 0x000fe20008000000 */
[----:B------:R-:W-:Y:S02]  /*23140*/  ISETP.LT.AND P0, PT, R10, UR7, !P2 ;  /* 0x000000070a007c0c */ /* 0x000fe4000d701270 */
[----:B----4-:R-:W-:Y:S01]  /*23150*/  ISETP.LT.AND P6, PT, R13, UR10, !P2 ;  /* 0x0000000a0d007c0c */ /* 0x010fe2000d7c1270 */
[----:B------:R-:W4:Y:S01]  /*23160*/  LDL.LU R10, [R1+0x94c] ;  /* 0x00094c00010a7983 */ /* 0x000f220000300800 */
[----:B------:R-:W-:Y:S01]  /*23170*/  LEA.HI.X.SX32 R7, R7, R2, 0x1, P1 ;  /* 0x0000000207077211 */ /* 0x000fe200008f0eff */
[----:B------:R-:W4:Y:S02]  /*23180*/  LDCU UR7, c[0x0][0x39c] ;  /* 0x00007380ff0777ac */ /* 0x000f240008000800 */
[----:B------:R-:W4:Y:S01]  /*23190*/  LDL.LU R13, [R1+0x8c8] ;  /* 0x0008c800010d7983 */ /* 0x000f220000300800 */
[----:B--2---:R-:W-:Y:S01]  /*231a0*/  ISETP.LT.AND P5, PT, R14, UR9, !P2 ;  /* 0x000000090e007c0c */ /* 0x004fe2000d7a1270 */
[----:B------:R-:W0:Y:S01]  /*231b0*/  LDCU UR9, c[0x0][0x39c] ;  /* 0x00007380ff0977ac */ /* 0x000e220008000800 */
[----:B------:R-:W-:Y:S01]  /*231c0*/  F2FP.SATFINITE.E5M2.F32.PACK_AB_MERGE_C R50, R51, R50, RZ ;  /* 0x000000323332723e */ /* 0x000fe200048060ff */
[----:B------:R1:W-:Y:S01]  /*231d0*/  @P3 STG.E.U8 desc[UR18][R4.64], R8 ;  /* 0x0000000804003986 */ /* 0x0003e2000c101112 */
[----:B------:R-:W-:Y:S01]  /*231e0*/  F2FP.SATFINITE.E5M2.F32.PACK_AB_MERGE_C R53, R53, R52, RZ ;  /* 0x000000343535723e */ /* 0x000fe200048060ff */
[----:B------:R-:W2:Y:S01]  /*231f0*/  LDCU UR10, c[0x0][0x39c] ;  /* 0x00007380ff0a77ac */ /* 0x000ea20008000800 */
[----:B---3--:R-:W-:-:S02]  /*23200*/  ISETP.LT.AND P1, PT, R12, UR4, !P2 ;  /* 0x000000040c007c0c */ /* 0x008fc4000d721270 */
[----:B------:R-:W-:Y:S01]  /*23210*/  PRMT R9, R50, 0x9910, RZ ;  /* 0x0000991032097816 */ /* 0x000fe200000000ff */
[----:B------:R-:W3:Y:S01]  /*23220*/  LDL.LU R12, [R1+0x880] ;  /* 0x00088000010c7983 */ /* 0x000ee20000300800 */
[C---:B-1----:R-:W-:Y:S01]  /*23230*/  IADD3 R4, P3, PT, R0.reuse, R3, RZ ;  /* 0x0000000300047210 */ /* 0x042fe20007f7e0ff */
[----:B------:R-:W4:Y:S02]  /*23240*/  LDCU UR4, c[0x0][0x39c] ;  /* 0x00007380ff0477ac */ /* 0x000f240008000800 */
[----:B------:R1:W-:Y:S01]  /*23250*/  @P0 STG.E.U8 desc[UR18][R6.64], R50 ;  /* 0x0000003206000986 */ /* 0x0003e2000c101112 */
[C---:B------:R-:W-:Y:S02]  /*23260*/  LEA.HI.X.SX32 R5, R0.reuse, R2, 0x1, P3 ;  /* 0x0000000200057211 */ /* 0x040fe400018f0eff */
[----:B------:R-:W-:Y:S01]  /*23270*/  PRMT R8, R53, 0x9910, RZ ;  /* 0x0000991035087816 */ /* 0x000fe200000000ff */
[----:B------:R-:W2:Y:S04]  /*23280*/  LDL.LU R16, [R1+0x87c] ;  /* 0x00087c0001107983 */ /* 0x000ea80000300800 */
[----:B------:R-:W0:Y:S01]  /*23290*/  LDL.LU R15, [R1+0x878] ;  /* 0x00087800010f7983 */ /* 0x000e220000300800 */
[----:B-----5:R-:W-:Y:S01]  /*232a0*/  ISETP.LT.AND P0, PT, R11, UR6, !P2 ;  /* 0x000000060b007c0c */ /* 0x020fe2000d701270 */
[----:B-1----:R-:W-:Y:S01]  /*232b0*/  IMAD.MOV.U32 R7, RZ, RZ, R8 ;  /* 0x000000ffff077224 */ /* 0x002fe200078e0008 */
[----:B------:R-:W-:Y:S01]  /*232c0*/  SHF.R.S32.HI R11, RZ, 0x8, R9 ;  /* 0x00000008ff0b7819 */ /* 0x000fe20000011409 */
[----:B------:R-:W-:Y:S01]  /*232d0*/  VIADD R9, R0, UR5 ;  /* 0x0000000500097c36 */ /* 0x000fe20008000000 */
[----:B------:R-:W3:Y:S01]  /*232e0*/  LDCU UR6, c[0x0][0x39c] ;  /* 0x00007380ff0677ac */ /* 0x000ee20008000800 */
[----:B------:R-:W5:Y:S02]  /*232f0*/  LDL.LU R14, [R1+0x964] ;  /* 0x00096400010e7983 */ /* 0x000f640000300800 */
[----:B------:R-:W-:-:S02]  /*23300*/  VIADD R0, R9, UR5 ;  /* 0x0000000509007c36 */ /* 0x000fc40008000000 */
[----:B------:R1:W-:Y:S02]  /*23310*/  @P5 STG.E.U8 desc[UR18][R4.64], R11 ;  /* 0x0000000b04005986 */ /* 0x0003e4000c101112 */
[----:B-1----:R-:W-:-:S04]  /*23320*/  IADD3 R4, P5, PT, R9, R3, RZ ;  /* 0x0000000309047210 */ /* 0x002fc80007fbe0ff */
[-C--:B------:R-:W-:Y:S02]  /*23330*/  LEA.HI.X.SX32 R5, R9, R2.reuse, 0x1, P5 ;  /* 0x0000000209057211 */ /* 0x080fe400028f0eff */
[CC--:B------:R-:W-:Y:S02]  /*23340*/  IADD3 R6, P5, PT, R0.reuse, R3.reuse, RZ ;  /* 0x0000000300067210 */ /* 0x0c0fe40007fbe0ff */
[----:B------:R-:W-:Y:S02]  /*23350*/  SHF.R.S32.HI R9, RZ, 0x8, R7 ;  /* 0x00000008ff097819 */ /* 0x000fe40000011407 */
[C---:B------:R-:W-:Y:S01]  /*23360*/  LEA.HI.X.SX32 R7, R0.reuse, R2, 0x1, P5 ;  /* 0x0000000200077211 */ /* 0x040fe200028f0eff */
[----:B------:R-:W-:Y:S01]  /*23370*/  VIADD R0, R0, UR5 ;  /* 0x0000000500007c36 */ /* 0x000fe20008000000 */
[----:B------:R1:W-:Y:S04]  /*23380*/  @P6 STG.E.U8 desc[UR18][R4.64], R53 ;  /* 0x0000003504006986 */ /* 0x0003e8000c101112 */
[----:B------:R3:W-:Y:S01]  /*23390*/  @P1 STG.E.U8 desc[UR18][R6.64], R9 ;  /* 0x0000000906001986 */ /* 0x0007e2000c101112 */
[----:B-1----:R-:W-:-:S04]  /*233a0*/  IADD3 R4, P1, PT, R0, R3, RZ ;  /* 0x0000000300047210 */ /* 0x002fc80007f3e0ff */
[----:B------:R-:W-:Y:S02]  /*233b0*/  LEA.HI.X.SX32 R5, R0, R2, 0x1, P1 ;  /* 0x0000000200057211 */ /* 0x000fe400008f0eff */
[----:B----4-:R-:W-:Y:S02]  /*233c0*/  ISETP.LT.AND P1, PT, R13, UR4, !P2 ;  /* 0x000000040d007c0c */ /* 0x010fe4000d721270 */
[----:B---3--:R-:W-:Y:S01]  /*233d0*/  ISETP.LT.AND P5, PT, R12, UR6, !P2 ;  /* 0x000000060c007c0c */ /* 0x008fe2000d7a1270 */
[----:B------:R-:W3:Y:S01]  /*233e0*/  LDL.LU R13, [R1+0x968] ;  /* 0x00096800010d7983 */ /* 0x000ee20000300800 */
[----:B------:R-:W-:Y:S01]  /*233f0*/  VIADD R8, R0, UR5 ;  /* 0x0000000500087c36 */ /* 0x000fe20008000000 */
[----:B------:R-:W-:Y:S01]  /*23400*/  ISETP.LT.AND P3, PT, R10, UR7, !P2 ;  /* 0x000000070a007c0c */ /* 0x000fe2000d761270 */
[----:B------:R-:W2:Y:S01]  /*23410*/  LDCU UR7, c[0x0][0x39c] ;  /* 0x00007380ff0777ac */ /* 0x000ea20008000800 */
[----:B------:R-:W4:Y:S02]  /*23420*/  LDL.LU R12, [R1+0x974] ;  /* 0x00097400010c7983 */ /* 0x000f240000300800 */
[----:B------:R-:W-:Y:S01]  /*23430*/  IADD3 R6, P6, PT, R8, R3, RZ ;  /* 0x0000000308067210 */ /* 0x000fe20007fde0ff */
[----:B------:R-:W3:Y:S01]  /*23440*/  LDCU UR4, c[0x0][0x39c] ;  /* 0x00007380ff0477ac */ /* 0x000ee20008000800 */
[----:B------:R-:W-:-:S02]  /*23450*/  F2FP.SATFINITE.E5M2.F32.PACK_AB_MERGE_C R55, R55, R54, RZ ;  /* 0x000000363737723e */ /* 0x000fc400048060ff */
[C---:B------:R-:W-:Y:S01]  /*23460*/  LEA.HI.X.SX32 R7, R8.reuse, R2, 0x1, P6 ;  /* 0x0000000208077211 */ /* 0x040fe200030f0eff */
[----:B------:R-:W-:Y:S01]  /*23470*/  VIADD R8, R8, UR5 ;  /* 0x0000000508087c36 */ /* 0x000fe20008000000 */
[----:B------:R-:W-:Y:S01]  /*23480*/  PRMT R10, R55, 0x9910, RZ ;  /* 0x00009910370a7816 */ /* 0x000fe200000000ff */
[----:B------:R1:W-:Y:S01]  /*23490*/  @P0 STG.E.U8 desc[UR18][R4.64], R55 ;  /* 0x0000003704000986 */ /* 0x0003e2000c101112 */
[----:B------:R-:W-:Y:S01]  /*234a0*/  F2FP.SATFINITE.E5M2.F32.PACK_AB_MERGE_C R57, R57, R56, RZ ;  /* 0x000000383939723e */ /* 0x000fe200048060ff */
[----:B------:R-:W4:Y:S01]  /*234b0*/  LDCU UR6, c[0x0][0x39c] ;  /* 0x00007380ff0677ac */ /* 0x000f220008000800 */
[----:B------:R-:W-:Y:S02]  /*234c0*/  SHF.R.S32.HI R9, RZ, 0x8, R10 ;  /* 0x00000008ff097819 */ /* 0x000fe4000001140a */
[----:B------:R-:W-:Y:S01]  /*234d0*/  PRMT R0, R57, 0x9910, RZ ;  /* 0x0000991039007816 */ /* 0x000fe200000000ff */
[----:B------:R-:W5:Y:S01]  /*234e0*/  LDL.LU R10, [R1+0x970] ;  /* 0x00097000010a7983 */ /* 0x000f620000300800 */
[----:B-1----:R-:W-:-:S04]  /*234f0*/  IADD3 R4, P6, PT, R8, R3, RZ ;  /* 0x0000000308047210 */ /* 0x002fc80007fde0ff */
[C---:B------:R-:W-:Y:S01]  /*23500*/  LEA.HI.X.SX32 R5, R8.reuse, R2, 0x1, P6 ;  /* 0x0000000208057211 */ /* 0x040fe200030f0eff */
[----:B------:R-:W-:Y:S01]  /*23510*/  VIADD R8, R8, UR5 ;  /* 0x0000000508087c36 */ /* 0x000fe20008000000 */
[----:B------:R1:W-:Y:S01]  /*23520*/  @P3 STG.E.U8 desc[UR18][R6.64], R9 ;  /* 0x0000000906003986 */ /* 0x0003e2000c101112 */
[----:B--2---:R-:W-:Y:S01]  /*23530*/  ISETP.LT.AND P0, PT, R16, UR7, !P2 ;  /* 0x0000000710007c0c */ /* 0x004fe2000d701270 */
[----:B------:R-:W2:Y:S02]  /*23540*/  LDCU UR7, c[0x0][0x39c] ;  /* 0x00007380ff0777ac */ /* 0x000ea40008000800 */
[----:B------:R0:W-:Y:S01]  /*23550*/  @P1 STG.E.U8 desc[UR18][R4.64], R57 ;  /* 0x0000003904001986 */ /* 0x0001e2000c101112 */
[----:B-1----:R-:W-:Y:S02]  /*23560*/  IMAD.MOV.U32 R9, RZ, RZ, R0 ;  /* 0x000000ffff097224 */ /* 0x002fe400078e0000 */
[C---:B------:R-:W-:Y:S01]  /*23570*/  VIADD R0, R8.reuse, UR5 ;  /* 0x0000000508007c36 */ /* 0x040fe20008000000 */
[----:B0-----:R-:W-:-:S04]  /*23580*/  IADD3 R4, P1, PT, R8, R3, RZ ;  /* 0x0000000308047210 */ /* 0x001fc80007f3e0ff */
[----:B------:R-:W-:Y:S02]  /*23590*/  LEA.HI.X.SX32 R5, R8, R2, 0x1, P1 ;  /* 0x0000000208057211 */ /* 0x000fe400008f0eff */
[C---:B------:R-:W-:Y:S02]  /*235a0*/  IADD3 R6, P1, PT, R0.reuse, R3, RZ ;  /* 0x0000000300067210 */ /* 0x040fe40007f3e0ff */
[----:B------:R-:W-:Y:S02]  /*235b0*/  SHF.R.S32.HI R9, RZ, 0x8, R9 ;  /* 0x00000008ff097819 */ /* 0x000fe40000011409 */
[----:B------:R-:W-:Y:S02]  /*235c0*/  F2FP.SATFINITE.E5M2.F32.PACK_AB_MERGE_C R59, R59, R58, RZ ;  /* 0x0000003a3b3b723e */ /* 0x000fe400048060ff */
[C---:B------:R-:W-:Y:S01]  /*235d0*/  LEA.HI.X.SX32 R7, R0.reuse, R2, 0x1, P1 ;  /* 0x0000000200077211 */ /* 0x040fe200008f0eff */
[----:B------:R0:W-:Y:S04]  /*235e0*/  @P5 STG.E.U8 desc[UR18][R4.64], R9 ;  /* 0x0000000904005986 */ /* 0x0001e8000c101112 */
[----:B------:R-:W-:Y:S01]  /*235f0*/  @P0 STG.E.U8 desc[UR18][R6.64], R59 ;  /* 0x0000003b06000986 */ /* 0x000fe2000c101112 */
[----:B---3--:R-:W-:Y:S01]  /*23600*/  ISETP.LT.AND P1, PT, R13, UR4, !P2 ;  /* 0x000000040d007c0c */ /* 0x008fe2000d721270 */
[----:B------:R-:W-:-:S02]  /*23610*/  VIADD R8, R0, UR5 ;  /* 0x0000000500087c36 */ /* 0x000fc40008000000 */
[----:B------:R-:W3:Y:S01]  /*23620*/  LDL.LU R13, [R1+0x874] ;  /* 0x00087400010d7983 */ /* 0x000ee20000300800 */
[----:B------:R-:W-:Y:S01]  /*23630*/  ISETP.LT.AND P3, PT, R15, UR9, !P2 ;  /* 0x000000090f007c0c */ /* 0x000fe2000d761270 */
[----:B------:R-:W3:Y:S01]  /*23640*/  LDCU UR4, c[0x0][0x39c] ;  /* 0x00007380ff0477ac */ /* 0x000ee20008000800 */
[----:B----4-:R-:W-:Y:S02]  /*23650*/  ISETP.LT.AND P0, PT, R12, UR6, !P2 ;  /* 0x000000060c007c0c */ /* 0x010fe4000d701270 */
[----:B------:R-:W4:Y:S01]  /*23660*/  LDL.LU R12, [R1+0x870] ;  /* 0x00087000010c7983 */ /* 0x000f220000300800 */
[----:B------:R-:W-:Y:S01]  /*23670*/  PRMT R11, R59, 0x9910, RZ ;  /* 0x000099103b0b7816 */ /* 0x000fe200000000ff */
[----:B------:R-:W4:Y:S01]  /*23680*/  LDCU UR6, c[0x0][0x39c] ;  /* 0x00007380ff0677ac */ /* 0x000f220008000800 */
[CC--:B0-----:R-:W-:Y:S01]  /*23690*/  IADD3 R4, P5, PT, R8.reuse, R3.reuse, RZ ;  /* 0x0000000308047210 */ /* 0x0c1fe20007fbe0ff */
[----:B------:R-:W4:Y:S01]  /*236a0*/  LDL.LU R16, [R1+0x864] ;  /* 0x0008640001107983 */ /* 0x000f220000300800 */
[----:B------:R-:W-:Y:S01]  /*236b0*/  SHF.R.S32.HI R11, RZ, 0x8, R11 ;  /* 0x00000008ff0b7819 */ /* 0x000fe2000001140b */
[----:B------:R-:W0:Y:S01]  /*236c0*/  LDCU UR9, c[0x0][0x39c] ;  /* 0x00007380ff0977ac */ /* 0x000e220008000800 */
[C---:B------:R-:W-:Y:S01]  /*236d0*/  LEA.HI.X.SX32 R5, R8.reuse, R2, 0x1, P5 ;  /* 0x0000000208057211 */ /* 0x040fe200028f0eff */
[----:B------:R-:W-:Y:S01]  /*236e0*/  VIADD R8, R8, UR5 ;  /* 0x0000000508087c36 */ /* 0x000fe20008000000 */
[----:B-----5:R-:W-:Y:S01]  /*236f0*/  ISETP.LT.AND P6, PT, R14, UR10, !P2 ;  /* 0x0000000a0e007c0c */ /* 0x020fe2000d7c1270 */
[----:B------:R-:W0:Y:S01]  /*23700*/  LDL.LU R15, [R1+0x860] ;  /* 0x00086000010f7983 */ /* 0x000e220000300800 */
[----:B------:R-:W-:Y:S01]  /*23710*/  F2FP.SATFINITE.E5M2.F32.PACK_AB_MERGE_C R61, R61, R60, RZ ;  /* 0x0000003c3d3d723e */ /* 0x000fe200048060ff */
[----:B------:R-:W-:Y:S01]  /*23720*/  VIADD R0, R8, UR5 ;  /* 0x0000000508007c36 */ /* 0x000fe20008000000 */
[----:B--2---:R-:W-:Y:S01]  /*23730*/  ISETP.LT.AND P5, PT, R10, UR7, !P2 ;  /* 0x000000070a007c0c */ /* 0x004fe2000d7a1270 */
[----:B------:R1:W-:Y:S01]  /*23740*/  @P3 STG.E.U8 desc[UR18][R4.64], R11 ;  /* 0x0000000b04003986 */ /* 0x0003e2000c101112 */
[----:B------:R-:W-:Y:S01]  /*23750*/  PRMT R9, R61, 0x9910, RZ ;  /* 0x000099103d097816 */ /* 0x000fe200000000ff */
[----:B------:R-:W2:Y:S02]  /*23760*/  LDCU UR7, c[0x0][0x39c] ;  /* 0x00007380ff0777ac */ /* 0x000ea40008000800 */
[----:B------:R-:W5:Y:S01]  /*23770*/  LDL.LU R14, [R1+0x994] ;  /* 0x00099400010e7983 */ /* 0x000f620000300800 */
[----:B------:R-:W-:Y:S01]  /*23780*/  F2FP.SATFINITE.E5M2.F32.PACK_AB_MERGE_C R63, R63, R62, RZ ;  /* 0x0000003e3f3f723e */ /* 0x000fe200048060ff */
[----:B------:R-:W5:Y:S01]  /*23790*/  LDCU UR10, c[0x0][0x39c] ;  /* 0x00007380ff0a77ac */ /* 0x000f620008000800 */
        /* <DEDUP_REMOVED lines=9> */
[-C--:B------:R-:W-:Y:S02]  /*23830*/  LEA.HI.X.SX32 R5, R0, R2.reuse, 0x1, P1 ;  /* 0x0000000200057211 */ /* 0x080fe400008f0eff */
[----:B---3--:R-:W-:Y:S02]  /*23840*/  ISETP.LT.AND P1, PT, R13, UR4, !P2 ;  /* 0x000000040d007c0c */ /* 0x008fe4000d721270 */
[----:B----4-:R-:W-:Y:S01]  /*23850*/  ISETP.LT.AND P3, PT, R12, UR6, !P2 ;  /* 0x000000060c007c0c */ /* 0x010fe2000d761270 */
[----:B------:R-:W3:Y:S01]  /*23860*/  LDL.LU R13, [R1+0x998] ;  /* 0x00099800010d7983 */ /* 0x000ee20000300800 */
[----:B------:R-:W-:Y:S01]  /*23870*/  VIADD R8, R0, UR5 ;  /* 0x0000000500087c36 */ /* 0x000fe20008000000 */
[----:B------:R-:W-:Y:S01]  /*23880*/  PRMT R10, R63, 0x9910, RZ ;  /* 0x000099103f0a7816 */ /* 0x000fe200000000ff */
[----:B------:R-:W3:Y:S01]  /*23890*/  LDCU UR4, c[0x0][0x39c] ;  /* 0x00007380ff0477ac */ /* 0x000ee20008000800 */
[----:B------:R-:W4:Y:S02]  /*238a0*/  LDL.LU R12, [R1+0x9a4] ;  /* 0x0009a400010c7983 */ /* 0x000f240000300800 */
[C---:B--2---:R-:W-:Y:S01]  /*238b0*/  IADD3 R6, P6, PT, R8.reuse, R3, RZ ;  /* 0x0000000308067210 */ /* 0x044fe20007fde0ff */
[----:B------:R-:W4:Y:S03]  /*238c0*/  LDCU UR6, c[0x0][0x39c] ;  /* 0x00007380ff0677ac */ /* 0x000f260008000800 */
[C---:B------:R-:W-:Y:S01]  /*238d0*/  LEA.HI.X.SX32 R7, R8.reuse, R2, 0x1, P6 ;  /* 0x0000000208077211 */ /* 0x040fe200030f0eff */
[----:B------:R-:W-:Y:S01]  /*238e0*/  VIADD R8, R8, UR5 ;  /* 0x0000000508087c36 */ /* 0x000fe20008000000 */
[----:B------:R1:W-:Y:S01]  /*238f0*/  @P0 STG.E.U8 desc[UR18][R4.64], R63 ;  /* 0x0000003f04000986 */ /* 0x0003e2000c101112 */
[----:B------:R-:W-:-:S02]  /*23900*/  F2FP.SATFINITE.E5M2.F32.PACK_AB_MERGE_C R65, R65, R64, RZ ;  /* 0x000000404141723e */ /* 0x000fc400048060ff */
[----:B------:R-:W-:Y:S02]  /*23910*/  SHF.R.S32.HI R9, RZ, 0x8, R10 ;  /* 0x00000008ff097819 */ /* 0x000fe4000001140a */
[----:B------:R-:W-:Y:S01]  /*23920*/  PRMT R0, R65, 0x9910, RZ ;  /* 0x0000991041007816 */ /* 0x000fe200000000ff */
[----:B------:R-:W2:Y:S01]  /*23930*/  LDL.LU R10, [R1+0x9a0] ;  /* 0x0009a000010a7983 */ /* 0x000ea20000300800 */
[----:B-1----:R-:W-:-:S04]  /*23940*/  IADD3 R4, P6, PT, R8, R3, RZ ;  /* 0x0000000308047210 */ /* 0x002fc80007fde0ff */
[C---:B------:R-:W-:Y:S01]  /*23950*/  LEA.HI.X.SX32 R5, R8.reuse, R2, 0x1, P6 ;  /* 0x0000000208057211 */ /* 0x040fe200030f0eff */
[----:B------:R-:W-:Y:S01]  /*23960*/  VIADD R8, R8, UR5 ;  /* 0x0000000508087c36 */ /* 0x000fe20008000000 */
[----:B------:R1:W-:Y:S01]  /*23970*/  @P5 STG.E.U8 desc[UR18][R6.64], R9 ;  /* 0x0000000906005986 */ /* 0x0003e2000c101112 */
[----:B------:R-:W-:Y:S01]  /*23980*/  ISETP.LT.AND P0, PT, R16, UR7, !P2 ;  /* 0x0000000710007c0c */ /* 0x000fe2000d701270 */
        /* <DEDUP_REMOVED lines=9> */
[----:B------:R-:W-:Y:S01]  /*23a20*/  LEA.HI.X.SX32 R7, R0, R2, 0x1, P1 ;  /* 0x0000000200077211 */ /* 0x000fe200008f0eff */
[----:B------:R0:W-:Y:S04]  /*23a30*/  @P3 STG.E.U8 desc[UR18][R4.64], R9 ;  /* 0x0000000904003986 */ /* 0x0001e8000c101112 */
[----:B------:R-:W-:Y:S01]  /*23a40*/  @P0 STG.E.U8 desc[UR18][R6.64], R67 ;  /* 0x0000004306000986 */ /* 0x000fe2000c101112 */
[----:B------:R-:W-:-:S02]  /*23a50*/  ISETP.LT.AND P5, PT, R15, UR9, !P2 ;  /* 0x000000090f007c0c */ /* 0x000fc4000d7a1270 */
[----:B-----5:R-:W-:Y:S01]  /*23a60*/  ISETP.LT.AND P6, PT, R14, UR10, !P2 ;  /* 0x0000000a0e007c0c */ /* 0x020fe2000d7c1270 */
[----:B------:R-:W-:Y:S01]  /*23a70*/  VIADD R8, R0, UR5 ;  /* 0x0000000500087c36 */ /* 0x000fe20008000000 */
[----:B------:R-:W-:Y:S01]  /*23a80*/  PRMT R11, R67, 0x9910, RZ ;  /* 0x00009910430b7816 */ /* 0x000fe200000000ff */
[----:B------:R-:W1:Y:S01]  /*23a90*/  LDCU UR10, c[0x0][0x39c] ;  /* 0x00007380ff0a77ac */ /* 0x000e620008000800 */
[----:B---3--:R-:W-:Y:S01]  /*23aa0*/  ISETP.LT.AND P1, PT, R13, UR4, !P2 ;  /* 0x000000040d007c0c */ /* 0x008fe2000d721270 */
[----:B------:R-:W3:Y:S01]  /*23ab0*/  LDCU UR4, c[0x0][0x39c] ;  /* 0x00007380ff0477ac */ /* 0x000ee20008000800 */
[----:B------:R-:W3:Y:S01]  /*23ac0*/  LDL.LU R13, [R1+0x85c] ;  /* 0x00085c00010d7983 */ /* 0x000ee20000300800 */
[----:B----4-:R-:W-:Y:S01]  /*23ad0*/  ISETP.LT.AND P0, PT, R12, UR6, !P2 ;  /* 0x000000060c007c0c */ /* 0x010fe2000d701270 */
[----:B------:R-:W4:Y:S02]  /*23ae0*/  LDCU UR6, c[0x0][0x39c] ;  /* 0x00007380ff0677ac */ /* 0x000f240008000800 */
[----:B------:R-:W4:Y:S01]  /*23af0*/  LDL.LU R12, [R1+0x858] ;  /* 0x00085800010c7983 */ /* 0x000f220000300800 */
[----:B------:R-:W-:-:S02]  /*23b00*/  F2FP.SATFINITE.E5M2.F32.PACK_AB_MERGE_C R69, R69, R68, RZ ;  /* 0x000000444545723e */ /* 0x000fc400048060ff */
[----:B------:R-:W-:Y:S01]  /*23b10*/  F2FP.SATFINITE.E5M2.F32.PACK_AB_MERGE_C R71, R71, R70, RZ ;  /* 0x000000464747723e */ /* 0x000fe200048060ff */
[----:B------:R-:W5:Y:S01]  /*23b20*/  LDL.LU R16, [R1+0x854] ;  /* 0x0008540001107983 */ /* 0x000f620000300800 */
[----:B------:R-:W1:Y:S03]  /*23b30*/  LDCU UR9, c[0x0][0x39c] ;  /* 0x00007380ff0977ac */ /* 0x000e660008000800 */
[----:B------:R-:W5:Y:S04]  /*23b40*/  LDL.LU R15, [R1+0x850] ;  /* 0x00085000010f7983 */ /* 0x000f680000300800 */
[----:B------:R-:W1:Y:S01]  /*23b50*/  LDL.LU R14, [R1+0x9c4] ;  /* 0x0009c400010e7983 */ /* 0x000e620000300800 */
[----:B0-----:R-:W-:-:S02]  /*23b60*/  IADD3 R4, P3, PT, R8, R3, RZ ;  /* 0x0000000308047210 */ /* 0x001fc40007f7e0ff */
[----:B------:R-:W-:Y:S02]  /*23b70*/  SHF.R.S32.HI R11, RZ, 0x8, R11 ;  /* 0x00000008ff0b7819 */ /* 0x000fe4000001140b */
[C---:B------:R-:W-:Y:S01]  /*23b80*/  LEA.HI.X.SX32 R5, R8.reuse, R2, 0x1, P3 ;  /* 0x0000000208057211 */ /* 0x040fe200018f0eff */
[----:B------:R-:W-:-:S04]  /*23b90*/  VIADD R8, R8, UR5 ;  /* 0x0000000508087c36 */ /* 0x000fc80008000000 */
[----:B------:R0:W-:Y:S01]  /*23ba0*/  @P5 STG.E.U8 desc[UR18][R4.64], R11 ;  /* 0x0000000b04005986 */ /* 0x0001e2000c101112 */
[C---:B------:R-:W-:Y:S01]  /*23bb0*/  VIADD R0, R8.reuse, UR5 ;  /* 0x0000000508007c36 */ /* 0x040fe20008000000 */
[----:B------:R-:W-:Y:S02]  /*23bc0*/  PRMT R9, R69, 0x9910, RZ ;  /* 0x0000991045097816 */ /* 0x000fe400000000ff */
[----:B0-----:R-:W-:-:S04]  /*23bd0*/  IADD3 R4, P5, PT, R8, R3, RZ ;  /* 0x0000000308047210 */ /* 0x001fc80007fbe0ff */
[-C--:B------:R-:W-:Y:S02]  /*23be0*/  LEA.HI.X.SX32 R5, R8, R2.reuse, 0x1, P5 ;  /* 0x0000000208057211 */ /* 0x080fe400028f0eff */
[C---:B------:R-:W-:Y:S02]  /*23bf0*/  IADD3 R6, P5, PT, R0.reuse, R3, RZ ;  /* 0x0000000300067210 */ /* 0x040fe40007fbe0ff */
[----:B------:R-:W-:Y:S02]  /*23c00*/  SHF.R.S32.HI R9, RZ, 0x8, R9 ;  /* 0x00000008ff097819 */ /* 0x000fe40000011409 */
[C---:B------:R-:W-:Y:S01]  /*23c10*/  LEA.HI.X.SX32 R7, R0.reuse, R2, 0x1, P5 ;  /* 0x0000000200077211 */ /* 0x040fe200028f0eff */
[----:B------:R-:W-:Y:S01]  /*23c20*/  VIADD R0, R0, UR5 ;  /* 0x0000000500007c36 */ /* 0x000fe20008000000 */
[----:B------:R0:W-:Y:S01]  /*23c30*/  @P6 STG.E.U8 desc[UR18][R4.64], R69 ;  /* 0x0000004504006986 */ /* 0x0001e2000c101112 */
[----:B--2---:R-:W-:Y:S01]  /*23c40*/  ISETP.LT.AND P3, PT, R10, UR7, !P2 ;  /* 0x000000070a007c0c */ /* 0x004fe2000d761270 */
[----:B------:R-:W5:Y:S02]  /*23c50*/  LDCU UR7, c[0x0][0x39c] ;  /* 0x00007380ff0777ac */ /* 0x000f640008000800 */
[----:B------:R2:W-:Y:S01]  /*23c60*/  @P1 STG.E.U8 desc[UR18][R6.64], R9 ;  /* 0x0000000906001986 */ /* 0x0005e2000c101112 */
[----:B------:R-:W-:-:S02]  /*23c70*/  PRMT R10, R71, 0x9910, RZ ;  /* 0x00009910470a7816 */ /* 0x000fc400000000ff */
[----:B0-----:R-:W-:-:S04]  /*23c80*/  IADD3 R4, P1, PT, R0, R3, RZ ;  /* 0x0000000300047210 */ /* 0x001fc80007f3e0ff */
[C---:B------:R-:W-:Y:S01]  /*23c90*/  LEA.HI.X.SX32 R5, R0.reuse, R2, 0x1, P1 ;  /* 0x0000000200057211 */ /* 0x040fe200008f0eff */
[----:B------:R-:W-:Y:S01]  /*23ca0*/  VIADD R8, R0, UR5 ;  /* 0x0000000500087c36 */ /* 0x000fe20008000000 */
[----:B--2---:R-:W-:-:S04]  /*23cb0*/  SHF.R.S32.HI R9, RZ, 0x8, R10 ;  /* 0x00000008ff097819 */ /* 0x004fc8000001140a */
[----:B------:R-:W-:-:S04]  /*23cc0*/  IADD3 R6, P6, PT, R8, R3, RZ ;  /* 0x0000000308067210 */ /* 0x000fc80007fde0ff */
[C---:B------:R-:W-:Y:S01]  /*23cd0*/  LEA.HI.X.SX32 R7, R8.reuse, R2, 0x1, P6 ;  /* 0x0000000208077211 */ /* 0x040fe200030f0eff */
[----:B------:R-:W-:Y:S01]  /*23ce0*/  VIADD R8, R8, UR5 ;  /* 0x0000000508087c36 */ /* 0x000fe20008000000 */
[----:B------:R0:W-:Y:S04]  /*23cf0*/  @P0 STG.E.U8 desc[UR18][R4.64], R71 ;  /* 0x0000004704000986 */ /* 0x0001e8000c101112 */
[----:B0-----:R-:W-:-:S04]  /*23d00*/  IADD3 R4, P6, PT, R8, R3, RZ ;  /* 0x0000000308047210 */ /* 0x001fc80007fde0ff */
[----:B------:R-:W-:Y:S02]  /*23d10*/  LEA.HI.X.SX32 R5, R8, R2, 0x1, P6 ;  /* 0x0000000208057211 */ /* 0x000fe400030f0eff */
[----:B---3--:R-:W-:Y:S02]  /*23d20*/  ISETP.LT.AND P1, PT, R13, UR4, !P2 ;  /* 0x000000040d007c0c */ /* 0x008fe4000d721270 */
[----:B----4-:R-:W-:Y:S01]  /*23d30*/  ISETP.LT.AND P5, PT, R12, UR6, !P2 ;  /* 0x000000060c007c0c */ /* 0x010fe2000d7a1270 */
[----:B------:R-:W2:Y:S01]  /*23d40*/  LDL.LU R13, [R1+0x9c8] ;  /* 0x0009c800010d7983 */ /* 0x000ea20000300800 */
[----:B------:R-:W-:Y:S01]  /*23d50*/  F2FP.SATFINITE.E5M2.F32.PACK_AB_MERGE_C R73, R73, R72, RZ ;  /* 0x000000484949723e */ /* 0x000fe200048060ff */
[----:B------:R-:W-:Y:S01]  /*23d60*/  VIADD R8, R8, UR5 ;  /* 0x0000000508087c36 */ /* 0x000fe20008000000 */
[----:B------:R-:W0:Y:S01]  /*23d70*/  LDCU UR6, c[0x0][0x39c] ;  /* 0x00007380ff0677ac */ /* 0x000e220008000800 */
[----:B------:R-:W0:Y:S01]  /*23d80*/  LDL.LU R12, [R1+0x9d4] ;  /* 0x0009d400010c7983 */ /* 0x000e220000300800 */
[----:B-----5:R-:W-:-:S02]  /*23d90*/  ISETP.LT.AND P0, PT, R16, UR7, !P2 ;  /* 0x0000000710007c0c */ /* 0x020fc4000d701270 */
[----:B-1----:R-:W-:Y:S01]  /*23da0*/  ISETP.LT.AND P6, PT, R14, UR10, !P2 ;  /* 0x0000000a0e007c0c */ /* 0x002fe2000d7c1270 */
[----:B------:R-:W3:Y:S01]  /*23db0*/  LDL.LU R10, [R1+0x9d0] ;  /* 0x0009d000010a7983 */ /* 0x000ee20000300800 */
[----:B------:R-:W-:Y:S01]  /*23dc0*/  PRMT R0, R73, 0x9910, RZ ;  /* 0x0000991049007816 */ /* 0x000fe200000000ff */
[----:B------:R-:W3:Y:S02]  /*23dd0*/  LDCU UR7, c[0x0][0x39c] ;  /* 0x00007380ff0777ac */ /* 0x000ee40008000800 */
[----:B------:R-:W4:Y:S01]  /*23de0*/  LDL.LU R14, [R1+0x84c] ;  /* 0x00084c00010e7983 */ /* 0x000f220000300800 */
[----:B------:R-:W2:Y:S03]  /*23df0*/  LDCU UR4, c[0x0][0x39c] ;  /* 0x00007380ff0477ac */ /* 0x000ea60008000800 */
[----:B------:R1:W-:Y:S01]  /*23e00*/  @P3 STG.E.U8 desc[UR18][R6.64], R9 ;  /* 0x0000000906003986 */ /* 0x0003e2000c101112 */
[----:B------:R-:W-:Y:S01]  /*23e10*/  F2FP.SATFINITE.E5M2.F32.PACK_AB_MERGE_C R75, R75, R74, RZ ;  /* 0x0000004a4b4b723e */ /* 0x000fe200048060ff */
[----:B------:R-:W5:Y:S02]  /*23e20*/  LDCU UR10, c[0x0][0x39c] ;  /* 0x00007380ff0a77ac */ /* 0x000f640008000800 */
[----:B------:R1:W-:Y:S01]  /*23e30*/  @P1 STG.E.U8 desc[UR18][R4.64], R73 ;  /* 0x0000004904001986 */ /* 0x0003e2000c101112 */
[----:B------:R-:W-:Y:S01]  /*23e40*/  ISETP.LT.AND P3, PT, R15, UR9, !P2 ;  /* 0x000000090f007c0c */ /* 0x000fe2000d761270 */
[----:B------:R-:W0:Y:S01]  /*23e50*/  LDCU UR9, c[0x0][0x39c] ;  /* 0x00007380ff0977ac */ /* 0x000e220008000800 */
[----:B-1----:R-:W-:-:S02]  /*23e60*/  IMAD.MOV.U32 R9, RZ, RZ, R0 ;  /* 0x000000ffff097224 */ /* 0x002fc400078e0000 */
[C---:B------:R-:W-:Y:S01]  /*23e70*/  VIADD R0, R8.reuse, UR5 ;  /* 0x0000000508007c36 */ /* 0x040fe20008000000 */
[CC--:B------:R-:W-:Y:S02]  /*23e80*/  IADD3 R4, P1, PT, R8.reuse, R3.reuse, RZ ;  /* 0x0000000308047210 */ /* 0x0c0fe40007f3e0ff */
[----:B------:R-:W-:Y:S02]  /*23e90*/  SHF.R.S32.HI R9, RZ, 0x8, R9 ;  /* 0x00000008ff097819 */ /* 0x000fe40000011409 */
[-C--:B------:R-:W-:Y:S01]  /*23ea0*/  LEA.HI.X.SX32 R5, R8, R2.reuse, 0x1, P1 ;  /* 0x0000000208057211 */ /* 0x080fe200008f0eff */
[C---:B------:R-:W-:Y:S01]  /*23eb0*/  VIADD R8, R0.reuse, UR5 ;  /* 0x0000000500087c36 */ /* 0x040fe20008000000 */
[C---:B------:R-:W-:Y:S02]  /*23ec0*/  IADD3 R6, P1, PT, R0.reuse, R3, RZ ;  /* 0x0000000300067210 */ /* 0x040fe40007f3e0ff */
[----:B------:R-:W-:Y:S01]  /*23ed0*/  PRMT R11, R75, 0x9910, RZ ;  /* 0x000099104b0b7816 */ /* 0x000fe200000000ff */
[----:B------:R1:W-:Y:S01]  /*23ee0*/  @P5 STG.E.U8 desc[UR18][R4.64], R9 ;  /* 0x0000000904005986 */ /* 0x0003e2000c101112 */
[----:B------:R-:W-:Y:S01]  /*23ef0*/  LEA.HI.X.SX32 R7, R0, R2, 0x1, P1 ;  /* 0x0000000200077211 */ /* 0x000fe200008f0eff */
[----:B------:R-:W-:Y:S01]  /*23f00*/  VIADD R0, R8, UR5 ;  /* 0x0000000508007c36 */ /* 0x000fe20008000000 */
[----:B------:R-:W-:-:S03]  /*23f10*/  SHF.R.S32.HI R11, RZ, 0x8, R11 ;  /* 0x00000008ff0b7819 */ /* 0x000fc6000001140b */
[----:B------:R0:W-:Y:S01]  /*23f20*/  @P0 STG.E.U8 desc[UR18][R6.64], R75 ;  /* 0x0000004b06000986 */ /* 0x0001e2000c101112 */
[----:B-1----:R-:W-:-:S04]  /*23f30*/  IADD3 R4, P5, PT, R8, R3, RZ ;  /* 0x0000000308047210 */ /* 0x002fc80007fbe0ff */
[----:B------:R-:W-:Y:S02]  /*23f40*/  LEA.HI.X.SX32 R5, R8, R2, 0x1, P5 ;  /* 0x0000000208057211 */ /* 0x000fe400028f0eff */
[----:B------:R-:W-:-:S03]  /*23f50*/  F2FP.SATFINITE.E5M2.F32.PACK_AB_MERGE_C R77, R77, R76, RZ ;  /* 0x0000004c4d4d723e */ /* 0x000fc600048060ff */
[----:B------:R1:W-:Y:S01]  /*23f60*/  @P3 STG.E.U8 desc[UR18][R4.64], R11 ;  /* 0x0000000b04003986 */ /* 0x0003e2000c101112 */
[----:B------:R-:W-:-:S04]  /*23f70*/  IADD3 R8, P3, PT, R0, R3, RZ ;  /* 0x0000000300087210 */ /* 0x000fc80007f7e0ff */
[----:B------:R-:W-:-:S05]  /*23f80*/  LEA.HI.X.SX32 R9, R0, R2, 0x1, P3 ;  /* 0x0000000200097211 */ /* 0x000fca00018f0eff */
[----:B------:R0:W-:Y:S01]  /*23f90*/  @P6 STG.E.U8 desc[UR18][R8.64], R77 ;  /* 0x0000004d08006986 */ /* 0x0001e2000c101112 */
[----:B--2---:R-:W-:Y:S01]  /*23fa0*/  ISETP.LT.AND P1, PT, R13, UR4, !P2 ;  /* 0x000000040d007c0c */ /* 0x004fe2000d721270 */
[----:B------:R-:W4:Y:S01]  /*23fb0*/  LDCU UR4, c[0x0][0x39c] ;  /* 0x00007380ff0477ac */ /* 0x000f220008000800 */
[----:B0-----:R-:W-:Y:S01]  /*23fc0*/  ISETP.LT.AND P0, PT, R12, UR6, !P2 ;  /* 0x000000060c007c0c */ /* 0x001fe2000d701270 */
[----:B------:R-:W0:Y:S01]  /*23fd0*/  LDCU UR6, c[0x0][0x39c] ;  /* 0x00007380ff0677ac */ /* 0x000e220008000800 */
[----:B------:R-:W0:Y:S01]  /*23fe0*/  LDL.LU R12, [R1+0x848] ;  /* 0x00084800010c7983 */ /* 0x000e220000300800 */
[----:B---3--:R-:W-:Y:S01]  /*23ff0*/  ISETP.LT.AND P5, PT, R10, UR7, !P2 ;  /* 0x000000070a007c0c */ /* 0x008fe2000d7a1270 */
[----:B------:R-:W-:Y:S01]  /*24000*/  VIADD R10, R0, UR5 ;  /* 0x00000005000a7c36 */ /* 0x000fe20008000000 */
[----:B------:R-:W-:Y:S01]  /*24010*/  PRMT R13, R77, 0x9910, RZ ;  /* 0x000099104d0d7816 */ /* 0x000fe200000000ff */
[----:B------:R-:W2:Y:S01]  /*24020*/  LDL.LU R17, [R1+0x844] ;  /* 0x0008440001117983 */ /* 0x000ea20000300800 */
[----:B------:R-:W-:Y:S01]  /*24030*/  F2FP.SATFINITE.E5M2.F32.PACK_AB_MERGE_C R79, R79, R78, RZ ;  /* 0x0000004e4f4f723e */ /* 0x000fe200048060ff */
[----:B------:R-:W2:Y:S01]  /*24040*/  LDCU UR7, c[0x0][0x39c] ;  /* 0x00007380ff0777ac */ /* 0x000ea20008000800 */
[----:B------:R-:W-:Y:S01]  /*24050*/  IADD3 R6, P3, PT, R10, R3, RZ ;  /* 0x000000030a067210 */ /* 0x000fe20007f7e0ff */
[----:B------:R-:W3:Y:S01]  /*24060*/  LDL.LU R16, [R1+0x840] ;  /* 0x0008400001107983 */ /* 0x000ee20000300800 */
[----:B------:R-:W-:-:S02]  /*24070*/  SHF.R.S32.HI R13, RZ, 0x8, R13 ;  /* 0x00000008ff0d7819 */ /* 0x000fc4000001140d */
[C---:B------:R-:W-:Y:S01]  /*24080*/  LEA.HI.X.SX32 R7, R10.reuse, R2, 0x1, P3 ;  /* 0x000000020a077211 */ /* 0x040fe200018f0eff */
[----:B------:R-:W-:Y:S01]  /*24090*/  VIADD R10, R10, UR5 ;  /* 0x000000050a0a7c36 */ /* 0x000fe20008000000 */
[----:B------:R-:W5:Y:S04]  /*240a0*/  LDL.LU R15, [R1+0x9cc] ;  /* 0x0009cc00010f7983 */ /* 0x000f680000300800 */
[----:B------:R4:W-:Y:S01]  /*240b0*/  @P1 STG.E.U8 desc[UR18][R6.64], R13 ;  /* 0x0000000d06001986 */ /* 0x0009e2000c101112 */
[----:B-1----:R-:W-:-:S04]  /*240c0*/  IADD3 R4, P1, PT, R10, R3, RZ ;  /* 0x000000030a047210 */ /* 0x002fc80007f3e0ff */
[----:B------:R-:W-:Y:S02]  /*240d0*/  LEA.HI.X.SX32 R5, R10, R2, 0x1, P1 ;  /* 0x000000020a057211 */ /* 0x000fe400008f0eff */
[----:B----4-:R-:W-:Y:S01]  /*240e0*/  ISETP.LT.AND P1, PT, R14, UR4, !P2 ;  /* 0x000000040e007c0c */ /* 0x010fe2000d721270 */
[----:B------:R-:W-:Y:S01]  /*240f0*/  VIADD R0, R10, UR5 ;  /* 0x000000050a007c36 */ /* 0x000fe20008000000 */
[----:B------:R-:W4:Y:S01]  /*24100*/  LDL.LU R14, [R1+0x9c0] ;  /* 0x0009c000010e7983 */ /* 0x000f220000300800 */
[----:B------:R-:W-:Y:S01]  /*24110*/  PRMT R11, R79, 0x9910, RZ ;  /* 0x000099104f0b7816 */ /* 0x000fe200000000ff */
[----:B------:R-:W4:Y:S02]  /*24120*/  LDCU UR4, c[0x0][0x39c] ;  /* 0x00007380ff0477ac */ /* 0x000f240008000800 */
[----:B------:R-:W-:-:S04]  /*24130*/  IADD3 R8, P6, PT, R0, R3, RZ ;  /* 0x0000000300087210 */ /* 0x000fc80007fde0ff */
[C---:B------:R-:W-:Y:S01]  /*24140*/  LEA.HI.X.SX32 R9, R0.reuse, R2, 0x1, P6 ;  /* 0x0000000200097211 */ /* 0x040fe200030f0eff */
[----:B------:R-:W-:Y:S01]  /*24150*/  VIADD R0, R0, UR5 ;  /* 0x0000000500007c36 */ /* 0x000fe20008000000 */
[----:B------:R-:W-:-:S04]  /*24160*/  SHF.R.S32.HI R11, RZ, 0x8, R11 ;  /* 0x00000008ff0b7819 */ /* 0x000fc8000001140b */
[C---:B------:R-:W-:Y:S02]  /*24170*/  IADD3 R6, P6, PT, R0.reuse, R3, RZ ;  /* 0x0000000300067210 */ /* 0x040fe40007fde0ff */
[----:B------:R-:W-:Y:S02]  /*24180*/  F2FP.SATFINITE.E5M2.F32.PACK_AB_MERGE_C R81, R81, R80, RZ ;  /* 0x000000505151723e */ /* 0x000fe400048060ff */
[C---:B------:R-:W-:Y:S01]  /*24190*/  LEA.HI.X.SX32 R7, R0.reuse, R2, 0x1, P6 ;  /* 0x0000000200077211 */ /* 0x040fe200030f0eff */
[----:B------:R-:W-:Y:S01]  /*241a0*/  VIADD R0, R0, UR5 ;  /* 0x0000000500007c36 */ /* 0x000fe20008000000 */
[----:B------:R1:W-:Y:S04]  /*241b0*/  @P0 STG.E.U8 desc[UR18][R4.64], R79 ;  /* 0x0000004f04000986 */ /* 0x0003e8000c101112 */
[----:B------:R1:W-:Y:S04]  /*241c0*/  @P5 STG.E.U8 desc[UR18][R8.64], R11 ;  /* 0x0000000b08005986 */ /* 0x0003e8000c101112 */
[----:B------:R0:W-:Y:S01]  /*241d0*/  @P1 STG.E.U8 desc[UR18][R6.64], R81 ;  /* 0x0000005106001986 */ /* 0x0001e2000c101112 */
[----:B-1----:R-:W-:-:S02]  /*241e0*/  PRMT R5, R81, 0x9910, RZ ;  /* 0x0000991051057816 */ /* 0x002fc400000000ff */
[CC--:B------:R-:W-:Y:S01]  /*241f0*/  IADD3 R4, P1, PT, R0.reuse, R3.reuse, RZ ;  /* 0x0000000300047210 */ /* 0x0c0fe20007f3e0ff */
[C---:B------:R-:W-:Y:S02]  /*24200*/  VIADD R9, R0.reuse, UR5 ;  /* 0x0000000500097c36 */ /* 0x040fe40008000000 */
[----:B------:R-:W-:Y:S01]  /*24210*/  IMAD.MOV.U32 R11, RZ, RZ, R5 ;  /* 0x000000ffff0b7224 */ /* 0x000fe200078e0005 */
[----:B------:R-:W-:Y:S02]  /*24220*/  LEA.HI.X.SX32 R5, R0, R2, 0x1, P1 ;  /* 0x0000000200057211 */ /* 0x000fe400008f0eff */
[C---:B------:R-:W-:Y:S01]  /*24230*/  IADD3 R8, P1, PT, R9.reuse, R3, RZ ;  /* 0x0000000309087210 */ /* 0x040fe20007f3e0ff */
[----:B------:R-:W-:-:S03]  /*24240*/  VIADD R0, R9, UR5 ;  /* 0x0000000509007c36 */ /* 0x000fc60008000000 */
[----:B------:R-:W-:Y:S02]  /*24250*/  LEA.HI.X.SX32 R9, R9, R2, 0x1, P1 ;  /* 0x0000000209097211 */ /* 0x000fe400008f0eff */
[----:B0-----:R-:W-:Y:S01]  /*24260*/  ISETP.LT.AND P3, PT, R12, UR6, !P2 ;  /* 0x000000060c007c0c */ /* 0x001fe2000d761270 */
[----:B------:R-:W0:Y:S01]  /*24270*/  LDCU UR6, c[0x0][0x39c] ;  /* 0x00007380ff0677ac */ /* 0x000e220008000800 */
[----:B------:R-:W0:Y:S04]  /*24280*/  LDL.LU R12, [R1+0x9bc] ;  /* 0x0009bc00010c7983 */ /* 0x000e280000300800 */
[----:B------:R-:W3:Y:S01]  /*24290*/  LDL.LU R10, [R1+0x9b8] ;  /* 0x0009b800010a7983 */ /* 0x000ee20000300800 */
[----:B-----5:R-:W-:Y:S01]  /*242a0*/  ISETP.LT.AND P6, PT, R15, UR10, !P2 ;  /* 0x0000000a0f007c0c */ /* 0x020fe2000d7c1270 */
[----:B------:R-:W1:Y:S02]  /*242b0*/  LDCU UR10, c[0x0][0x39c] ;  /* 0x00007380ff0a77ac */ /* 0x000e640008000800 */
[----:B------:R-:W5:Y:S01]  /*242c0*/  LDL.LU R15, [R1+0x83c] ;  /* 0x00083c00010f7983 */ /* 0x000f620000300800 */
[----:B----4-:R-:W-:Y:S01]  /*242d0*/  ISETP.LT.AND P1, PT, R14, UR4, !P2 ;  /* 0x000000040e007c0c */ /* 0x010fe2000d721270 */
[----:B------:R-:W5:Y:S02]  /*242e0*/  LDCU UR4, c[0x0][0x39c] ;  /* 0x00007380ff0477ac */ /* 0x000f640008000800 */
[----:B------:R-:W4:Y:S01]  /*242f0*/  LDL.LU R14, [R1+0x838] ;  /* 0x00083800010e7983 */ /* 0x000f220000300800 */
[----:B--2---:R-:W-:Y:S01]  /*24300*/  ISETP.LT.AND P0, PT, R17, UR7, !P2 ;  /* 0x0000000711007c0c */ /* 0x004fe2000d701270 */
[----:B------:R-:W2:Y:S01]  /*24310*/  LDCU UR7, c[0x0][0x39c] ;  /* 0x00007380ff0777ac */ /* 0x000ea20008000800 */
[----:B------:R-:W-:Y:S01]  /*24320*/  SHF.R.S32.HI R11, RZ, 0x8, R11 ;  /* 0x00000008ff0b7819 */ /* 0x000fe2000001140b */
[----:B------:R-:W4:Y:S01]  /*24330*/  LDL.LU R18, [R1+0x834] ;  /* 0x0008340001127983 */ /* 0x000f220000300800 */
[----:B---3--:R-:W-:Y:S01]  /*24340*/  ISETP.LT.AND P5, PT, R16, UR9, !P2 ;  /* 0x0000000910007c0c */ /* 0x008fe2000d7a1270 */
[----:B------:R-:W3:Y:S01]  /*24350*/  LDCU UR9, c[0x0][0x39c] ;  /* 0x00007380ff0977ac */ /* 0x000ee20008000800 */
[----:B------:R-:W-:Y:S01]  /*24360*/  F2FP.SATFINITE.E5M2.F32.PACK_AB_MERGE_C R83, R83, R82, RZ ;  /* 0x000000525353723e */ /* 0x000fe200048060ff */
[----:B------:R1:W-:Y:S01]  /*24370*/  @P3 STG.E.U8 desc[UR18][R4.64], R11 ;  /* 0x0000000b04003986 */ /* 0x0003e2000c101112 */
[----:B------:R-:W-:-:S02]  /*24380*/  IADD3 R6, P3, PT, R0, R3, RZ ;  /* 0x0000000300067210 */ /* 0x000fc40007f7e0ff */
[----:B------:R-:W-:Y:S01]  /*24390*/  PRMT R13, R83, 0x9910, RZ ;  /* 0x00009910530d7816 */ /* 0x000fe200000000ff */
[----:B------:R-:W3:Y:S01]  /*243a0*/  LDL.LU R17, [R1+0x830] ;  /* 0x0008300001117983 */ /* 0x000ee20000300800 */
[C---:B------:R-:W-:Y:S01]  /*243b0*/  LEA.HI.X.SX32 R7, R0.reuse, R2, 0x1, P3 ;  /* 0x0000000200077211 */ /* 0x040fe200018f0eff */
[----:B------:R-:W-:Y:S01]  /*243c0*/  VIADD R0, R0, UR5 ;  /* 0x0000000500007c36 */ /* 0x000fe20008000000 */
[----:B------:R-:W-:Y:S01]  /*243d0*/  SHF.R.S32.HI R13, RZ, 0x8, R13 ;  /* 0x00000008ff0d7819 */ /* 0x000fe2000001140d */
[----:B------:R0:W-:Y:S01]  /*243e0*/  @P0 STG.E.U8 desc[UR18][R8.64], R83 ;  /* 0x0000005308000986 */ /* 0x0001e2000c101112 */
[----:B------:R-:W-:-:S03]  /*243f0*/  F2FP.SATFINITE.E5M2.F32.PACK_AB_MERGE_C R85, R85, R84, RZ ;  /* 0x000000545555723e */ /* 0x000fc600048060ff */
[----:B------:R0:W-:Y:S01]  /*24400*/  @P5 STG.E.U8 desc[UR18][R6.64], R13 ;  /* 0x0000000d06005986 */ /* 0x0001e2000c101112 */
[C---:B-1----:R-:W-:Y:S02]  /*24410*/  IADD3 R4, P5, PT, R0.reuse, R3, RZ ;  /* 0x0000000300047210 */ /* 0x042fe40007fbe0ff */
[----:B------:R-:W-:Y:S01]  /*24420*/  PRMT R11, R85, 0x9910, RZ ;  /* 0x00009910550b7816 */ /* 0x000fe200000000ff */
[----:B------:R-:W3:Y:S01]  /*24430*/  LDL.LU R16, [R1+0x9b4] ;  /* 0x0009b40001107983 */ /* 0x000ee20000300800 */
[----:B------:R-:W-:Y:S02]  /*24440*/  LEA.HI.X.SX32 R5, R0, R2, 0x1, P5 ;  /* 0x0000000200057211 */ /* 0x000fe400028f0eff */
[----:B------:R-:W-:-:S03]  /*24450*/  SHF.R.S32.HI R11, RZ, 0x8, R11 ;  /* 0x00000008ff0b7819 */ /* 0x000fc6000001140b */
[----:B------:R1:W-:Y:S01]  /*24460*/  @P6 STG.E.U8 desc[UR18][R4.64], R85 ;  /* 0x0000005504006986 */ /* 0x0003e2000c101112 */
[----:B0-----:R-:W-:Y:S01]  /*24470*/  ISETP.LT.AND P0, PT, R12, UR6, !P2 ;  /* 0x000000060c007c0c */ /* 0x001fe2000d701270 */
[----:B------:R-:W4:Y:S01]  /*24480*/  LDCU UR6, c[0x0][0x39c] ;  /* 0x00007380ff0677ac */ /* 0x000f220008000800 */
[----:B--2---:R-:W-:Y:S01]  /*24490*/  ISETP.LT.AND P3, PT, R10, UR7, !P2 ;  /* 0x000000070a007c0c */ /* 0x004fe2000d761270 */
[----:B------:R-:W-:Y:S01]  /*244a0*/  VIADD R10, R0, UR5 ;  /* 0x00000005000a7c36 */ /* 0x000fe20008000000 */
[----:B------:R-:W0:Y:S04]  /*244b0*/  LDCU UR7, c[0x0][0x39c] ;  /* 0x00007380ff0777ac */ /* 0x000e280008000800 */
[----:B------:R-:W-:-:S04]  /*244c0*/  IADD3 R8, P5, PT, R10, R3, RZ ;  /* 0x000000030a087210 */ /* 0x000fc80007fbe0ff */
[C---:B------:R-:W-:Y:S01]  /*244d0*/  LEA.HI.X.SX32 R9, R10.reuse, R2, 0x1, P5 ;  /* 0x000000020a097211 */ /* 0x040fe200028f0eff */
[----:B------:R-:W-:-:S04]  /*244e0*/  VIADD R10, R10, UR5 ;  /* 0x000000050a0a7c36 */ /* 0x000fc80008000000 */
[----:B------:R2:W-:Y:S01]  /*244f0*/  @P1 STG.E.U8 desc[UR18][R8.64], R11 ;  /* 0x0000000b08001986 */ /* 0x0005e2000c101112 */
[----:B------:R-:W-:-:S04]  /*24500*/  IADD3 R6, P1, PT, R10, R3, RZ ;  /* 0x000000030a067210 */ /* 0x000fc80007f3e0ff */
[----:B------:R-:W-:Y:S02]  /*24510*/  LEA.HI.X.SX32 R7, R10, R2, 0x1, P1 ;  /* 0x000000020a077211 */ /* 0x000fe400008f0eff */
[----:B-----5:R-:W-:Y:S02]  /*24520*/  ISETP.LT.AND P1, PT, R15, UR4, !P2 ;  /* 0x000000040f007c0c */ /* 0x020fe4000d721270 */
[----:B----4-:R-:W-:Y:S01]  /*24530*/  ISETP.LT.AND P5, PT, R14, UR6, !P2 ;  /* 0x000000060e007c0c */ /* 0x010fe2000d7a1270 */
[----:B------:R-:W4:Y:S01]  /*24540*/  LDL.LU R15, [R1+0x9b0] ;  /* 0x0009b000010f7983 */ /* 0x000f220000300800 */
[----:B------:R-:W-:Y:S01]  /*24550*/  VIADD R0, R10, UR5 ;  /* 0x000000050a007c36 */ /* 0x000fe20008000000 */
[----:B------:R-:W-:Y:S01]  /*24560*/  F2FP.SATFINITE.E5M2.F32.PACK_AB_MERGE_C R87, R87, R86, RZ ;  /* 0x000000565757723e */ /* 0x000fe200048060ff */
[----:B------:R-:W4:Y:S01]  /*24570*/  LDCU UR4, c[0x0][0x39c] ;  /* 0x00007380ff0477ac */ /* 0x000f220008000800 */
[----:B------:R-:W5:Y:S02]  /*24580*/  LDL.LU R14, [R1+0x9ac] ;  /* 0x0009ac00010e7983 */ /* 0x000f640000300800 */
[C---:B-1----:R-:W-:Y:S01]  /*24590*/  IADD3 R4, P6, PT, R0.reuse, R3, RZ ;  /* 0x0000000300047210 */ /* 0x042fe20007fde0ff */
[----:B------:R-:W5:Y:S01]  /*245a0*/  LDCU UR6, c[0x0][0x39c] ;  /* 0x00007380ff0677ac */ /* 0x000f620008000800 */
[----:B------:R-:W-:Y:S01]  /*245b0*/  PRMT R12, R87, 0x9910, RZ ;  /* 0x00009910570c7816 */ /* 0x000fe200000000ff */
[----:B------:R-:W3:Y:S01]  /*245c0*/  LDL.LU R10, [R1+0x9a8] ;  /* 0x0009a800010a7983 */ /* 0x000ee20000300800 */
[C---:B------:R-:W-:Y:S01]  /*245d0*/  LEA.HI.X.SX32 R5, R0.reuse, R2, 0x1, P6 ;  /* 0x0000000200057211 */ /* 0x040fe200030f0eff */
[----:B------:R-:W-:Y:S01]  /*245e0*/  VIADD R0, R0, UR5 ;  /* 0x0000000500007c36 */ /* 0x000fe20008000000 */
[----:B--2---:R-:W-:-:S04]  /*245f0*/  SHF.R.S32.HI R11, RZ, 0x8, R12 ;  /* 0x00000008ff0b7819 */ /* 0x004fc8000001140c */
[CC--:B------:R-:W-:Y:S02]  /*24600*/  IADD3 R8, P6, PT, R0.reuse, R3.reuse, RZ ;  /* 0x0000000300087210 */ /* 0x0c0fe40007fde0ff */
[----:B------:R-:W-:Y:S02]  /*24610*/  F2FP.SATFINITE.E5M2.F32.PACK_AB_MERGE_C R89, R89, R88, RZ ;  /* 0x000000585959723e */ /* 0x000fe400048060ff */
[C---:B------:R-:W-:Y:S01]  /*24620*/  LEA.HI.X.SX32 R9, R0.reuse, R2, 0x1, P6 ;  /* 0x0000000200097211 */ /* 0x040fe200030f0eff */
[----:B------:R-:W-:Y:S01]  /*24630*/  VIADD R0, R0, UR5 ;  /* 0x0000000500007c36 */ /* 0x000fe20008000000 */
[----:B------:R1:W-:Y:S01]  /*24640*/  @P0 STG.E.U8 desc[UR18][R6.64], R87 ;  /* 0x0000005706000986 */ /* 0x0003e2000c101112 */
[----:B0-----:R-:W-:Y:S01]  /*24650*/  ISETP.LT.AND P0, PT, R18, UR7, !P2 ;  /* 0x0000000712007c0c */ /* 0x001fe2000d701270 */
[----:B------:R-:W0:Y:S02]  /*24660*/  LDCU UR7, c[0x0][0x39c] ;  /* 0x00007380ff0777ac */ /* 0x000e240008000800 */
[----:B------:R2:W-:Y:S04]  /*24670*/  @P3 STG.E.U8 desc[UR18][R4.64], R11 ;  /* 0x0000000b04003986 */ /* 0x0005e8000c101112 */
[----:B------:R0:W-:Y:S01]  /*24680*/  @P1 STG.E.U8 desc[UR18][R8.64], R89 ;  /* 0x0000005908001986 */ /* 0x0001e2000c101112 */
[----:B-1----:R-:W-:Y:S01]  /*24690*/  PRMT R6, R89, 0x9910, RZ ;  /* 0x0000991059067816 */ /* 0x002fe200000000ff */
[C---:B------:R-:W-:Y:S01]  /*246a0*/  VIADD R7, R0.reuse, UR5 ;  /* 0x0000000500077c36 */ /* 0x040fe20008000000 */
[----:B--2---:R-:W-:-:S03]  /*246b0*/  IADD3 R4, P1, PT, R0, R3, RZ ;  /* 0x0000000300047210 */ /* 0x004fc60007f3e0ff */
[----:B------:R-:W-:Y:S01]  /*246c0*/  IMAD.MOV.U32 R11, RZ, RZ, R6 ;  /* 0x000000ffff0b7224 */ /* 0x000fe200078e0006 */
[----:B------:R-:W-:Y:S02]  /*246d0*/  LEA.HI.X.SX32 R5, R0, R2, 0x1, P1 ;  /* 0x0000000200057211 */ /* 0x000fe400008f0eff */
[C---:B------:R-:W-:Y:S01]  /*246e0*/  IADD3 R6, P1, PT, R7.reuse, R3, RZ ;  /* 0x0000000307067210 */ /* 0x040fe20007f3e0ff */
[----:B------:R-:W-:Y:S01]  /*246f0*/  VIADD R0, R7, UR5 ;  /* 0x0000000507007c36 */ /* 0x000fe20008000000 */
[----:B------:R-:W-:Y:S02]  /*24700*/  SHF.R.S32.HI R11, RZ, 0x8, R11 ;  /* 0x00000008ff0b7819 */ /* 0x000fe4000001140b */
[----:B------:R-:W-:Y:S02]  /*24710*/  F2FP.SATFINITE.E5M2.F32.PACK_AB_MERGE_C R91, R91, R90, RZ ;  /* 0x0000005a5b5b723e */ /* 0x000fe400048060ff */
[----:B------:R-:W-:Y:S01]  /*24720*/  LEA.HI.X.SX32 R7, R7, R2, 0x1, P1 ;  /* 0x0000000207077211 */ /* 0x000fe200008f0eff */
[----:B------:R1:W-:Y:S04]  /*24730*/  @P5 STG.E.U8 desc[UR18][R4.64], R11 ;  /* 0x0000000b04005986 */ /* 0x0003e8000c101112 */
[----:B------:R2:W-:Y:S01]  /*24740*/  @P0 STG.E.U8 desc[UR18][R6.64], R91 ;  /* 0x0000005b06000986 */ /* 0x0005e2000c101112 */
[----:B----4-:R-:W-:Y:S01]  /*24750*/  ISETP.LT.AND P1, PT, R15, UR4, !P2 ;  /* 0x000000040f007c0c */ /* 0x010fe2000d721270 */
[----:B------:R-:W4:Y:S02]  /*24760*/  LDCU UR4, c[0x0][0x39c] ;  /* 0x00007380ff0477ac */ /* 0x000f240008000800 */
[----:B------:R-:W4:Y:S01]  /*24770*/  LDL.LU R15, [R1+0x82c] ;  /* 0x00082c00010f7983 */ /* 0x000f220000300800 */
[----:B-----5:R-:W-:Y:S01]  /*24780*/  ISETP.LT.AND P0, PT, R14, UR6, !P2 ;  /* 0x000000060e007c0c */ /* 0x020fe2000d701270 */
[----:B------:R-:W5:Y:S02]  /*24790*/  LDCU UR6, c[0x0][0x39c] ;  /* 0x00007380ff0677ac */ /* 0x000f640008000800 */
[----:B------:R-:W5:Y:S01]  /*247a0*/  LDL.LU R14, [R1+0x828] ;  /* 0x00082800010e7983 */ /* 0x000f620000300800 */
[----:B---3--:R-:W-:-:S02]  /*247b0*/  ISETP.LT.AND P3, PT, R17, UR9, !P2 ;  /* 0x0000000911007c0c */ /* 0x008fc4000d761270 */
[----:B------:R-:W-:Y:S01]  /*247c0*/  PRMT R13, R91, 0x9910, RZ ;  /* 0x000099105b0d7816 */ /* 0x000fe200000000ff */
[----:B------:R-:W3:Y:S01]  /*247d0*/  LDL.LU R18, [R1+0x824] ;  /* 0x0008240001127983 */ /* 0x000ee20000300800 */
[CC--:B0-----:R-:W-:Y:S01]  /*247e0*/  IADD3 R8, P5, PT, R0.reuse, R3.reuse, RZ ;  /* 0x0000000300087210 */ /* 0x0c1fe20007fbe0ff */
[----:B------:R-:W0:Y:S01]  /*247f0*/  LDCU UR9, c[0x0][0x39c] ;  /* 0x00007380ff0977ac */ /* 0x000e220008000800 */
[----:B------:R-:W-:Y:S01]  /*24800*/  SHF.R.S32.HI R13, RZ, 0x8, R13 ;  /* 0x00000008ff0d7819 */ /* 0x000fe2000001140d */
[----:B------:R-:W0:Y:S01]  /*24810*/  LDL.LU R17, [R1+0x820] ;  /* 0x0008200001117983 */ /* 0x000e220000300800 */
[C---:B------:R-:W-:Y:S01]  /*24820*/  LEA.HI.X.SX32 R9, R0.reuse, R2, 0x1, P5 ;  /* 0x0000000200097211 */ /* 0x040fe200028f0eff */
[----:B------:R-:W-:Y:S01]  /*24830*/  VIADD R0, R0, UR5 ;  /* 0x0000000500007c36 */ /* 0x000fe20008000000 */
[----:B------:R-:W-:Y:S01]  /*24840*/  ISETP.LT.AND P5, PT, R10, UR7, !P2 ;  /* 0x000000070a007c0c */ /* 0x000fe2000d7a1270 */
[----:B------:R-:W3:Y:S01]  /*24850*/  LDCU UR7, c[0x0][0x39c] ;  /* 0x00007380ff0777ac */ /* 0x000ee20008000800 */
[----:B------:R-:W-:Y:S01]  /*24860*/  ISETP.LT.AND P6, PT, R16, UR10, !P2 ;  /* 0x0000000a10007c0c */ /* 0x000fe2000d7c1270 */
[----:B------:R2:W-:Y:S01]  /*24870*/  @P3 STG.E.U8 desc[UR18][R8.64], R13 ;  /* 0x0000000d08003986 */ /* 0x0005e2000c101112 */
[C---:B-1----:R-:W-:Y:S01]  /*24880*/  IADD3 R4, P3, PT, R0.reuse, R3, RZ ;  /* 0x0000000300047210 */ /* 0x042fe20007f7e0ff */
[C---:B------:R-:W-:Y:S01]  /*24890*/  VIADD R10, R0.reuse, UR5 ;  /* 0x00000005000a7c36 */ /* 0x040fe20008000000 */
[----:B------:R-:W-:Y:S01]  /*248a0*/  F2FP.SATFINITE.E5M2.F32.PACK_AB_MERGE_C R93, R93, R92, RZ ;  /* 0x0000005c5d5d723e */ /* 0x000fe200048060ff */
[----:B------:R-:W3:Y:S01]  /*248b0*/  LDL.LU R16, [R1+0x99c] ;  /* 0x00099c0001107983 */ /* 0x000ee20000300800 */
[----:B------:R-:W-:Y:S01]  /*248c0*/  LEA.HI.X.SX32 R5, R0, R2, 0x1, P3 ;  /* 0x0000000200057211 */ /* 0x000fe200018f0eff */
[----:B------:R-:W1:Y:S01]  /*248d0*/  LDCU UR10, c[0x0][0x39c] ;  /* 0x00007380ff0a77ac */ /* 0x000e620008000800 */
[----:B------:R-:W-:-:S02]  /*248e0*/  PRMT R11, R93, 0x9910, RZ ;  /* 0x000099105d0b7816 */ /* 0x000fc400000000ff */
[CC--:B--2---:R-:W-:Y:S02]  /*248f0*/  IADD3 R6, P3, PT, R10.reuse, R3.reuse, RZ ;  /* 0x000000030a067210 */ /* 0x0c4fe40007f7e0ff */
[----:B------:R-:W-:Y:S02]  /*24900*/  SHF.R.S32.HI R11, RZ, 0x8, R11 ;  /* 0x00000008ff0b7819 */ /* 0x000fe4000001140b */
[C---:B------:R-:W-:Y:S01]  /*24910*/  LEA.HI.X.SX32 R7, R10.reuse, R2, 0x1, P3 ;  /* 0x000000020a077211 */ /* 0x040fe200018f0eff */
[----:B------:R-:W-:Y:S01]  /*24920*/  VIADD R10, R10, UR5 ;  /* 0x000000050a0a7c36 */ /* 0x000fe20008000000 */
[----:B------:R2:W-:Y:S04]  /*24930*/  @P6 STG.E.U8 desc[UR18][R4.64], R93 ;  /* 0x0000005d04006986 */ /* 0x0005e8000c101112 */
[----:B------:R0:W-:Y:S01]  /*24940*/  @P1 STG.E.U8 desc[UR18][R6.64], R11 ;  /* 0x0000000b06001986 */ /* 0x0001e2000c101112 */
[----:B------:R-:W-:-:S04]  /*24950*/  IADD3 R8, P1, PT, R10, R3, RZ ;  /* 0x000000030a087210 */ /* 0x000fc80007f3e0ff */
[----:B------:R-:W-:Y:S02]  /*24960*/  LEA.HI.X.SX32 R9, R10, R2, 0x1, P1 ;  /* 0x000000020a097211 */ /* 0x000fe400008f0eff */
[----:B----4-:R-:W-:Y:S02]  /*24970*/  ISETP.LT.AND P1, PT, R15, UR4, !P2 ;  /* 0x000000040f007c0c */ /* 0x010fe4000d721270 */
[----:B-----5:R-:W-:Y:S01]  /*24980*/  ISETP.LT.AND P3, PT, R14, UR6, !P2 ;  /* 0x000000060e007c0c */ /* 0x020fe2000d761270 */
[----:B------:R-:W4:Y:S01]  /*24990*/  LDL.LU R15, [R1+0x990] ;  /* 0x00099000010f7983 */ /* 0x000f220000300800 */
[----:B------:R-:W-:Y:S01]  /*249a0*/  VIADD R0, R10, UR5 ;  /* 0x000000050a007c36 */ /* 0x000fe20008000000 */
[----:B------:R-:W-:Y:S01]  /*249b0*/  F2FP.SATFINITE.E5M2.F32.PACK_AB_MERGE_C R95, R95, R94, RZ ;  /* 0x0000005e5f5f723e */ /* 0x000fe200048060ff */
[----:B------:R-:W4:Y:S01]  /*249c0*/  LDCU UR4, c[0x0][0x39c] ;  /* 0x00007380ff0477ac */ /* 0x000f220008000800 */
[----:B------:R-:W5:Y:S02]  /*249d0*/  LDL.LU R14, [R1+0x98c] ;  /* 0x00098c00010e7983 */ /* 0x000f640000300800 */
[C---:B--2---:R-:W-:Y:S01]  /*249e0*/  IADD3 R4, P6, PT, R0.reuse, R3, RZ ;  /* 0x0000000300047210 */ /* 0x044fe20007fde0ff */
[----:B------:R-:W5:Y:S01]  /*249f0*/  LDCU UR6, c[0x0][0x39c] ;  /* 0x00007380ff0677ac */ /* 0x000f620008000800 */
[----:B------:R-:W-:Y:S01]  /*24a00*/  PRMT R12, R95, 0x9910, RZ ;  /* 0x000099105f0c7816 */ /* 0x000fe200000000ff */
[----:B------:R-:W2:Y:S01]  /*24a10*/  LDL.LU R10, [R1+0x988] ;  /* 0x00098800010a7983 */ /* 0x000ea20000300800 */
[C---:B------:R-:W-:Y:S01]  /*24a20*/  LEA.HI.X.SX32 R5, R0.reuse, R2, 0x1, P6 ;  /* 0x0000000200057211 */ /* 0x040fe200030f0eff */
[----:B------:R-:W-:Y:S01]  /*24a30*/  VIADD R0, R0, UR5 ;  /* 0x0000000500007c36 */ /* 0x000fe20008000000 */
[----:B0-----:R-:W-:-:S04]  /*24a40*/  SHF.R.S32.HI R11, RZ, 0x8, R12 ;  /* 0x00000008ff0b7819 */ /* 0x001fc8000001140c */
[CC--:B------:R-:W-:Y:S02]  /*24a50*/  IADD3 R6, P6, PT, R0.reuse, R3.reuse, RZ ;  /* 0x0000000300067210 */ /* 0x0c0fe40007fde0ff */
[----:B------:R-:W-:Y:S02]  /*24a60*/  F2FP.SATFINITE.E5M2.F32.PACK_AB_MERGE_C R97, R97, R96, RZ ;  /* 0x000000606161723e */ /* 0x000fe400048060ff */
[C---:B------:R-:W-:Y:S01]  /*24a70*/  LEA.HI.X.SX32 R7, R0.reuse, R2, 0x1, P6 ;  /* 0x0000000200077211 */ /* 0x040fe200030f0eff */
[----:B------:R-:W-:Y:S01]  /*24a80*/  VIADD R0, R0, UR5 ;  /* 0x0000000500007c36 */ /* 0x000fe20008000000 */
[----:B------:R0:W-:Y:S01]  /*24a90*/  @P0 STG.E.U8 desc[UR18][R8.64], R95 ;  /* 0x0000005f08000986 */ /* 0x0001e2000c101112 */
[----:B---3--:R-:W-:Y:S01]  /*24aa0*/  ISETP.LT.AND P0, PT, R18, UR7, !P2 ;  /* 0x0000000712007c0c */ /* 0x008fe2000d701270 */
[----:B------:R-:W2:Y:S02]  /*24ab0*/  LDCU UR7, c[0x0][0x39c] ;  /* 0x00007380ff0777ac */ /* 0x000ea40008000800 */
[----:B------:R3:W-:Y:S04]  /*24ac0*/  @P5 STG.E.U8 desc[UR18][R4.64], R11 ;  /* 0x0000000b04005986 */ /* 0x0007e8000c101112 */
[----:B------:R1:W-:Y:S01]  /*24ad0*/  @P1 STG.E.U8 desc[UR18][R6.64], R97 ;  /* 0x0000006106001986 */ /* 0x0003e2000c101112 */
[----:B0-----:R-:W-:Y:S01]  /*24ae0*/  PRMT R8, R97, 0x9910, RZ ;  /* 0x0000991061087816 */ /* 0x001fe200000000ff */
[C---:B------:R-:W-:Y:S01]  /*24af0*/  VIADD R9, R0.reuse, UR5 ;  /* 0x0000000500097c36 */ /* 0x040fe20008000000 */
[----:B---3--:R-:W-:-:S03]  /*24b00*/  IADD3 R4, P1, PT, R0, R3, RZ ;  /* 0x0000000300047210 */ /* 0x008fc60007f3e0ff */
        /* <DEDUP_REMOVED lines=15> */
[----:B------:R-:W-:-:S02]  /*24c00*/  ISETP.LT.AND P5, PT, R17, UR9, !P2 ;  /* 0x0000000911007c0c */ /* 0x000fc4000d7a1270 */
[----:B------:R-:W-:Y:S01]  /*24c10*/  PRMT R13, R99, 0x9910, RZ ;  /* 0x00009910630d7816 */ /* 0x000fe200000000ff */
[----:B------:R-:W5:Y:S01]  /*24c20*/  LDL.LU R18, [R1+0x810] ;  /* 0x0008100001127983 */ /* 0x000f620000300800 */
[CC--:B-1----:R-:W-:Y:S01]  /*24c30*/  IADD3 R6, P3, PT, R0.reuse, R3.reuse, RZ ;  /* 0x0000000300067210 */ /* 0x0c2fe20007f7e0ff */
[----:B------:R-:W1:Y:S01]  /*24c40*/  LDCU UR9, c[0x0][0x39c] ;  /* 0x00007380ff0977ac */ /* 0x000e620008000800 */
[----:B------:R-:W-:Y:S01]  /*24c50*/  SHF.R.S32.HI R13, RZ, 0x8, R13 ;  /* 0x00000008ff0d7819 */ /* 0x000fe2000001140d */
[----:B------:R-:W1:Y:S01]  /*24c60*/  LDL.LU R17, [R1+0x80c] ;  /* 0x00080c0001117983 */ /* 0x000e620000300800 */
[C---:B------:R-:W-:Y:S01]  /*24c70*/  LEA.HI.X.SX32 R7, R0.reuse, R2, 0x1, P3 ;  /* 0x0000000200077211 */ /* 0x040fe200018f0eff */
[----:B------:R-:W-:Y:S01]  /*24c80*/  VIADD R0, R0, UR5 ;  /* 0x0000000500007c36 */ /* 0x000fe20008000000 */
[----:B--2---:R-:W-:Y:S01]  /*24c90*/  ISETP.LT.AND P3, PT, R10, UR7, !P2 ;  /* 0x000000070a007c0c */ /* 0x004fe2000d761270 */
[----:B------:R-:W2:Y:S01]  /*24ca0*/  LDCU UR7, c[0x0][0x39c] ;  /* 0x00007380ff0777ac */ /* 0x000ea20008000800 */
[----:B------:R-:W-:Y:S01]  /*24cb0*/  ISETP.LT.AND P6, PT, R16, UR10, !P2 ;  /* 0x0000000a10007c0c */ /* 0x000fe2000d7c1270 */
[----:B------:R2:W-:Y:S01]  /*24cc0*/  @P5 STG.E.U8 desc[UR18][R6.64], R13 ;  /* 0x0000000d06005986 */ /* 0x0005e2000c101112 */
[C---:B0-----:R-:W-:Y:S01]  /*24cd0*/  IADD3 R4, P5, PT, R0.reuse, R3, RZ ;  /* 0x0000000300047210 */ /* 0x041fe20007fbe0ff */
[C---:B------:R-:W-:Y:S01]  /*24ce0*/  VIADD R10, R0.reuse, UR5 ;  /* 0x00000005000a7c36 */ /* 0x040fe20008000000 */
[----:B------:R-:W-:Y:S01]  /*24cf0*/  F2FP.SATFINITE.E5M2.F32.PACK_AB_MERGE_C R101, R101, R100, RZ ;  /* 0x000000646565723e */ /* 0x000fe200048060ff */
[----:B------:R-:W5:Y:S01]  /*24d00*/  LDL.LU R16, [R1+0x984] ;  /* 0x0009840001107983 */ /* 0x000f620000300800 */
[----:B------:R-:W-:Y:S01]  /*24d10*/  LEA.HI.X.SX32 R5, R0, R2, 0x1, P5 ;  /* 0x0000000200057211 */ /* 0x000fe200028f0eff */
[----:B------:R-:W0:Y:S01]  /*24d20*/  LDCU UR10, c[0x0][0x39c] ;  /* 0x00007380ff0a77ac */ /* 0x000e220008000800 */
[----:B------:R-:W-:-:S02]  /*24d30*/  PRMT R11, R101, 0x9910, RZ ;  /* 0x00009910650b7816 */ /* 0x000fc400000000ff */
[CC--:B---3--:R-:W-:Y:S02]  /*24d40*/  IADD3 R8, P5, PT, R10.reuse, R3.reuse, RZ ;  /* 0x000000030a087210 */ /* 0x0c8fe40007fbe0ff */
[----:B------:R-:W-:Y:S02]  /*24d50*/  SHF.R.S32.HI R11, RZ, 0x8, R11 ;  /* 0x00000008ff0b7819 */ /* 0x000fe4000001140b */
[C---:B------:R-:W-:Y:S01]  /*24d60*/  LEA.HI.X.SX32 R9, R10.reuse, R2, 0x1, P5 ;  /* 0x000000020a097211 */ /* 0x040fe200028f0eff */
[----:B------:R-:W-:Y:S01]  /*24d70*/  VIADD R10, R10, UR5 ;  /* 0x000000050a0a7c36 */ /* 0x000fe20008000000 */
[----:B------:R3:W-:Y:S04]  /*24d80*/  @P6 STG.E.U8 desc[UR18][R4.64], R101 ;  /* 0x0000006504006986 */ /* 0x0007e8000c101112 */
[----:B------:R0:W-:Y:S01]  /*24d90*/  @P1 STG.E.U8 desc[UR18][R8.64], R11 ;  /* 0x0000000b08001986 */ /* 0x0001e2000c101112 */
[----:B--2---:R-:W-:-:S04]  /*24da0*/  IADD3 R6, P1, PT, R10, R3, RZ ;  /* 0x000000030a067210 */ /* 0x004fc80007f3e0ff */
[----:B------:R-:W-:Y:S02]  /*24db0*/  LEA.HI.X.SX32 R7, R10, R2, 0x1, P1 ;  /* 0x000000020a077211 */ /* 0x000fe400008f0eff */
[----:B----4-:R-:W-:Y:S02]  /*24dc0*/  ISETP.LT.AND P1, PT, R15, UR4, !P2 ;  /* 0x000000040f007c0c */ /* 0x010fe4000d721270 */
[----:B-----5:R-:W-:Y:S01]  /*24dd0*/  ISETP.LT.AND P5, PT, R14, UR6, !P2 ;  /* 0x000000060e007c0c */ /* 0x020fe2000d7a1270 */
[----:B------:R-:W2:Y:S01]  /*24de0*/  LDL.LU R15, [R1+0x980] ;  /* 0x00098000010f7983 */ /* 0x000ea20000300800 */
[----:B------:R-:W-:Y:S01]  /*24df0*/  VIADD R0, R10, UR5 ;  /* 0x000000050a007c36 */ /* 0x000fe20008000000 */
[----:B------:R-:W-:Y:S01]  /*24e00*/  F2FP.SATFINITE.E5M2.F32.PACK_AB_MERGE_C R103, R103, R102, RZ ;  /* 0x000000666767723e */ /* 0x000fe200048060ff */
[----:B------:R-:W2:Y:S01]  /*24e10*/  LDCU UR4, c[0x0][0x39c] ;  /* 0x00007380ff0477ac */ /* 0x000ea20008000800 */
[----:B------:R-:W4:Y:S02]  /*24e20*/  LDL.LU R14, [R1+0x97c] ;  /* 0x00097c00010e7983 */ /* 0x000f240000300800 */
[C---:B---3--:R-:W-:Y:S01]  /*24e30*/  IADD3 R4, P6, PT, R0.reuse, R3, RZ ;  /* 0x0000000300047210 */ /* 0x048fe20007fde0ff */
[----:B------:R-:W4:Y:S01]  /*24e40*/  LDCU UR6, c[0x0][0x39c] ;  /* 0x00007380ff0677ac */ /* 0x000f220008000800 */
[----:B------:R-:W-:Y:S01]  /*24e50*/  PRMT R12, R103, 0x9910, RZ ;  /* 0x00009910670c7816 */ /* 0x000fe200000000ff */
[----:B------:R-:W3:Y:S01]  /*24e60*/  LDL.LU R10, [R1+0x8dc] ;  /* 0x0008dc00010a7983 */ /* 0x000ee20000300800 */
        /* <DEDUP_REMOVED lines=8> */
[----:B------:R-:W-:Y:S01]  /*24ef0*/  ISETP.LT.AND P0, PT, R18, UR7, !P2 ;  /* 0x0000000712007c0c */ /* 0x000fe2000d701270 */
[----:B------:R-:W3:Y:S02]  /*24f00*/  LDCU UR7, c[0x0][0x39c] ;  /* 0x00007380ff0777ac */ /* 0x000ee40008000800 */
[----:B------:R5:W-:Y:S04]  /*24f10*/  @P3 STG.E.U8 desc[UR18][R4.64], R11 ;  /* 0x0000000b04003986 */ /* 0x000be8000c101112 */
[----:B------:R1:W-:Y:S01]  /*24f20*/  @P1 STG.E.U8 desc[UR18][R8.64], R105 ;  /* 0x0000006908001986 */ /* 0x0003e2000c101112 */
[----:B0-----:R-:W-:Y:S01]  /*24f30*/  PRMT R6, R105, 0x9910, RZ ;  /* 0x0000991069067816 */ /* 0x001fe200000000ff */
[C---:B------:R-:W-:Y:S01]  /*24f40*/  VIADD R7, R0.reuse, UR5 ;  /* 0x0000000500077c36 */ /* 0x040fe20008000000 */
[----:B-----5:R-:W-:-:S03]  /*24f50*/  IADD3 R4, P1, PT, R0, R3, RZ ;  /* 0x0000000300047210 */ /* 0x020fc60007f3e0ff */
        /* <DEDUP_REMOVED lines=9> */
[----:B--2---:R-:W-:Y:S01]  /*24ff0*/  ISETP.LT.AND P1, PT, R15, UR4, !P2 ;  /* 0x000000040f007c0c */ /* 0x004fe2000d721270 */
[----:B------:R-:W2:Y:S02]  /*25000*/  LDCU UR4, c[0x0][0x39c] ;  /* 0x00007380ff0477ac */ /* 0x000ea40008000800 */
[----:B------:R-:W2:Y:S01]  /*25010*/  LDL.LU R15, [R1+0x808] ;  /* 0x00080800010f7983 */ /* 0x000ea20000300800 */
[----:B----4-:R-:W-:Y:S01]  /*25020*/  ISETP.LT.AND P0, PT, R14, UR6, !P2 ;  /* 0x000000060e007c0c */ /* 0x010fe2000d701270 */
[----:B------:R-:W4:Y:S02]  /*25030*/  LDCU UR6, c[0x0][0x39c] ;  /* 0x00007380ff0677ac */ /* 0x000f240008000800 */
[----:B------:R-:W4:Y:S01]  /*25040*/  LDL.LU R14, [R1+0x804] ;  /* 0x00080400010e7983 */ /* 0x000f220000300800 */
[----:B-1----:R-:W-:-:S02]  /*25050*/  ISETP.LT.AND P3, PT, R17, UR9, !P2 ;  /* 0x0000000911007c0c */ /* 0x002fc4000d761270 */
[----:B------:R-:W-:Y:S01]  /*25060*/  PRMT R13, R107, 0x9910, RZ ;  /* 0x000099106b0d7816 */ /* 0x000fe200000000ff */
[----:B------:R-:W4:Y:S01]  /*25070*/  LDL.LU R18, [R1+0x800] ;  /* 0x0008000001127983 */ /* 0x000f220000300800 */
[CC--:B------:R-:W-:Y:S01]  /*25080*/  IADD3 R8, P5, PT, R0.reuse, R3.reuse, RZ ;  /* 0x0000000300087210 */ /* 0x0c0fe20007fbe0ff */
[----:B------:R-:W1:Y:S01]  /*25090*/  LDCU UR9, c[0x0][0x39c] ;  /* 0x00007380ff0977ac */ /* 0x000e620008000800 */
[----:B------:R-:W-:Y:S01]  /*250a0*/  SHF.R.S32.HI R13, RZ, 0x8, R13 ;  /* 0x00000008ff0d7819 */ /* 0x000fe2000001140d */
[----:B------:R-:W1:Y:S01]  /*250b0*/  LDL.LU R17, [R1+0x7fc] ;  /* 0x0007fc0001117983 */ /* 0x000e620000300800 */
[C---:B------:R-:W-:Y:S01]  /*250c0*/  LEA.HI.X.SX32 R9, R0.reuse, R2, 0x1, P5 ;  /* 0x0000000200097211 */ /* 0x040fe200028f0eff */
[----:B------:R-:W-:Y:S01]  /*250d0*/  VIADD R0, R0, UR5 ;  /* 0x0000000500007c36 */ /* 0x000fe20008000000 */
[----:B---3--:R-:W-:Y:S01]  /*250e0*/  ISETP.LT.AND P5, PT, R10, UR7, !P2 ;  /* 0x000000070a007c0c */ /* 0x008fe2000d7a1270 */
[----:B------:R-:W3:Y:S01]  /*250f0*/  LDCU UR7, c[0x0][0x39c] ;  /* 0x00007380ff0777ac */ /* 0x000ee20008000800 */
[----:B------:R-:W-:Y:S01]  /*25100*/  ISETP.LT.AND P6, PT, R16, UR10, !P2 ;  /* 0x0000000a10007c0c */ /* 0x000fe2000d7c1270 */
[----:B------:R3:W-:Y:S01]  /*25110*/  @P3 STG.E.U8 desc[UR18][R8.64], R13 ;  /* 0x0000000d08003986 */ /* 0x0007e2000c101112 */
[C---:B0-----:R-:W-:Y:S01]  /*25120*/  IADD3 R4, P3, PT, R0.reuse, R3, RZ ;  /* 0x0000000300047210 */ /* 0x041fe20007f7e0ff */
[C---:B------:R-:W-:Y:S01]  /*25130*/  VIADD R10, R0.reuse, UR5 ;  /* 0x00000005000a7c36 */ /* 0x040fe20008000000 */
[----:B------:R-:W-:Y:S01]  /*25140*/  F2FP.SATFINITE.E5M2.F32.PACK_AB_MERGE_C R109, R109, R108, RZ ;  /* 0x0000006c6d6d723e */ /* 0x000fe200048060ff */
[----:B------:R-:W4:Y:S01]  /*25150*/  LDL.LU R16, [R1+0x978] ;  /* 0x0009780001107983 */ /* 0x000f220000300800 */
[----:B------:R-:W-:Y:S01]  /*25160*/  LEA.HI.X.SX32 R5, R0, R2, 0x1, P3 ;  /* 0x0000000200057211 */ /* 0x000fe200018f0eff */
[----:B------:R-:W0:Y:S01]  /*25170*/  LDCU UR10, c[0x0][0x39c] ;  /* 0x00007380ff0a77ac */ /* 0x000e220008000800 */
[----:B------:R-:W-:-:S02]  /*25180*/  PRMT R11, R109, 0x9910, RZ ;  /* 0x000099106d0b7816 */ /* 0x000fc400000000ff */
[CC--:B-----5:R-:W-:Y:S02]  /*25190*/  IADD3 R6, P3, PT, R10.reuse, R3.reuse, RZ ;  /* 0x000000030a067210 */ /* 0x0e0fe40007f7e0ff */
[----:B------:R-:W-:Y:S02]  /*251a0*/  SHF.R.S32.HI R11, RZ, 0x8, R11 ;  /* 0x00000008ff0b7819 */ /* 0x000fe4000001140b */
[C---:B------:R-:W-:Y:S01]  /*251b0*/  LEA.HI.X.SX32 R7, R10.reuse, R2, 0x1, P3 ;  /* 0x000000020a077211 */ /* 0x040fe200018f0eff */
[----:B------:R-:W-:Y:S01]  /*251c0*/  VIADD R10, R10, UR5 ;  /* 0x000000050a0a7c36 */ /* 0x000fe20008000000 */
[----:B------:R5:W-:Y:S04]  /*251d0*/  @P6 STG.E.U8 desc[UR18][R4.64], R109 ;  /* 0x0000006d04006986 */ /* 0x000be8000c101112 */
[----:B------:R0:W-:Y:S01]  /*251e0*/  @P1 STG.E.U8 desc[UR18][R6.64], R11 ;  /* 0x0000000b06001986 */ /* 0x0001e2000c101112 */
[----:B---3--:R-:W-:-:S04]  /*251f0*/  IADD3 R8, P1, PT, R10, R3, RZ ;  /* 0x000000030a087210 */ /* 0x008fc80007f3e0ff */
[----:B------:R-:W-:Y:S02]  /*25200*/  LEA.HI.X.SX32 R9, R10, R2, 0x1, P1 ;  /* 0x000000020a097211 */ /* 0x000fe400008f0eff */
[----:B--2---:R-:W-:Y:S02]  /*25210*/  ISETP.LT.AND P1, PT, R15, UR4, !P2 ;  /* 0x000000040f007c0c */ /* 0x004fe4000d721270 */
[----:B----4-:R-:W-:Y:S01]  /*25220*/  ISETP.LT.AND P3, PT, R14, UR6, !P2 ;  /* 0x000000060e007c0c */ /* 0x010fe2000d761270 */
[----:B------:R-:W2:Y:S01]  /*25230*/  LDL.LU R15, [R1+0x96c] ;  /* 0x00096c00010f7983 */ /* 0x000ea20000300800 */
[----:B------:R-:W-:Y:S01]  /*25240*/  VIADD R0, R10, UR5 ;  /* 0x000000050a007c36 */ /* 0x000fe20008000000 */
[----:B------:R-:W-:Y:S01]  /*25250*/  F2FP.SATFINITE.E5M2.F32.PACK_AB_MERGE_C R111, R111, R110, RZ ;  /* 0x0000006e6f6f723e */ /* 0x000fe200048060ff */
[----:B------:R-:W2:Y:S01]  /*25260*/  LDCU UR4, c[0x0][0x39c] ;  /* 0x00007380ff0477ac */ /* 0x000ea20008000800 */
[----:B------:R-:W3:Y:S02]  /*25270*/  LDL.LU R14, [R1+0x960] ;  /* 0x00096000010e7983 */ /* 0x000ee40000300800 */
[C---:B-----5:R-:W-:Y:S01]  /*25280*/  IADD3 R4, P6, PT, R0.reuse, R3, RZ ;  /* 0x0000000300047210 */ /* 0x060fe20007fde0ff */
[----:B------:R-:W3:Y:S01]  /*25290*/  LDCU UR6, c[0x0][0x39c] ;  /* 0x00007380ff0677ac */ /* 0x000ee20008000800 */
[----:B------:R-:W-:Y:S01]  /*252a0*/  PRMT R12, R111, 0x9910, RZ ;  /* 0x000099106f0c7816 */ /* 0x000fe200000000ff */
[----:B------:R-:W4:Y:S01]  /*252b0*/  LDL.LU R10, [R1+0x8d8] ;  /* 0x0008d800010a7983 */ /* 0x000f220000300800 */
        /* <DEDUP_REMOVED lines=9> */
[----:B------:R-:W4:Y:S02]  /*25350*/  LDCU UR7, c[0x0][0x39c] ;  /* 0x00007380ff0777ac */ /* 0x000f240008000800 */
        /* <DEDUP_REMOVED lines=14> */
[----:B-1----:R-:W-:Y:S01]  /*25440*/  ISETP.LT.AND P5, PT, R17, UR9, !P2 ;  /* 0x0000000911007c0c */ /* 0x002fe2000d7a1270 */
[----:B------:R-:W1:Y:S01]  /*25450*/  LDCU UR9, c[0x0][0x39c] ;  /* 0x00007380ff0977ac */ /* 0x000e620008000800 */
[----:B------:R-:W-:-:S02]  /*25460*/  ISETP.LT.AND P6, PT, R16, UR10, !P2 ;  /* 0x0000000a10007c0c */ /* 0x000fc4000d7c1270 */
[----:B--2---:R-:W-:Y:S01]  /*25470*/  ISETP.LT.AND P1, PT, R15, UR4, !P2 ;  /* 0x000000040f007c0c */ /* 0x004fe2000d721270 */
[----:B------:R-:W2:Y:S01]  /*25480*/  LDCU UR4, c[0x0][0x39c] ;  /* 0x00007380ff0477ac */ /* 0x000ea20008000800 */
[----:B------:R-:W2:Y:S01]  /*25490*/  LDL.LU R15, [R1+0x7f8] ;  /* 0x0007f800010f7983 */ /* 0x000ea20000300800 */
[----:B---3--:R-:W-:Y:S01]  /*254a0*/  ISETP.LT.AND P0, PT, R14, UR6, !P2 ;  /* 0x000000060e007c0c */ /* 0x008fe2000d701270 */
[----:B------:R-:W3:Y:S02]  /*254b0*/  LDCU UR6, c[0x0][0x39c] ;  /* 0x00007380ff0677ac */ /* 0x000ee40008000800 */
[----:B------:R-:W3:Y:S01]  /*254c0*/  LDL.LU R14, [R1+0x7f4] ;  /* 0x0007f400010e7983 */ /* 0x000ee20000300800 */
[----:B------:R-:W-:Y:S02]  /*254d0*/  PRMT R13, R115, 0x9910, RZ ;  /* 0x00009910730d7816 */ /* 0x000fe400000000ff */
[C---:B------:R-:W-:Y:S01]  /*254e0*/  IADD3 R6, P3, PT, R0.reuse, R3, RZ ;  /* 0x0000000300067210 */ /* 0x040fe20007f7e0ff */
[----:B------:R-:W3:Y:S01]  /*254f0*/  LDL.LU R18, [R1+0x7f0] ;  /* 0x0007f00001127983 */ /* 0x000ee20000300800 */
[----:B------:R-:W-:Y:S01]  /*25500*/  F2FP.SATFINITE.E5M2.F32.PACK_AB_MERGE_C R117, R117, R116, RZ ;  /* 0x000000747575723e */ /* 0x000fe200048060ff */
[----:B------:R-:W1:Y:S02]  /*25510*/  LDCU UR10, c[0x0][0x39c] ;  /* 0x00007380ff0a77ac */ /* 0x000e640008000800 */
[----:B------:R-:W3:Y:S04]  /*25520*/  LDL.LU R17, [R1+0x7e0] ;  /* 0x0007e00001117983 */ /* 0x000ee80000300800 */
[----:B------:R-:W1:Y:S01]  /*25530*/  LDL.LU R16, [R1+0x95c] ;  /* 0x00095c0001107983 */ /* 0x000e620000300800 */
[C---:B------:R-:W-:Y:S01]  /*25540*/  LEA.HI.X.SX32 R7, R0.reuse, R2, 0x1, P3 ;  /* 0x0000000200077211 */ /* 0x040fe200018f0eff */
[----:B------:R-:W-:Y:S01]  /*25550*/  VIADD R0, R0, UR5 ;  /* 0x0000000500007c36 */ /* 0x000fe20008000000 */
[----:B------:R-:W-:-:S02]  /*25560*/  SHF.R.S32.HI R13, RZ, 0x8, R13 ;  /* 0x00000008ff0d7819 */ /* 0x000fc4000001140d */
[----:B----4-:R-:W-:Y:S01]  /*25570*/  ISETP.LT.AND P3, PT, R10, UR7, !P2 ;  /* 0x000000070a007c0c */ /* 0x010fe2000d761270 */
[C---:B------:R-:W-:Y:S01]  /*25580*/  VIADD R10, R0.reuse, UR5 ;  /* 0x00000005000a7c36 */ /* 0x040fe20008000000 */
[----:B0-----:R-:W-:Y:S01]  /*25590*/  PRMT R11, R117, 0x9910, RZ ;  /* 0x00009910750b7816 */ /* 0x001fe200000000ff */
[----:B------:R0:W-:Y:S01]  /*255a0*/  @P5 STG.E.U8 desc[UR18][R6.64], R13 ;  /* 0x0000000d06005986 */ /* 0x0001e2000c101112 */
[CC--:B------:R-:W-:Y:S01]  /*255b0*/  IADD3 R4, P5, PT, R0.reuse, R3.reuse, RZ ;  /* 0x0000000300047210 */ /* 0x0c0fe20007fbe0ff */
[----:B------:R-:W4:Y:S03]  /*255c0*/  LDCU UR7, c[0x0][0x39c] ;  /* 0x00007380ff0777ac */ /* 0x000f260008000800 */
[----:B------:R-:W-:Y:S02]  /*255d0*/  LEA.HI.X.SX32 R5, R0, R2, 0x1, P5 ;  /* 0x0000000200057211 */ /* 0x000fe400028f0eff */
[----:B-----5:R-:W-:-:S02]  /*255e0*/  IADD3 R8, P5, PT, R10, R3, RZ ;  /* 0x000000030a087210 */ /* 0x020fc40007fbe0ff */
[----:B------:R-:W-:Y:S02]  /*255f0*/  SHF.R.S32.HI R11, RZ, 0x8, R11 ;  /* 0x00000008ff0b7819 */ /* 0x000fe4000001140b */
[C---:B------:R-:W-:Y:S01]  /*25600*/  LEA.HI.X.SX32 R9, R10.reuse, R2, 0x1, P5 ;  /* 0x000000020a097211 */ /* 0x040fe200028f0eff */
[----:B------:R-:W-:Y:S01]  /*25610*/  VIADD R10, R10, UR5 ;  /* 0x000000050a0a7c36 */ /* 0x000fe20008000000 */
[----:B------:R5:W-:Y:S04]  /*25620*/  @P6 STG.E.U8 desc[UR18][R4.64], R117 ;  /* 0x0000007504006986 */ /* 0x000be8000c101112 */
[----:B------:R4:W-:Y:S01]  /*25630*/  @P1 STG.E.U8 desc[UR18][R8.64], R11 ;  /* 0x0000000b08001986 */ /* 0x0009e2000c101112 */
[C---:B0-----:R-:W-:Y:S01]  /*25640*/  IADD3 R6, P1, PT, R10.reuse, R3, RZ ;  /* 0x000000030a067210 */ /* 0x041fe20007f3e0ff */
[----:B------:R-:W-:-:S03]  /*25650*/  VIADD R0, R10, UR5 ;  /* 0x000000050a007c36 */ /* 0x000fc60008000000 */
[----:B------:R-:W-:Y:S02]  /*25660*/  LEA.HI.X.SX32 R7, R10, R2, 0x1, P1 ;  /* 0x000000020a077211 */ /* 0x000fe400008f0eff */
[----:B------:R-:W-:Y:S02]  /*25670*/  F2FP.SATFINITE.E5M2.F32.PACK_AB_MERGE_C R119, R119, R118, RZ ;  /* 0x000000767777723e */ /* 0x000fe400048060ff */
[CC--:B-----5:R-:W-:Y:S02]  /*25680*/  IADD3 R4, P6, PT, R0.reuse, R3.reuse, RZ ;  /* 0x0000000300047210 */ /* 0x0e0fe40007fde0ff */
[----:B------:R-:W-:Y:S02]  /*25690*/  PRMT R12, R119, 0x9910, RZ ;  /* 0x00009910770c7816 */ /* 0x000fe400000000ff */
[C---:B------:R-:W-:Y:S02]  /*256a0*/  LEA.HI.X.SX32 R5, R0.reuse, R2, 0x1, P6 ;  /* 0x0000000200057211 */ /* 0x040fe400030f0eff */
[----:B----4-:R-:W-:Y:S01]  /*256b0*/  SHF.R.S32.HI R11, RZ, 0x8, R12 ;  /* 0x00000008ff0b7819 */ /* 0x010fe2000001140c */
[----:B------:R-:W-:Y:S01]  /*256c0*/  VIADD R0, R0, UR5 ;  /* 0x0000000500007c36 */ /* 0x000fe20008000000 */
[----:B------:R0:W-:Y:S04]  /*256d0*/  @P0 STG.E.U8 desc[UR18][R6.64], R119 ;  /* 0x0000007706000986 */ /* 0x0001e8000c101112 */
[----:B------:R-:W-:-:S04]  /*256e0*/  IADD3 R8, P6, PT, R0, R3, RZ ;  /* 0x0000000300087210 */ /* 0x000fc80007fde0ff */
[----:B------:R-:W-:Y:S02]  /*256f0*/  LEA.HI.X.SX32 R9, R0, R2, 0x1, P6 ;  /* 0x0000000200097211 */ /* 0x000fe400030f0eff */
[----:B--2---:R-:W-:Y:S02]  /*25700*/  ISETP.LT.AND P1, PT, R15, UR4, !P2 ;  /* 0x000000040f007c0c */ /* 0x004fe4000d721270 */
[----:B---3--:R-:W-:Y:S01]  /*25710*/  ISETP.LT.AND P5, PT, R14, UR6, !P2 ;  /* 0x000000060e007c0c */ /* 0x008fe2000d7a1270 */
[----:B------:R-:W2:Y:S01]  /*25720*/  LDL.LU R15, [R1+0x958] ;  /* 0x00095800010f7983 */ /* 0x000ea20000300800 */
[----:B------:R-:W-:-:S03]  /*25730*/  ISETP.LT.AND P0, PT, R18, UR7, !P2 ;  /* 0x0000000712007c0c */ /* 0x000fc6000d701270 */
[----:B------:R-:W3:Y:S01]  /*25740*/  LDL.LU R14, [R1+0x954] ;  /* 0x00095400010e7983 */ /* 0x000ee20000300800 */
[----:B------:R-:W-:Y:S01]  /*25750*/  F2FP.SATFINITE.E5M2.F32.PACK_AB_MERGE_C R121, R121, R120, RZ ;  /* 0x000000787979723e */ /* 0x000fe200048060ff */
[----:B------:R-:W-:Y:S01]  /*25760*/  VIADD R0, R0, UR5 ;  /* 0x0000000500007c36 */ /* 0x000fe20008000000 */
[----:B------:R-:W4:Y:S01]  /*25770*/  LDCU UR7, c[0x0][0x39c] ;  /* 0x00007380ff0777ac */ /* 0x000f220008000800 */
[----:B------:R-:W4:Y:S01]  /*25780*/  LDL.LU R10, [R1+0x8d4] ;  /* 0x0008d400010a7983 */ /* 0x000f220000300800 */
[----:B-1----:R-:W-:-:S03]  /*25790*/  ISETP.LT.AND P6, PT, R16, UR10, !P2 ;  /* 0x0000000a10007c0c */ /* 0x002fc6000d7c1270 */
[----:B------:R-:W5:Y:S01]  /*257a0*/  LDL.LU R12, [R1+0x7ec] ;  /* 0x0007ec00010c7983 */ /* 0x000f620000300800 */
[----:B------:R-:W2:Y:S03]  /*257b0*/  LDCU UR4, c[0x0][0x39c] ;  /* 0x00007380ff0477ac */ /* 0x000ea60008000800 */
[----:B------:R-:W5:Y:S01]  /*257c0*/  LDL.LU R18, [R1+0x7e8] ;  /* 0x0007e80001127983 */ /* 0x000f620000300800 */
[----:B------:R-:W-:Y:S01]  /*257d0*/  F2FP.SATFINITE.E5M2.F32.PACK_AB_MERGE_C R123, R123, R122, RZ ;  /* 0x0000007a7b7b723e */ /* 0x000fe200048060ff */
[----:B------:R-:W3:Y:S02]  /*257e0*/  LDCU UR6, c[0x0][0x39c] ;  /* 0x00007380ff0677ac */ /* 0x000ee40008000800 */
[----:B------:R-:W5:Y:S01]  /*257f0*/  LDL.LU R16, [R1+0x7d8] ;  /* 0x0007d80001107983 */ /* 0x000f620000300800 */
[----:B0-----:R-:W-:-:S03]  /*25800*/  PRMT R6, R121, 0x9910, RZ ;  /* 0x0000991079067816 */ /* 0x001fc600000000ff */
[----:B------:R0:W-:Y:S01]  /*25810*/  @P3 STG.E.U8 desc[UR18][R4.64], R11 ;  /* 0x0000000b04003986 */ /* 0x0001e2000c101112 */
[----:B------:R-:W-:-:S03]  /*25820*/  VIADD R7, R0, UR5 ;  /* 0x0000000500077c36 */ /* 0x000fc60008000000 */
[----:B------:R1:W-:Y:S01]  /*25830*/  @P1 STG.E.U8 desc[UR18][R8.64], R121 ;  /* 0x0000007908001986 */ /* 0x0003e2000c101112 */
[----:B------:R-:W-:Y:S01]  /*25840*/  ISETP.LT.AND P3, PT, R17, UR9, !P2 ;  /* 0x0000000911007c0c */ /* 0x000fe2000d761270 */
[----:B0-----:R-:W-:Y:S01]  /*25850*/  IMAD.MOV.U32 R11, RZ, RZ, R6 ;  /* 0x000000ffff0b7224 */ /* 0x001fe200078e0006 */
[----:B------:R-:W-:-:S04]  /*25860*/  IADD3 R4, P1, PT, R0, R3, RZ ;  /* 0x0000000300047210 */ /* 0x000fc80007f3e0ff */
[-C--:B------:R-:W-:Y:S01]  /*25870*/  LEA.HI.X.SX32 R5, R0, R2.reuse, 0x1, P1 ;  /* 0x0000000200057211 */ /* 0x080fe200008f0eff */
[C---:B------:R-:W-:Y:S01]  /*25880*/  VIADD R0, R7.reuse, UR5 ;  /* 0x0000000507007c36 */ /* 0x040fe20008000000 */
[----:B------:R-:W-:Y:S02]  /*25890*/  SHF.R.S32.HI R11, RZ, 0x8, R11 ;  /* 0x00000008ff0b7819 */ /* 0x000fe4000001140b */
[-C--:B------:R-:W-:Y:S02]  /*258a0*/  IADD3 R6, P1, PT, R7, R3.reuse, RZ ;  /* 0x0000000307067210 */ /* 0x080fe40007f3e0ff */
[----:B------:R-:W-:Y:S01]  /*258b0*/  PRMT R13, R123, 0x9910, RZ ;  /* 0x000099107b0d7816 */ /* 0x000fe200000000ff */
[----:B------:R0:W-:Y:S01]  /*258c0*/  @P5 STG.E.U8 desc[UR18][R4.64], R11 ;  /* 0x0000000b04005986 */ /* 0x0001e2000c101112 */
[----:B-1----:R-:W-:Y:S02]  /*258d0*/  IADD3 R8, P5, PT, R0, R3, RZ ;  /* 0x0000000300087210 */ /* 0x002fe40007fbe0ff */
[----:B------:R-:W-:-:S02]  /*258e0*/  LEA.HI.X.SX32 R7, R7, R2, 0x1, P1 ;  /* 0x0000000207077211 */ /* 0x000fc400008f0eff */
[C---:B------:R-:W-:Y:S01]  /*258f0*/  LEA.HI.X.SX32 R9, R0.reuse, R2, 0x1, P5 ;  /* 0x0000000200097211 */ /* 0x040fe200028f0eff */
[----:B------:R-:W-:Y:S01]  /*25900*/  VIADD R0, R0, UR5 ;  /* 0x0000000500007c36 */ /* 0x000fe20008000000 */
[----:B------:R-:W-:Y:S01]  /*25910*/  SHF.R.S32.HI R13, RZ, 0x8, R13 ;  /* 0x00000008ff0d7819 */ /* 0x000fe2000001140d */
[----:B------:R1:W-:Y:S01]  /*25920*/  @P0 STG.E.U8 desc[UR18][R6.64], R123 ;  /* 0x0000007b06000986 */ /* 0x0003e2000c101112 */
[----:B------:R-:W-:-:S03]  /*25930*/  F2FP.SATFINITE.E5M2.F32.PACK_AB_MERGE_C R125, R125, R124, RZ ;  /* 0x0000007c7d7d723e */ /* 0x000fc600048060ff */
[----:B------:R1:W-:Y:S01]  /*25940*/  @P3 STG.E.U8 desc[UR18][R8.64], R13 ;  /* 0x0000000d08003986 */ /* 0x0003e2000c101112 */
[C---:B0-----:R-:W-:Y:S02]  /*25950*/  IADD3 R4, P3, PT, R0.reuse, R3, RZ ;  /* 0x0000000300047210 */ /* 0x041fe40007f7e0ff */
[----:B------:R-:W-:Y:S02]  /*25960*/  PRMT R17, R125, 0x9910, RZ ;  /* 0x000099107d117816 */ /* 0x000fe400000000ff */
[----:B------:R-:W-:Y:S02]  /*25970*/  LEA.HI.X.SX32 R5, R0, R2, 0x1, P3 ;  /* 0x0000000200057211 */ /* 0x000fe400018f0eff */
[----:B------:R-:W-:-:S03]  /*25980*/  SHF.R.S32.HI R17, RZ, 0x8, R17 ;  /* 0x00000008ff117819 */ /* 0x000fc60000011411 */
[----:B------:R0:W-:Y:S01]  /*25990*/  @P6 STG.E.U8 desc[UR18][R4.64], R125 ;  /* 0x0000007d04006986 */ /* 0x0001e2000c101112 */
[----:B------:R-:W-:Y:S02]  /*259a0*/  F2FP.SATFINITE.E5M2.F32.PACK_AB_MERGE_C R127, R127, R126, RZ ;  /* 0x0000007e7f7f723e */ /* 0x000fe400048060ff */
[----:B------:R-:W-:Y:S02]  /*259b0*/  F2FP.SATFINITE.E5M2.F32.PACK_AB_MERGE_C R129, R129, R128, RZ ;  /* 0x000000808181723e */ /* 0x000fe400048060ff */
[----:B------:R-:W-:-:S04]  /*259c0*/  F2FP.SATFINITE.E5M2.F32.PACK_AB_MERGE_C R131, R131, R130, RZ ;  /* 0x000000828383723e */ /* 0x000fc800048060ff */
[----:B------:R-:W-:-:S04]  /*259d0*/  PRMT R19, R131, 0x9910, RZ ;  /* 0x0000991083137816 */ /* 0x000fc800000000ff */
[----:B------:R-:W-:Y:S02]  /*259e0*/  SHF.R.S32.HI R19, RZ, 0x8, R19 ;  /* 0x00000008ff137819 */ /* 0x000fe40000011413 */
[----:B--2---:R-:W-:Y:S01]  /*259f0*/  ISETP.LT.AND P1, PT, R15, UR4, !P2 ;  /* 0x000000040f007c0c */ /* 0x004fe2000d721270 */
[----:B------:R-:W5:Y:S01]  /*25a00*/  LDCU UR4, c[0x0][0x39c] ;  /* 0x00007380ff0477ac */ /* 0x000f620008000800 */
[----:B----4-:R-:W-:Y:S01]  /*25a10*/  ISETP.LT.AND P5, PT, R10, UR7, !P2 ;  /* 0x000000070a007c0c */ /* 0x010fe2000d7a1270 */
[----:B------:R-:W-:Y:S01]  /*25a20*/  VIADD R10, R0, UR5 ;  /* 0x00000005000a7c36 */ /* 0x000fe20008000000 */
[----:B---3--:R-:W-:Y:S01]  /*25a30*/  ISETP.LT.AND P0, PT, R14, UR6, !P2 ;  /* 0x000000060e007c0c */ /* 0x008fe2000d701270 */
[----:B------:R-:W2:Y:S02]  /*25a40*/  LDCU UR6, c[0x0][0x39c] ;  /* 0x00007380ff0677ac */ /* 0x000ea40008000800 */
[C---:B------:R-:W-:Y:S01]  /*25a50*/  VIADD R0, R10.reuse, UR5 ;  /* 0x000000050a007c36 */ /* 0x040fe20008000000 */
[----:B-1----:R-:W-:Y:S01]  /*25a60*/  IADD3 R6, P3, PT, R10, R3, RZ ;  /* 0x000000030a067210 */ /* 0x002fe20007f7e0ff */
[----:B------:R-:W1:Y:S02]  /*25a70*/  LDCU UR7, c[0x0][0x39c] ;  /* 0x00007380ff0777ac */ /* 0x000e640008000800 */
[----:B------:R-:W-:Y:S01]  /*25a80*/  VIADD R11, R0, UR5 ;  /* 0x00000005000b7c36 */ /* 0x000fe20008000000 */
[----:B------:R-:W-:-:S03]  /*25a90*/  LEA.HI.X.SX32 R7, R10, R2, 0x1, P3 ;  /* 0x000000020a077211 */ /* 0x000fc600018f0eff */
[----:B------:R-:W-:Y:S02]  /*25aa0*/  VIADD R13, R11, UR5 ;  /* 0x000000050b0d7c36 */ /* 0x000fe40008000000 */
[----:B------:R3:W-:Y:S01]  /*25ab0*/  @P1 STG.E.U8 desc[UR18][R6.64], R17 ;  /* 0x0000001106001986 */ /* 0x0007e2000c101112 */
[CC--:B------:R-:W-:Y:S01]  /*25ac0*/  IADD3 R8, P1, PT, R0.reuse, R3.reuse, RZ ;  /* 0x0000000300087210 */ /* 0x0c0fe20007f3e0ff */
[----:B------:R-:W-:Y:S01]  /*25ad0*/  VIADD R14, R13, UR5 ;  /* 0x000000050d0e7c36 */ /* 0x000fe20008000000 */
[CC--:B------:R-:W-:Y:S02]  /*25ae0*/  IADD3 R10, P6, PT, R11.reuse, R3.reuse, RZ ;  /* 0x000000030b0a7210 */ /* 0x0c0fe40007fde0ff */
[-C--:B------:R-:W-:Y:S01]  /*25af0*/  LEA.HI.X.SX32 R9, R0, R2.reuse, 0x1, P1 ;  /* 0x0000000200097211 */ /* 0x080fe200008f0eff */
[----:B------:R-:W-:Y:S01]  /*25b00*/  VIADD R0, R14, UR5 ;  /* 0x000000050e007c36 */ /* 0x000fe20008000000 */
[----:B-----5:R-:W-:Y:S02]  /*25b10*/  ISETP.LT.AND P3, PT, R12, UR4, !P2 ;  /* 0x000000040c007c0c */ /* 0x020fe4000d761270 */
[----:B------:R-:W-:Y:S01]  /*25b20*/  LEA.HI.X.SX32 R11, R11, R2, 0x1, P6 ;  /* 0x000000020b0b7211 */ /* 0x000fe200030f0eff */
[----:B------:R-:W-:Y:S01]  /*25b30*/  VIADD R15, R0, UR5 ;  /* 0x00000005000f7c36 */ /* 0x000fe20008000000 */
[----:B0-----:R-:W-:-:S02]  /*25b40*/  IADD3 R4, P1, PT, R13, R3, RZ ;  /* 0x000000030d047210 */ /* 0x001fc40007f3e0ff */
[CC--:B------:R-:W-:Y:S02]  /*25b50*/  IADD3 R12, P6, PT, R14.reuse, R3.reuse, RZ ;  /* 0x000000030e0c7210 */ /* 0x0c0fe40007fde0ff */
[-C--:B------:R-:W-:Y:S02]  /*25b60*/  LEA.HI.X.SX32 R5, R13, R2.reuse, 0x1, P1 ;  /* 0x000000020d057211 */ /* 0x080fe400008f0eff */
[-C--:B------:R-:W-:Y:S02]  /*25b70*/  LEA.HI.X.SX32 R13, R14, R2.reuse, 0x1, P6 ;  /* 0x000000020e0d7211 */ /* 0x080fe400030f0eff */
[----:B------:R-:W-:Y:S02]  /*25b80*/  IADD3 R14, P6, PT, R15, R3, RZ ;  /* 0x000000030f0e7210 */ /* 0x000fe40007fde0ff */
[----:B---3--:R-:W-:Y:S02]  /*25b90*/  PRMT R7, R127, 0x9910, RZ ;  /* 0x000099107f077816 */ /* 0x008fe400000000ff */
[----:B------:R-:W-:-:S02]  /*25ba0*/  LEA.HI.X.SX32 R15, R15, R2, 0x1, P6 ;  /* 0x000000020f0f7211 */ /* 0x000fc400030f0eff */
[----:B--2---:R-:W-:Y:S02]  /*25bb0*/  ISETP.LT.AND P1, PT, R18, UR6, !P2 ;  /* 0x0000000612007c0c */ /* 0x004fe4000d721270 */
[----:B------:R-:W-:Y:S01]  /*25bc0*/  IADD3 R6, P6, PT, R0, R3, RZ ;  /* 0x0000000300067210 */ /* 0x000fe20007fde0ff */
[----:B------:R-:W-:Y:S01]  /*25bd0*/  IMAD.MOV.U32 R3, RZ, RZ, R7 ;  /* 0x000000ffff037224 */ /* 0x000fe200078e0007 */
[----:B-1----:R-:W-:Y:S02]  /*25be0*/  ISETP.LT.AND P2, PT, R16, UR7, !P2 ;  /* 0x0000000710007c0c */ /* 0x002fe4000d741270 */
[----:B------:R-:W-:Y:S02]  /*25bf0*/  PRMT R17, R129, 0x9910, RZ ;  /* 0x0000991081117816 */ /* 0x000fe400000000ff */
[----:B------:R-:W-:Y:S02]  /*25c00*/  SHF.R.S32.HI R3, RZ, 0x8, R3 ;  /* 0x00000008ff037819 */ /* 0x000fe40000011403 */
[----:B------:R-:W-:Y:S01]  /*25c10*/  SHF.R.S32.HI R17, RZ, 0x8, R17 ;  /* 0x00000008ff117819 */ /* 0x000fe20000011411 */
[----:B------:R0:W-:Y:S01]  /*25c20*/  @P0 STG.E.U8 desc[UR18][R8.64], R127 ;  /* 0x0000007f08000986 */ /* 0x0001e2000c101112 */
[----:B------:R-:W-:-:S03]  /*25c30*/  LEA.HI.X.SX32 R7, R0, R2, 0x1, P6 ;  /* 0x0000000200077211 */ /* 0x000fc600030f0eff */
[----:B------:R0:W-:Y:S04]  /*25c40*/  @P5 STG.E.U8 desc[UR18][R10.64], R3 ;  /* 0x000000030a005986 */ /* 0x0001e8000c101112 */
[----:B------:R0:W-:Y:S04]  /*25c50*/  @P3 STG.E.U8 desc[UR18][R4.64], R129 ;  /* 0x0000008104003986 */ /* 0x0001e8000c101112 */
[----:B------:R0:W-:Y:S04]  /*25c60*/  @P1 STG.E.U8 desc[UR18][R12.64], R17 ;  /* 0x000000110c001986 */ /* 0x0001e8000c101112 */
[----:B------:R0:W-:Y:S04]  /*25c70*/  @P2 STG.E.U8 desc[UR18][R6.64], R131 ;  /* 0x0000008306002986 */ /* 0x0001e8000c101112 */
[----:B------:R0:W-:Y:S01]  /*25c80*/  @P4 STG.E.U8 desc[UR18][R14.64], R19 ;  /* 0x000000130e004986 */ /* 0x0001e2000c101112 */
[----:B------:R-:W-:Y:S06]  /*25c90*/  BAR.SYNC.DEFER_BLOCKING 0x0 ;  /* 0x0000000000007b1d */ /* 0x000fec0000010000 */
[----:B------:R-:W-:Y:S05]  /*25ca0*/  BRA.U UP0, `(.L_x_13) ;  /* 0x0000000100a07547 */ /* 0x000fea000b800000 */
[----:B------:R-:W1:Y:S01]  /*25cb0*/  S2UR UR5, SR_CgaCtaId ;  /* 0x00000000000579c3 */ /* 0x000e620000008800 */
[----:B------:R-:W-:Y:S01]  /*25cc0*/  NOP ;  /* 0x0000000000007918 */ /* 0x000fe20000000000 */
[----:B------:R-:W-:Y:S01]  /*25cd0*/  UMOV UR4, 0x50 ;  /* 0x0000005000047882 */ /* 0x000fe20000000000 */
[----:B------:R-:W-:Y:S02]  /*25ce0*/  IMAD.U32 R0, RZ, RZ, UR8 ;  /* 0x00000008ff007e24 */ /* 0x000fe4000f8e00ff */
[----:B0-----:R-:W-:Y:S02]  /*25cf0*/  IMAD.MOV.U32 R3, RZ, RZ, 0xf ;  /* 0x0000000fff037424 */ /* 0x001fe400078e00ff */
[----:B------:R-:W-:Y:S01]  /*25d00*/  IMAD.MOV.U32 R7, RZ, RZ, 0x1 ;  /* 0x00000001ff077424 */ /* 0x000fe200078e00ff */
[----:B------:R-:W-:-:S04]  /*25d10*/  LOP3.LUT R0, R0, 0xffff, RZ, 0xc0, !PT ;  /* 0x0000ffff00007812 */ /* 0x000fc800078ec0ff */
[----:B------:R-:W-:-:S05]  /*25d20*/  SHF.R.U32.HI R0, RZ, 0x5, R0 ;  /* 0x00000005ff007819 */ /* 0x000fca0000011600 */
[----:B------:R-:W-:Y:S01]  /*25d30*/  VIADD R2, R0, 0x10 ;  /* 0x0000001000027836 */ /* 0x000fe20000000000 */
[----:B------:R-:W-:Y:S01]  /*25d40*/  SHF.L.U32 R0, R3, R0, RZ ;  /* 0x0000000003007219 */ /* 0x000fe200000006ff */
[----:B-1----:R-:W-:-:S03]  /*25d50*/  ULEA UR6, UR5, UR4, 0x18 ;  /* 0x0000000405067291 */ /* 0x002fc6000f8ec0ff */
[----:B------:R-:W-:-:S04]  /*25d60*/  SHF.L.U32 R3, R7, R2, RZ ;  /* 0x0000000207037219 */ /* 0x000fc800000006ff */
[----:B------:R-:W-:Y:S02]  /*25d70*/  LOP3.LUT R0, R3, R0, RZ, 0xfc, !PT ;  /* 0x0000000003007212 */ /* 0x000fe400078efcff */
[----:B------:R-:W0:Y:S02]  /*25d80*/  LDS R5, [UR6] ;  /* 0x00000006ff057984 */ /* 0x000e240008000800 */
[C---:B------:R-:W-:Y:S02]  /*25d90*/  LOP3.LUT R2, R0.reuse, 0xffff, RZ, 0xc0, !PT ;  /* 0x0000ffff00027812 */ /* 0x040fe400078ec0ff */
[----:B0-----:R-:W-:-:S04]  /*25da0*/  LOP3.LUT R3, R0, 0xffff, R5, 0x80, !PT ;  /* 0x0000ffff00037812 */ /* 0x001fc800078e8005 */
[----:B------:R-:W-:-:S13]  /*25db0*/  ISETP.NE.AND P0, PT, R3, R2, PT ;  /* 0x000000020300720c */ /* 0x000fda0003f05270 */
[----:B------:R-:W-:Y:S05]  /*25dc0*/  @P0 BRA `(.L_x_14) ;  /* 0x0000000000500947 */ /* 0x000fea0003800000 */
[----:B------:R-:W-:Y:S02]  /*25dd0*/  SHF.R.U32.HI R5, RZ, 0x10, R5 ;  /* 0x00000010ff057819 */ /* 0x000fe40000011605 */
[----:B------:R-:W-:-:S04]  /*25de0*/  SHF.R.U32.HI R2, RZ, 0x10, R0 ;  /* 0x00000010ff027819 */ /* 0x000fc80000011600 */
[----:B------:R-:W-:-:S04]  /*25df0*/  LOP3.LUT R5, R5, R2, RZ, 0xc0, !PT ;  /* 0x0000000205057212 */ /* 0x000fc800078ec0ff */
[----:B------:R-:W-:-:S13]  /*25e00*/  ISETP.NE.AND P0, PT, R5, R2, PT ;  /* 0x000000020500720c */ /* 0x000fda0003f05270 */
[----:B------:R-:W-:Y:S05]  /*25e10*/  @P0 BRA `(.L_x_15) ;  /* 0x0000000000300947 */ /* 0x000fea0003800000 */
[----:B------:R-:W-:Y:S01]  /*25e20*/  R2UR UR4, R0 ;  /* 0x00000000000472ca */ /* 0x000fe200000e0000 */
[----:B------:R-:W-:Y:S01]  /*25e30*/  VOTEU.ANY UR5, UPT, PT ;  /* 0x0000000000057886 */ /* 0x000fe200038e0100 */
[----:B------:R-:W0:Y:S01]  /*25e40*/  S2R R0, SR_LANEID ;  /* 0x0000000000007919 */ /* 0x000e220000000000 */
[----:B------:R-:W-:-:S10]  /*25e50*/  UFLO.U32 UR5, UR5 ;  /* 0x00000005000572bd */ /* 0x000fd400080e0000 */
[----:B------:R-:W-:-:S06]  /*25e60*/  ULOP3.LUT UR4, URZ, UR4, URZ, 0x33, !UPT ;  /* 0x00000004ff047292 */ /* 0x000fcc000f8e33ff */
[----:B------:R-:W-:-:S04]  /*25e70*/  IMAD.U32 R2, RZ, RZ, UR4 ;  /* 0x00000004ff027e24 */ /* 0x000fc8000f8e00ff */
[----:B------:R-:W1:Y:S02]  /*25e80*/  REDUX UR7, R2 ;  /* 0x00000000020773c4 */ /* 0x000e640000000000 */
[----:B------:R2:W-:Y:S01]  /*25e90*/  UTCATOMSWS.AND URZ, UR4 ;  /* 0x0000000400ff79e3 */ /* 0x0005e20008000000 */
[----:B0-----:R-:W-:Y:S01]  /*25ea0*/  ISETP.EQ.U32.AND P0, PT, R0, UR5, PT ;  /* 0x0000000500007c0c */ /* 0x001fe2000bf02070 */
[----:B-1----:R-:W-:-:S12]  /*25eb0*/  IMAD.U32 R0, RZ, RZ, UR7 ;  /* 0x00000007ff007e24 */ /* 0x002fd8000f8e00ff */
[----:B------:R2:W-:Y:S01]  /*25ec0*/  @P0 ATOMS.AND RZ, [UR6], R0 ;  /* 0x00000000ffff098c */ /* 0x0005e2000a800006 */
[----:B------:R-:W-:Y:S05]  /*25ed0*/  BRA `(.L_x_13) ;  /* 0x0000000000147947 */ /* 0x000fea0003800000 */
.L_x_15:
[----:B------:R-:W-:-:S07]  /*25ee0*/  MOV R2, 0x25f00 ;  /* 0x00025f0000027802 */ /* 0x000fce0000000f00 */
[----:B------:R-:W-:Y:S05]  /*25ef0*/  CALL.REL.NOINC `($__internal_0_$__cuda_sm10x_tcgen05_guardrail_trap_col_being_dealloced_not_returned_by_alloc) ;  /* 0x00000000002c7944 */ /* 0x000fea0003c00000 */
[----:B------:R-:W-:Y:S05]  /*25f00*/  BRA `(.L_x_13) ;  /* 0x0000000000087947 */ /* 0x000fea0003800000 */
.L_x_14:
[----:B------:R-:W-:-:S07]  /*25f10*/  MOV R2, 0x25f30 ;  /* 0x00025f3000027802 */ /* 0x000fce0000000f00 */
[----:B------:R-:W-:Y:S05]  /*25f20*/  CALL.REL.NOINC `($__internal_2_$__cuda_sm10x_tcgen05_guardrail_trap_unallocated_columns_being_dealloced) ;  /* 0x0000000000387944 */ /* 0x000fea0003c00000 */
.L_x_13:
[----:B------:R-:W-:Y:S01]  /*25f30*/  NOP ;  /* 0x0000000000007918 */ /* 0x000fe20000000000 */
[----:B--2---:R-:W-:Y:S05]  /*25f40*/  EXIT ;  /* 0x000000000000794d */ /* 0x004fea0003800000 */
.L_x_8:
[----:B------:R-:W1:Y:S02]  /*25f50*/  SYNCS.PHASECHK.TRANS64.TRYWAIT P6, [UR6], R39 ;  /* 0x00000027ff0075a7 */ /* 0x000e6400080c1106 */
[----:B-1----:R-:W-:Y:S05]  /*25f60*/  @!P6 BRA `(.L_x_8) ;  /* 0xfffffffc00f8e947 */ /* 0x002fea000383ffff */
[----:B------:R-:W-:Y:S05]  /*25f70*/  BRA `(.L_x_16) ;  /* 0xfffffefc00847947 */ /* 0x000fea000383ffff */
.L_x_12:
[----:B------:R-:W0:Y:S02]  /*25f80*/  SYNCS.PHASECHK.TRANS64.TRYWAIT P4, [UR6], R10 ;  /* 0x0000000aff0075a7 */ /* 0x000e240008081106 */
[----:B0-----:R-:W-:Y:S05]  /*25f90*/  @!P4 BRA `(.L_x_12) ;  /* 0xfffffffc00f8c947 */ /* 0x001fea000383ffff */
[----:B------:R-:W-:Y:S05]  /*25fa0*/  BRA `(.L_x_11) ;  /* 0xffffffb400f47947 */ /* 0x000fea000383ffff */
        .weak           $__internal_0_$__cuda_sm10x_tcgen05_guardrail_trap_col_being_dealloced_not_returned_by_alloc
        .type           $__internal_0_$__cuda_sm10x_tcgen05_guardrail_trap_col_being_dealloced_not_returned_by_alloc,@function
        .size           $__internal_0_$__cuda_sm10x_tcgen05_guardrail_trap_col_being_dealloced_not_returned_by_alloc,($__internal_1_$__cuda_sm10x_tcgen05_guardrail_trap_phase_invalid_during_alloc - $__internal_0_$__cuda_sm10x_tcgen05_guardrail_trap_col_being_dealloced_not_returned_by_alloc)
$__internal_0_$__cuda_sm10x_tcgen05_guardrail_trap_col_being_dealloced_not_returned_by_alloc:
[----:B------:R-:W-:Y:S05]  /*25fb0*/  BPT.TRAP 0x1 ;  /* 0x000000040000795c */ /* 0x000fea0000300000 */
[----:B------:R-:W-:-:S04]  /*25fc0*/  IMAD.MOV.U32 R3, RZ, RZ, 0x0 ;  /* 0x00000000ff037424 */ /* 0x000fc800078e00ff */
[----:B------:R-:W-:Y:S05]  /*25fd0*/  RET.REL.NODEC R2 `(matmul_kernel) ;  /* 0xfffffda002087950 */ /* 0x000fea0003c3ffff */
        .weak           $__internal_1_$__cuda_sm10x_tcgen05_guardrail_trap_phase_invalid_during_alloc
        .type           $__internal_1_$__cuda_sm10x_tcgen05_guardrail_trap_phase_invalid_during_alloc,@function
        .size           $__internal_1_$__cuda_sm10x_tcgen05_guardrail_trap_phase_invalid_during_alloc,($__internal_2_$__cuda_sm10x_tcgen05_guardrail_trap_unallocated_columns_being_dealloced - $__internal_1_$__cuda_sm10x_tcgen05_guardrail_trap_phase_invalid_during_alloc)
$__internal_1_$__cuda_sm10x_tcgen05_guardrail_trap_phase_invalid_during_alloc:
[----:B------:R-:W-:Y:S05]  /*25fe0*/  BPT.TRAP 0x1 ;  /* 0x000000040000795c */ /* 0x000fea0000300000 */
[----:B------:R-:W-:-:S04]  /*25ff0*/  IMAD.MOV.U32 R5, RZ, RZ, 0x0 ;  /* 0x00000000ff057424 */ /* 0x000fc800078e00ff */
[----:B------:R-:W-:Y:S05]  /*26000*/  RET.REL.NODEC R4 `(matmul_kernel) ;  /* 0xfffffd9c04fc7950 */ /* 0x000fea0003c3ffff */
        .weak           $__internal_2_$__cuda_sm10x_tcgen05_guardrail_trap_unallocated_columns_being_dealloced
        .type           $__internal_2_$__cuda_sm10x_tcgen05_guardrail_trap_unallocated_columns_being_dealloced,@function
        .size           $__internal_2_$__cuda_sm10x_tcgen05_guardrail_trap_unallocated_columns_being_dealloced,(.L_x_20 - $__internal_2_$__cuda_sm10x_tcgen05_guardrail_trap_unallocated_columns_being_dealloced)
$__internal_2_$__cuda_sm10x_tcgen05_guardrail_trap_unallocated_columns_being_dealloced:
[----:B------:R-:W-:Y:S05]  /*26010*/  BPT.TRAP 0x1 ;  /* 0x000000040000795c */ /* 0x000fea0000300000 */
[----:B------:R-:W-:-:S04]  /*26020*/  IMAD.MOV.U32 R3, RZ, RZ, 0x0 ;  /* 0x00000000ff037424 */ /* 0x000fc800078e00ff */
[----:B------:R-:W-:Y:S05]  /*26030*/  RET.REL.NODEC R2 `(matmul_kernel) ;  /* 0xfffffd9c02f07950 */ /* 0x000fea0003c3ffff */
.L_x_17:
[----:B------:R-:W-:-:S00]  /*26040*/  BRA `(.L_x_17) ;  /* 0xfffffffc00fc7947 */ /* 0x000fc0000383ffff */
[----:B------:R-:W-:-:S00]  /*26050*/  NOP ;  /* 0x0000000000007918 */ /* 0x000fc00000000000 */
        /* <DEDUP_REMOVED lines=10> */
.L_x_20:


//--------------------- .nv.shared.matmul_kernel  --------------------------
	.section	.nv.shared.matmul_kernel,"aw",@nobits
	.sectionflags	@""
	.align	16
	.zero		1024


//--------------------- .nv.shared.reserved.0     --------------------------
	.section	.nv.shared.reserved.0,"aw",@nobits
	.align	8
	.weak		__nv_reservedSMEM_offset_0_alias
	.size		__nv_reservedSMEM_offset_0_alias, 0, 64
	.other		__nv_reservedSMEM_offset_0_alias,@"STO_CUDA_RESERVED_SHARED STV_DEFAULT"
__nv_reservedSMEM_offset_0_alias:
	.zero		0
.nv.shared.reserved.0:
	.zero		64
	.weak		__nv_reservedSMEM_allocation_phase
	.type		__nv_reservedSMEM_allocation_phase,@object
	.size		__nv_reservedSMEM_allocation_phase,(.L_0 - __nv_reservedSMEM_allocation_phase)
__nv_reservedSMEM_allocation_phase:
	.zero		1
.L_0:
	.zero		7
	.weak		__nv_reservedSMEM_devtool_atexit_pc
	.type		__nv_reservedSMEM_devtool_atexit_pc,@object
	.size		__nv_reservedSMEM_devtool_atexit_pc,(__nv_reservedSMEM_allocation_mask - __nv_reservedSMEM_devtool_atexit_pc)
__nv_reservedSMEM_devtool_atexit_pc:
	.zero		8
	.weak		__nv_reservedSMEM_allocation_mask
	.type		__nv_reservedSMEM_allocation_mask,@object
	.size		__nv_reservedSMEM_allocation_mask,(.L_2 - __nv_reservedSMEM_allocation_mask)
__nv_reservedSMEM_allocation_mask:
	.zero		4
.L_2:


//--------------------- .nv.constant0.matmul_kernel --------------------------
	.section	.nv.constant0.matmul_kernel,"a",@progbits
	.sectionflags	@""
	.align	4
.nv.constant0.matmul_kernel:
	.zero		976


//--------------------- SYMBOLS --------------------------

	.type		.nv.reservedSmem.offset0,@object
	.size		.nv.reservedSmem.offset0,0x4
	.type		.nv.reservedSmem.cap,@object
	.size		.nv.reservedSmem.cap,0x4
